//
// Generated by NVIDIA NVVM Compiler
//
// Compiler Build ID: CL-36424714
// Cuda compilation tools, release 13.0, V13.0.88
// Based on NVVM 20.0.0
//

.version 9.0
.target sm_100
.address_size 64

	// .globl	_Z15kernelFindPawnsPiS_b
// _ZZ20blockReductionPointsiE6shared has been demoted
// _ZZ9kernelMaxPiS_jE10max_values has been demoted
// _ZZ9kernelMinPiS_jE10min_values has been demoted
// _ZZN3cub18CUB_300001_SM_10006detail10radix_sort31DeviceRadixSortSingleTileKernelINS1_5radix10policy_hubIiNS0_8NullTypeEyE10Policy1000ELNS0_9SortOrderE0EiS6_yNS1_21identity_decomposer_tEEEvPKT1_PSB_PKT2_PSF_T3_iiT4_E12temp_storage has been demoted
// _ZZN3cub18CUB_300001_SM_10006detail10radix_sort30DeviceRadixSortHistogramKernelINS1_5radix10policy_hubIiNS0_8NullTypeEyE10Policy1000ELNS0_9SortOrderE0EiyNS1_21identity_decomposer_tEEEvPT2_PKT1_SB_iiT3_E12temp_storage has been demoted
// _ZZN3cub18CUB_300001_SM_10006detail10radix_sort33DeviceRadixSortExclusiveSumKernelINS1_5radix10policy_hubIiNS0_8NullTypeEyE10Policy1000EyEEvPT0_E12temp_storage has been demoted
// _ZZN3cub18CUB_300001_SM_10006detail10radix_sort29DeviceRadixSortOnesweepKernelINS1_5radix10policy_hubIiNS0_8NullTypeEyE10Policy1000ELNS0_9SortOrderE0EiS6_yiiNS1_21identity_decomposer_tEEEvPT5_SC_PT3_PKSD_PT1_PKSH_PT2_PKSL_T4_iiT6_E1s has been demoted
.global .align 1 .b8 _ZN34_INTERNAL_e004f76e_4_k_cu_f8e8844f4cuda3std3__45__cpo5beginE[1];
.global .align 1 .b8 _ZN34_INTERNAL_e004f76e_4_k_cu_f8e8844f4cuda3std3__45__cpo3endE[1];
.global .align 1 .b8 _ZN34_INTERNAL_e004f76e_4_k_cu_f8e8844f4cuda3std3__45__cpo6cbeginE[1];
.global .align 1 .b8 _ZN34_INTERNAL_e004f76e_4_k_cu_f8e8844f4cuda3std3__45__cpo4cendE[1];
.global .align 1 .b8 _ZN34_INTERNAL_e004f76e_4_k_cu_f8e8844f4cuda3std3__45__cpo6rbeginE[1];
.global .align 1 .b8 _ZN34_INTERNAL_e004f76e_4_k_cu_f8e8844f4cuda3std3__45__cpo4rendE[1];
.global .align 1 .b8 _ZN34_INTERNAL_e004f76e_4_k_cu_f8e8844f4cuda3std3__45__cpo7crbeginE[1];
.global .align 1 .b8 _ZN34_INTERNAL_e004f76e_4_k_cu_f8e8844f4cuda3std3__45__cpo5crendE[1];
.global .align 1 .b8 _ZN34_INTERNAL_e004f76e_4_k_cu_f8e8844f4cuda3std3__436_GLOBAL__N__e004f76e_4_k_cu_f8e8844f6ignoreE[1];
.global .align 1 .b8 _ZN34_INTERNAL_e004f76e_4_k_cu_f8e8844f4cuda3std3__419piecewise_constructE[1];
.global .align 1 .b8 _ZN34_INTERNAL_e004f76e_4_k_cu_f8e8844f4cuda3std3__48in_placeE[1];
.global .align 1 .b8 _ZN34_INTERNAL_e004f76e_4_k_cu_f8e8844f4cuda3std3__420unreachable_sentinelE[1];
.global .align 1 .b8 _ZN34_INTERNAL_e004f76e_4_k_cu_f8e8844f4cuda3std3__47nulloptE[1];
.global .align 1 .b8 _ZN34_INTERNAL_e004f76e_4_k_cu_f8e8844f4cuda3std3__48unexpectE[1];
.global .align 1 .b8 _ZN34_INTERNAL_e004f76e_4_k_cu_f8e8844f4cuda3std6ranges3__45__cpo4swapE[1];
.global .align 1 .b8 _ZN34_INTERNAL_e004f76e_4_k_cu_f8e8844f4cuda3std6ranges3__45__cpo9iter_moveE[1];
.global .align 1 .b8 _ZN34_INTERNAL_e004f76e_4_k_cu_f8e8844f4cuda3std6ranges3__45__cpo5beginE[1];
.global .align 1 .b8 _ZN34_INTERNAL_e004f76e_4_k_cu_f8e8844f4cuda3std6ranges3__45__cpo3endE[1];
.global .align 1 .b8 _ZN34_INTERNAL_e004f76e_4_k_cu_f8e8844f4cuda3std6ranges3__45__cpo6cbeginE[1];
.global .align 1 .b8 _ZN34_INTERNAL_e004f76e_4_k_cu_f8e8844f4cuda3std6ranges3__45__cpo4cendE[1];
.global .align 1 .b8 _ZN34_INTERNAL_e004f76e_4_k_cu_f8e8844f4cuda3std6ranges3__45__cpo7advanceE[1];
.global .align 1 .b8 _ZN34_INTERNAL_e004f76e_4_k_cu_f8e8844f4cuda3std6ranges3__45__cpo9iter_swapE[1];
.global .align 1 .b8 _ZN34_INTERNAL_e004f76e_4_k_cu_f8e8844f4cuda3std6ranges3__45__cpo4nextE[1];
.global .align 1 .b8 _ZN34_INTERNAL_e004f76e_4_k_cu_f8e8844f4cuda3std6ranges3__45__cpo4prevE[1];
.global .align 1 .b8 _ZN34_INTERNAL_e004f76e_4_k_cu_f8e8844f4cuda3std6ranges3__45__cpo4dataE[1];
.global .align 1 .b8 _ZN34_INTERNAL_e004f76e_4_k_cu_f8e8844f4cuda3std6ranges3__45__cpo5cdataE[1];
.global .align 1 .b8 _ZN34_INTERNAL_e004f76e_4_k_cu_f8e8844f4cuda3std6ranges3__45__cpo4sizeE[1];
.global .align 1 .b8 _ZN34_INTERNAL_e004f76e_4_k_cu_f8e8844f4cuda3std6ranges3__45__cpo5ssizeE[1];
.global .align 1 .b8 _ZN34_INTERNAL_e004f76e_4_k_cu_f8e8844f4cuda3std6ranges3__45__cpo8distanceE[1];
.global .align 1 .b8 _ZN34_INTERNAL_e004f76e_4_k_cu_f8e8844f6thrust24THRUST_300001_SM_1000_NS8cuda_cub3parE[1];
.global .align 1 .b8 _ZN34_INTERNAL_e004f76e_4_k_cu_f8e8844f6thrust24THRUST_300001_SM_1000_NS8cuda_cub10par_nosyncE[1];
.global .align 1 .b8 _ZN34_INTERNAL_e004f76e_4_k_cu_f8e8844f6thrust24THRUST_300001_SM_1000_NS6system6detail10sequential3seqE[1];
.global .align 1 .b8 _ZN34_INTERNAL_e004f76e_4_k_cu_f8e8844f6thrust24THRUST_300001_SM_1000_NS6system3cpp3parE[1];
.global .align 1 .b8 _ZN34_INTERNAL_e004f76e_4_k_cu_f8e8844f6thrust24THRUST_300001_SM_1000_NS12placeholders2_1E[1];
.global .align 1 .b8 _ZN34_INTERNAL_e004f76e_4_k_cu_f8e8844f6thrust24THRUST_300001_SM_1000_NS12placeholders2_2E[1];
.global .align 1 .b8 _ZN34_INTERNAL_e004f76e_4_k_cu_f8e8844f6thrust24THRUST_300001_SM_1000_NS12placeholders2_3E[1];
.global .align 1 .b8 _ZN34_INTERNAL_e004f76e_4_k_cu_f8e8844f6thrust24THRUST_300001_SM_1000_NS12placeholders2_4E[1];
.global .align 1 .b8 _ZN34_INTERNAL_e004f76e_4_k_cu_f8e8844f6thrust24THRUST_300001_SM_1000_NS12placeholders2_5E[1];
.global .align 1 .b8 _ZN34_INTERNAL_e004f76e_4_k_cu_f8e8844f6thrust24THRUST_300001_SM_1000_NS12placeholders2_6E[1];
.global .align 1 .b8 _ZN34_INTERNAL_e004f76e_4_k_cu_f8e8844f6thrust24THRUST_300001_SM_1000_NS12placeholders2_7E[1];
.global .align 1 .b8 _ZN34_INTERNAL_e004f76e_4_k_cu_f8e8844f6thrust24THRUST_300001_SM_1000_NS12placeholders2_8E[1];
.global .align 1 .b8 _ZN34_INTERNAL_e004f76e_4_k_cu_f8e8844f6thrust24THRUST_300001_SM_1000_NS12placeholders2_9E[1];
.global .align 1 .b8 _ZN34_INTERNAL_e004f76e_4_k_cu_f8e8844f6thrust24THRUST_300001_SM_1000_NS12placeholders3_10E[1];
.global .align 1 .b8 _ZN34_INTERNAL_e004f76e_4_k_cu_f8e8844f6thrust24THRUST_300001_SM_1000_NS3seqE[1];
.global .align 1 .b8 _ZN34_INTERNAL_e004f76e_4_k_cu_f8e8844f6thrust24THRUST_300001_SM_1000_NS6deviceE[1];

.visible .entry _Z15kernelFindPawnsPiS_b(
	.param .u64 .ptr .align 1 _Z15kernelFindPawnsPiS_b_param_0,
	.param .u64 .ptr .align 1 _Z15kernelFindPawnsPiS_b_param_1,
	.param .u8 _Z15kernelFindPawnsPiS_b_param_2
)
{
	.reg .pred 	%p<7>;
	.reg .b16 	%rs<3>;
	.reg .b32 	%r<10>;
	.reg .b64 	%rd<11>;

	ld.param.u64 	%rd3, [_Z15kernelFindPawnsPiS_b_param_0];
	ld.param.u64 	%rd2, [_Z15kernelFindPawnsPiS_b_param_1];
	ld.param.s8 	%rs1, [_Z15kernelFindPawnsPiS_b_param_2];
	cvta.to.global.u64 	%rd1, %rd3;
	mov.u32 	%r1, %tid.x;
	setp.gt.u32 	%p1, %r1, 63;
	@%p1 bra 	$L__BB0_7;
	mov.b32 	%r9, 1000;
	setp.eq.s16 	%p2, %rs1, 1;
	@%p2 bra 	$L__BB0_5;
	setp.ne.s16 	%p3, %rs1, 0;
	@%p3 bra 	$L__BB0_6;
	mul.wide.u32 	%rd6, %r1, 4;
	add.s64 	%rd7, %rd1, %rd6;
	ld.global.u32 	%r2, [%rd7];
	setp.lt.s32 	%p5, %r2, 1;
	@%p5 bra 	$L__BB0_6;
	setp.lt.u32 	%p6, %r2, 10;
	selp.b32 	%r9, %r1, 1000, %p6;
	bra.uni 	$L__BB0_6;
$L__BB0_5:
	mul.wide.u32 	%rd4, %r1, 4;
	add.s64 	%rd5, %rd1, %rd4;
	ld.global.u32 	%r7, [%rd5];
	setp.gt.s32 	%p4, %r7, 10;
	selp.b32 	%r9, %r1, 1000, %p4;
$L__BB0_6:
	cvta.to.global.u64 	%rd8, %rd2;
	mul.wide.u32 	%rd9, %r1, 4;
	add.s64 	%rd10, %rd8, %rd9;
	st.global.u32 	[%rd10], %r9;
$L__BB0_7:
	ret;

}
	// .globl	_Z19kernelCheckAllMovesPiS_ib
.visible .entry _Z19kernelCheckAllMovesPiS_ib(
	.param .u64 .ptr .align 1 _Z19kernelCheckAllMovesPiS_ib_param_0,
	.param .u64 .ptr .align 1 _Z19kernelCheckAllMovesPiS_ib_param_1,
	.param .u32 _Z19kernelCheckAllMovesPiS_ib_param_2,
	.param .u8 _Z19kernelCheckAllMovesPiS_ib_param_3
)
{
	.reg .pred 	%p<114>;
	.reg .b16 	%rs<3>;
	.reg .b32 	%r<188>;
	.reg .b64 	%rd<27>;

	ld.param.u64 	%rd5, [_Z19kernelCheckAllMovesPiS_ib_param_0];
	ld.param.u64 	%rd4, [_Z19kernelCheckAllMovesPiS_ib_param_1];
	ld.param.u32 	%r48, [_Z19kernelCheckAllMovesPiS_ib_param_2];
	ld.param.s8 	%rs1, [_Z19kernelCheckAllMovesPiS_ib_param_3];
	cvta.to.global.u64 	%rd1, %rd5;
	mov.u32 	%r1, %tid.x;
	setp.gt.u32 	%p15, %r1, 63;
	@%p15 bra 	$L__BB1_58;
	mul.wide.s32 	%rd6, %r48, 4;
	add.s64 	%rd2, %rd1, %rd6;
	ld.global.u32 	%r2, [%rd2];
	mul.wide.u32 	%rd7, %r1, 4;
	add.s64 	%rd3, %rd1, %rd7;
	setp.eq.s16 	%p16, %rs1, 1;
	@%p16 bra 	$L__BB1_4;
	setp.ne.s16 	%p17, %rs1, 0;
	@%p17 bra 	$L__BB1_5;
	ld.global.u32 	%r50, [%rd3];
	add.s32 	%r51, %r50, -1;
	setp.lt.u32 	%p21, %r51, 9;
	mov.pred 	%p113, 0;
	@%p21 bra 	$L__BB1_57;
	bra.uni 	$L__BB1_5;
$L__BB1_4:
	ld.global.u32 	%r49, [%rd3];
	setp.gt.s32 	%p19, %r49, 10;
	mov.pred 	%p113, 0;
	@%p19 bra 	$L__BB1_57;
$L__BB1_5:
	mul.hi.s32 	%r53, %r2, 1717986919;
	shr.u32 	%r54, %r53, 31;
	shr.s32 	%r55, %r53, 2;
	add.s32 	%r56, %r55, %r54;
	mul.lo.s32 	%r57, %r56, 10;
	sub.s32 	%r52, %r2, %r57;
	setp.gt.s32 	%p23, %r52, 3;
	@%p23 bra 	$L__BB1_13;
	setp.eq.s32 	%p27, %r52, 1;
	@%p27 bra 	$L__BB1_18;
	setp.eq.s32 	%p28, %r52, 2;
	@%p28 bra 	$L__BB1_31;
	setp.eq.s32 	%p29, %r52, 3;
	@%p29 bra 	$L__BB1_9;
	bra.uni 	$L__BB1_57;
$L__BB1_9:
	shr.s32 	%r122, %r48, 31;
	shr.u32 	%r123, %r122, 29;
	add.s32 	%r124, %r48, %r123;
	shr.s32 	%r22, %r124, 3;
	and.b32  	%r125, %r124, -8;
	sub.s32 	%r23, %r48, %r125;
	shr.u32 	%r126, %r1, 3;
	and.b32  	%r127, %r1, 7;
	sub.s32 	%r24, %r126, %r22;
	sub.s32 	%r25, %r127, %r23;
	abs.s32 	%r26, %r24;
	abs.s32 	%r128, %r25;
	setp.ne.s32 	%p62, %r26, %r128;
	mov.pred 	%p113, 0;
	@%p62 bra 	$L__BB1_57;
	setp.lt.u32 	%p64, %r26, 2;
	mov.pred 	%p113, -1;
	@%p64 bra 	$L__BB1_57;
	mov.b32 	%r184, 1;
$L__BB1_12:
	setp.lt.s32 	%p65, %r25, 0;
	setp.lt.s32 	%p66, %r24, 0;
	neg.s32 	%r130, %r184;
	selp.b32 	%r131, %r130, %r184, %p66;
	add.s32 	%r132, %r131, %r22;
	shl.b32 	%r133, %r132, 3;
	selp.b32 	%r134, %r130, %r184, %p65;
	add.s32 	%r135, %r134, %r23;
	add.s32 	%r136, %r135, %r133;
	mul.wide.s32 	%rd14, %r136, 4;
	add.s64 	%rd15, %rd1, %rd14;
	ld.global.u32 	%r137, [%rd15];
	setp.eq.s32 	%p113, %r137, 0;
	add.s32 	%r184, %r184, 1;
	setp.ne.s32 	%p67, %r184, %r26;
	and.pred  	%p68, %p113, %p67;
	@%p68 bra 	$L__BB1_12;
	bra.uni 	$L__BB1_57;
$L__BB1_13:
	setp.eq.s32 	%p24, %r52, 4;
	@%p24 bra 	$L__BB1_39;
	setp.eq.s32 	%p25, %r52, 5;
	@%p25 bra 	$L__BB1_43;
	setp.eq.s32 	%p26, %r52, 6;
	@%p26 bra 	$L__BB1_16;
	bra.uni 	$L__BB1_57;
$L__BB1_16:
	shr.s32 	%r58, %r48, 31;
	shr.u32 	%r59, %r58, 29;
	add.s32 	%r60, %r48, %r59;
	and.b32  	%r61, %r60, -8;
	sub.s32 	%r62, %r48, %r61;
	and.b32  	%r63, %r1, 7;
	sub.s32 	%r64, %r62, %r63;
	abs.s32 	%r65, %r64;
	setp.gt.u32 	%p31, %r65, 1;
	mov.pred 	%p113, 0;
	@%p31 bra 	$L__BB1_57;
	shr.u32 	%r66, %r1, 3;
	shr.s32 	%r70, %r60, 3;
	sub.s32 	%r71, %r70, %r66;
	abs.s32 	%r72, %r71;
	setp.lt.u32 	%p113, %r72, 2;
	bra.uni 	$L__BB1_57;
$L__BB1_18:
	ld.global.u32 	%r3, [%rd3];
	shr.s32 	%r161, %r48, 31;
	shr.u32 	%r162, %r161, 29;
	add.s32 	%r163, %r48, %r162;
	shr.s32 	%r4, %r163, 3;
	and.b32  	%r164, %r163, -8;
	sub.s32 	%r5, %r48, %r164;
	shr.u32 	%r6, %r1, 3;
	and.b32  	%r7, %r1, 7;
	setp.ne.s16 	%p82, %rs1, 0;
	@%p82 bra 	$L__BB1_25;
	setp.ne.s32 	%p98, %r5, %r7;
	@%p98 bra 	$L__BB1_23;
	add.s32 	%r8, %r4, -1;
	setp.eq.s32 	%p104, %r6, %r8;
	setp.eq.s32 	%p105, %r3, 0;
	and.pred  	%p106, %p104, %p105;
	mov.pred 	%p113, -1;
	@%p106 bra 	$L__BB1_57;
	setp.ne.s32 	%p108, %r3, 0;
	add.s32 	%r176, %r4, -2;
	setp.ne.s32 	%p109, %r6, %r176;
	or.pred  	%p110, %p109, %p108;
	and.b32  	%r177, %r48, -8;
	setp.ne.s32 	%p111, %r177, 48;
	mov.pred 	%p113, 0;
	or.pred  	%p112, %p111, %p110;
	@%p112 bra 	$L__BB1_57;
	shl.b32 	%r178, %r8, 3;
	add.s32 	%r179, %r178, %r5;
	mul.wide.s32 	%rd22, %r179, 4;
	add.s64 	%rd23, %rd1, %rd22;
	ld.global.u32 	%r180, [%rd23];
	setp.eq.s32 	%p113, %r180, 0;
	bra.uni 	$L__BB1_57;
$L__BB1_23:
	sub.s32 	%r173, %r5, %r7;
	abs.s32 	%r174, %r173;
	setp.ne.s32 	%p100, %r174, 1;
	mov.pred 	%p113, 0;
	@%p100 bra 	$L__BB1_57;
	add.s32 	%r175, %r4, -1;
	setp.eq.s32 	%p101, %r6, %r175;
	setp.ne.s32 	%p102, %r3, 0;
	and.pred  	%p113, %p101, %p102;
	bra.uni 	$L__BB1_57;
$L__BB1_25:
	setp.ne.s32 	%p83, %r5, %r7;
	@%p83 bra 	$L__BB1_29;
	add.s32 	%r9, %r4, 1;
	setp.eq.s32 	%p89, %r6, %r9;
	setp.eq.s32 	%p90, %r3, 0;
	and.pred  	%p91, %p89, %p90;
	mov.pred 	%p113, -1;
	@%p91 bra 	$L__BB1_57;
	setp.ne.s32 	%p93, %r3, 0;
	add.s32 	%r168, %r4, 2;
	setp.ne.s32 	%p94, %r6, %r168;
	or.pred  	%p95, %p94, %p93;
	and.b32  	%r169, %r48, -8;
	setp.ne.s32 	%p96, %r169, 8;
	mov.pred 	%p113, 0;
	or.pred  	%p97, %p96, %p95;
	@%p97 bra 	$L__BB1_57;
	shl.b32 	%r170, %r9, 3;
	add.s32 	%r171, %r170, %r5;
	mul.wide.u32 	%rd20, %r171, 4;
	add.s64 	%rd21, %rd1, %rd20;
	ld.global.u32 	%r172, [%rd21];
	setp.eq.s32 	%p113, %r172, 0;
	bra.uni 	$L__BB1_57;
$L__BB1_29:
	sub.s32 	%r165, %r5, %r7;
	abs.s32 	%r166, %r165;
	setp.ne.s32 	%p85, %r166, 1;
	mov.pred 	%p113, 0;
	@%p85 bra 	$L__BB1_57;
	add.s32 	%r167, %r4, 1;
	setp.eq.s32 	%p86, %r6, %r167;
	setp.ne.s32 	%p87, %r3, 0;
	and.pred  	%p113, %p86, %p87;
	bra.uni 	$L__BB1_57;
$L__BB1_31:
	shr.s32 	%r139, %r48, 31;
	shr.u32 	%r140, %r139, 29;
	add.s32 	%r141, %r48, %r140;
	shr.s32 	%r10, %r141, 3;
	and.b32  	%r142, %r141, -8;
	sub.s32 	%r11, %r48, %r142;
	shr.u32 	%r12, %r1, 3;
	and.b32  	%r13, %r1, 7;
	setp.ne.s32 	%p69, %r13, %r11;
	@%p69 bra 	$L__BB1_35;
	sub.s32 	%r14, %r12, %r10;
	not.b32 	%r150, %r14;
	shr.u32 	%r151, %r150, 31;
	add.s32 	%r152, %r14, %r151;
	abs.s32 	%r15, %r152;
	setp.lt.u32 	%p78, %r15, 2;
	mov.pred 	%p113, -1;
	@%p78 bra 	$L__BB1_57;
	mov.b32 	%r182, 1;
$L__BB1_34:
	setp.gt.s32 	%p79, %r14, -1;
	neg.s32 	%r154, %r182;
	selp.b32 	%r155, %r182, %r154, %p79;
	add.s32 	%r156, %r155, %r10;
	shl.b32 	%r157, %r156, 3;
	add.s32 	%r158, %r157, %r11;
	mul.wide.s32 	%rd18, %r158, 4;
	add.s64 	%rd19, %rd1, %rd18;
	ld.global.u32 	%r159, [%rd19];
	setp.eq.s32 	%p113, %r159, 0;
	add.s32 	%r182, %r182, 1;
	setp.ne.s32 	%p80, %r182, %r15;
	and.pred  	%p81, %p113, %p80;
	@%p81 bra 	$L__BB1_34;
	bra.uni 	$L__BB1_57;
$L__BB1_35:
	setp.ne.s32 	%p71, %r12, %r10;
	mov.pred 	%p113, 0;
	@%p71 bra 	$L__BB1_57;
	sub.s32 	%r18, %r13, %r11;
	not.b32 	%r143, %r18;
	shr.u32 	%r144, %r143, 31;
	add.s32 	%r145, %r18, %r144;
	abs.s32 	%r19, %r145;
	setp.lt.u32 	%p73, %r19, 2;
	mov.pred 	%p113, -1;
	@%p73 bra 	$L__BB1_57;
	mov.b32 	%r183, 1;
$L__BB1_38:
	setp.gt.s32 	%p74, %r18, -1;
	neg.s32 	%r147, %r183;
	selp.b32 	%r148, %r183, %r147, %p74;
	mul.wide.s32 	%rd16, %r148, 4;
	add.s64 	%rd17, %rd2, %rd16;
	ld.global.u32 	%r149, [%rd17];
	setp.eq.s32 	%p113, %r149, 0;
	add.s32 	%r183, %r183, 1;
	setp.ne.s32 	%p75, %r183, %r19;
	and.pred  	%p76, %p113, %p75;
	@%p76 bra 	$L__BB1_38;
	bra.uni 	$L__BB1_57;
$L__BB1_39:
	shr.s32 	%r111, %r48, 31;
	shr.u32 	%r112, %r111, 29;
	add.s32 	%r113, %r48, %r112;
	shr.s32 	%r29, %r113, 3;
	and.b32  	%r114, %r113, -8;
	sub.s32 	%r115, %r48, %r114;
	shr.u32 	%r30, %r1, 3;
	and.b32  	%r116, %r1, 7;
	sub.s32 	%r117, %r115, %r116;
	abs.s32 	%r110, %r117;
	mov.pred 	%p113, 0;
	setp.eq.s32 	%p59, %r110, 1;
	@%p59 bra 	$L__BB1_42;
	setp.ne.s32 	%p60, %r110, 2;
	@%p60 bra 	$L__BB1_57;
	sub.s32 	%r120, %r29, %r30;
	abs.s32 	%r121, %r120;
	setp.eq.s32 	%p113, %r121, 1;
	bra.uni 	$L__BB1_57;
$L__BB1_42:
	sub.s32 	%r118, %r29, %r30;
	abs.s32 	%r119, %r118;
	setp.eq.s32 	%p113, %r119, 2;
	bra.uni 	$L__BB1_57;
$L__BB1_43:
	shr.s32 	%r73, %r48, 31;
	shr.u32 	%r74, %r73, 29;
	add.s32 	%r75, %r48, %r74;
	shr.s32 	%r31, %r75, 3;
	and.b32  	%r76, %r75, -8;
	sub.s32 	%r32, %r48, %r76;
	shr.u32 	%r33, %r1, 3;
	and.b32  	%r34, %r1, 7;
	setp.ne.s32 	%p32, %r34, %r32;
	setp.ne.s32 	%p33, %r33, %r31;
	and.pred  	%p34, %p32, %p33;
	@%p34 bra 	$L__BB1_52;
	setp.ne.s32 	%p45, %r34, %r32;
	@%p45 bra 	$L__BB1_48;
	sub.s32 	%r35, %r33, %r31;
	not.b32 	%r99, %r35;
	shr.u32 	%r100, %r99, 31;
	add.s32 	%r101, %r35, %r100;
	abs.s32 	%r36, %r101;
	setp.lt.u32 	%p54, %r36, 2;
	mov.pred 	%p113, -1;
	@%p54 bra 	$L__BB1_57;
	mov.b32 	%r185, 1;
$L__BB1_47:
	setp.gt.s32 	%p55, %r35, -1;
	neg.s32 	%r103, %r185;
	selp.b32 	%r104, %r185, %r103, %p55;
	add.s32 	%r105, %r104, %r31;
	shl.b32 	%r106, %r105, 3;
	add.s32 	%r107, %r106, %r32;
	mul.wide.s32 	%rd12, %r107, 4;
	add.s64 	%rd13, %rd1, %rd12;
	ld.global.u32 	%r108, [%rd13];
	setp.eq.s32 	%p113, %r108, 0;
	add.s32 	%r185, %r185, 1;
	setp.ne.s32 	%p56, %r185, %r36;
	and.pred  	%p57, %p113, %p56;
	@%p57 bra 	$L__BB1_47;
	bra.uni 	$L__BB1_57;
$L__BB1_48:
	setp.ne.s32 	%p47, %r33, %r31;
	mov.pred 	%p113, 0;
	@%p47 bra 	$L__BB1_57;
	sub.s32 	%r39, %r34, %r32;
	not.b32 	%r92, %r39;
	shr.u32 	%r93, %r92, 31;
	add.s32 	%r94, %r39, %r93;
	abs.s32 	%r40, %r94;
	setp.lt.u32 	%p49, %r40, 2;
	mov.pred 	%p113, -1;
	@%p49 bra 	$L__BB1_57;
	mov.b32 	%r186, 1;
$L__BB1_51:
	setp.gt.s32 	%p50, %r39, -1;
	neg.s32 	%r96, %r186;
	selp.b32 	%r97, %r186, %r96, %p50;
	mul.wide.s32 	%rd10, %r97, 4;
	add.s64 	%rd11, %rd2, %rd10;
	ld.global.u32 	%r98, [%rd11];
	setp.eq.s32 	%p113, %r98, 0;
	add.s32 	%r186, %r186, 1;
	setp.ne.s32 	%p51, %r186, %r40;
	and.pred  	%p52, %p113, %p51;
	@%p52 bra 	$L__BB1_51;
	bra.uni 	$L__BB1_57;
$L__BB1_52:
	sub.s32 	%r77, %r31, %r33;
	abs.s32 	%r78, %r77;
	sub.s32 	%r79, %r32, %r34;
	abs.s32 	%r80, %r79;
	setp.ne.s32 	%p36, %r78, %r80;
	mov.pred 	%p113, 0;
	@%p36 bra 	$L__BB1_57;
	sub.s32 	%r43, %r33, %r31;
	sub.s32 	%r44, %r34, %r32;
	abs.s32 	%r45, %r43;
	abs.s32 	%r81, %r44;
	setp.ne.s32 	%p38, %r45, %r81;
	@%p38 bra 	$L__BB1_57;
	setp.lt.u32 	%p40, %r45, 2;
	mov.pred 	%p113, -1;
	@%p40 bra 	$L__BB1_57;
	mov.b32 	%r187, 1;
$L__BB1_56:
	setp.lt.s32 	%p41, %r44, 0;
	setp.lt.s32 	%p42, %r43, 0;
	neg.s32 	%r83, %r187;
	selp.b32 	%r84, %r83, %r187, %p42;
	add.s32 	%r85, %r84, %r31;
	shl.b32 	%r86, %r85, 3;
	selp.b32 	%r87, %r83, %r187, %p41;
	add.s32 	%r88, %r87, %r32;
	add.s32 	%r89, %r88, %r86;
	mul.wide.s32 	%rd8, %r89, 4;
	add.s64 	%rd9, %rd1, %rd8;
	ld.global.u32 	%r90, [%rd9];
	setp.eq.s32 	%p113, %r90, 0;
	add.s32 	%r187, %r187, 1;
	setp.ne.s32 	%p43, %r187, %r45;
	and.pred  	%p44, %p113, %p43;
	@%p44 bra 	$L__BB1_56;
$L__BB1_57:
	selp.b32 	%r181, %r1, 1000, %p113;
	cvta.to.global.u64 	%rd24, %rd4;
	add.s64 	%rd26, %rd24, %rd7;
	st.global.u32 	[%rd26], %r181;
$L__BB1_58:
	ret;

}
	// .globl	_Z15kernelCheckMovePiS_iib
.visible .entry _Z15kernelCheckMovePiS_iib(
	.param .u64 .ptr .align 1 _Z15kernelCheckMovePiS_iib_param_0,
	.param .u64 .ptr .align 1 _Z15kernelCheckMovePiS_iib_param_1,
	.param .u32 _Z15kernelCheckMovePiS_iib_param_2,
	.param .u32 _Z15kernelCheckMovePiS_iib_param_3,
	.param .u8 _Z15kernelCheckMovePiS_iib_param_4
)
{
	.reg .pred 	%p<146>;
	.reg .b16 	%rs<3>;
	.reg .b32 	%r<292>;
	.reg .b64 	%rd<45>;

	ld.param.u64 	%rd5, [_Z15kernelCheckMovePiS_iib_param_0];
	ld.param.u64 	%rd4, [_Z15kernelCheckMovePiS_iib_param_1];
	ld.param.u32 	%r67, [_Z15kernelCheckMovePiS_iib_param_2];
	ld.param.u32 	%r68, [_Z15kernelCheckMovePiS_iib_param_3];
	ld.param.s8 	%rs1, [_Z15kernelCheckMovePiS_iib_param_4];
	cvta.to.global.u64 	%rd1, %rd5;
	mov.u32 	%r69, %tid.x;
	setp.ne.s32 	%p25, %r69, 0;
	@%p25 bra 	$L__BB2_88;
	mul.wide.s32 	%rd6, %r67, 4;
	add.s64 	%rd2, %rd1, %rd6;
	ld.global.u32 	%r1, [%rd2];
	mul.wide.s32 	%rd7, %r68, 4;
	add.s64 	%rd3, %rd1, %rd7;
	setp.eq.s16 	%p26, %rs1, 1;
	@%p26 bra 	$L__BB2_4;
	setp.ne.s16 	%p27, %rs1, 0;
	@%p27 bra 	$L__BB2_5;
	ld.global.u32 	%r71, [%rd3];
	add.s32 	%r72, %r71, -1;
	setp.lt.u32 	%p31, %r72, 9;
	mov.pred 	%p145, 0;
	@%p31 bra 	$L__BB2_87;
	bra.uni 	$L__BB2_5;
$L__BB2_4:
	ld.global.u32 	%r70, [%rd3];
	setp.gt.s32 	%p29, %r70, 10;
	mov.pred 	%p145, 0;
	@%p29 bra 	$L__BB2_87;
$L__BB2_5:
	mul.hi.s32 	%r74, %r1, 1717986919;
	shr.u32 	%r75, %r74, 31;
	shr.s32 	%r76, %r74, 2;
	add.s32 	%r77, %r76, %r75;
	mul.lo.s32 	%r78, %r77, 10;
	sub.s32 	%r73, %r1, %r78;
	setp.gt.s32 	%p33, %r73, 3;
	@%p33 bra 	$L__BB2_15;
	setp.eq.s32 	%p37, %r73, 1;
	@%p37 bra 	$L__BB2_20;
	setp.eq.s32 	%p38, %r73, 2;
	@%p38 bra 	$L__BB2_33;
	setp.eq.s32 	%p39, %r73, 3;
	@%p39 bra 	$L__BB2_9;
	bra.uni 	$L__BB2_87;
$L__BB2_9:
	shr.s32 	%r181, %r67, 31;
	shr.u32 	%r182, %r181, 29;
	add.s32 	%r183, %r67, %r182;
	shr.s32 	%r25, %r183, 3;
	and.b32  	%r184, %r183, -8;
	sub.s32 	%r26, %r67, %r184;
	shr.s32 	%r185, %r68, 31;
	shr.u32 	%r186, %r185, 29;
	add.s32 	%r187, %r68, %r186;
	and.b32  	%r188, %r187, -8;
	sub.s32 	%r189, %r68, %r188;
	shr.s32 	%r190, %r187, 3;
	sub.s32 	%r27, %r190, %r25;
	sub.s32 	%r28, %r189, %r26;
	abs.s32 	%r29, %r27;
	abs.s32 	%r191, %r28;
	setp.ne.s32 	%p83, %r29, %r191;
	mov.pred 	%p145, 0;
	@%p83 bra 	$L__BB2_87;
	setp.lt.u32 	%p85, %r29, 2;
	mov.pred 	%p145, -1;
	@%p85 bra 	$L__BB2_87;
	setp.gt.s32 	%p86, %r27, -1;
	@%p86 bra 	$L__BB2_49;
	setp.lt.s32 	%p92, %r28, 0;
	@%p92 bra 	$L__BB2_47;
	mov.b32 	%r281, 1;
$L__BB2_14:
	sub.s32 	%r207, %r25, %r281;
	shl.b32 	%r208, %r207, 3;
	add.s32 	%r209, %r281, %r26;
	add.s32 	%r210, %r209, %r208;
	mul.wide.s32 	%rd28, %r210, 4;
	add.s64 	%rd29, %rd1, %rd28;
	ld.global.u32 	%r211, [%rd29];
	setp.eq.s32 	%p145, %r211, 0;
	add.s32 	%r281, %r281, 1;
	setp.ne.s32 	%p93, %r281, %r29;
	and.pred  	%p94, %p145, %p93;
	@%p94 bra 	$L__BB2_14;
	bra.uni 	$L__BB2_87;
$L__BB2_15:
	setp.eq.s32 	%p34, %r73, 4;
	@%p34 bra 	$L__BB2_54;
	setp.eq.s32 	%p35, %r73, 5;
	@%p35 bra 	$L__BB2_58;
	setp.eq.s32 	%p36, %r73, 6;
	@%p36 bra 	$L__BB2_18;
	bra.uni 	$L__BB2_87;
$L__BB2_18:
	shr.s32 	%r79, %r67, 31;
	shr.u32 	%r80, %r79, 29;
	add.s32 	%r81, %r67, %r80;
	and.b32  	%r82, %r81, -8;
	sub.s32 	%r83, %r67, %r82;
	shr.s32 	%r84, %r68, 31;
	shr.u32 	%r85, %r84, 29;
	add.s32 	%r86, %r68, %r85;
	and.b32  	%r87, %r86, -8;
	sub.s32 	%r88, %r87, %r68;
	add.s32 	%r89, %r83, %r88;
	abs.s32 	%r90, %r89;
	setp.gt.u32 	%p41, %r90, 1;
	mov.pred 	%p145, 0;
	@%p41 bra 	$L__BB2_87;
	shr.s32 	%r94, %r86, 3;
	shr.s32 	%r98, %r81, 3;
	sub.s32 	%r99, %r98, %r94;
	abs.s32 	%r100, %r99;
	setp.lt.u32 	%p145, %r100, 2;
	bra.uni 	$L__BB2_87;
$L__BB2_20:
	ld.global.u32 	%r2, [%rd3];
	shr.s32 	%r251, %r67, 31;
	shr.u32 	%r252, %r251, 29;
	add.s32 	%r253, %r67, %r252;
	shr.s32 	%r3, %r253, 3;
	and.b32  	%r254, %r253, -8;
	sub.s32 	%r4, %r67, %r254;
	shr.s32 	%r255, %r68, 31;
	shr.u32 	%r256, %r255, 29;
	add.s32 	%r257, %r68, %r256;
	shr.s32 	%r5, %r257, 3;
	and.b32  	%r258, %r257, -8;
	sub.s32 	%r6, %r68, %r258;
	setp.ne.s16 	%p114, %rs1, 0;
	@%p114 bra 	$L__BB2_27;
	setp.ne.s32 	%p130, %r4, %r6;
	@%p130 bra 	$L__BB2_25;
	add.s32 	%r7, %r3, -1;
	setp.eq.s32 	%p136, %r5, %r7;
	setp.eq.s32 	%p137, %r2, 0;
	and.pred  	%p138, %p136, %p137;
	mov.pred 	%p145, -1;
	@%p138 bra 	$L__BB2_87;
	setp.ne.s32 	%p140, %r2, 0;
	add.s32 	%r270, %r3, -2;
	setp.ne.s32 	%p141, %r5, %r270;
	or.pred  	%p142, %p141, %p140;
	and.b32  	%r271, %r67, -8;
	setp.ne.s32 	%p143, %r271, 48;
	mov.pred 	%p145, 0;
	or.pred  	%p144, %p143, %p142;
	@%p144 bra 	$L__BB2_87;
	shl.b32 	%r272, %r7, 3;
	add.s32 	%r273, %r272, %r4;
	mul.wide.s32 	%rd42, %r273, 4;
	add.s64 	%rd43, %rd1, %rd42;
	ld.global.u32 	%r274, [%rd43];
	setp.eq.s32 	%p145, %r274, 0;
	bra.uni 	$L__BB2_87;
$L__BB2_25:
	sub.s32 	%r267, %r4, %r6;
	abs.s32 	%r268, %r267;
	setp.ne.s32 	%p132, %r268, 1;
	mov.pred 	%p145, 0;
	@%p132 bra 	$L__BB2_87;
	add.s32 	%r269, %r3, -1;
	setp.eq.s32 	%p133, %r5, %r269;
	setp.ne.s32 	%p134, %r2, 0;
	and.pred  	%p145, %p133, %p134;
	bra.uni 	$L__BB2_87;
$L__BB2_27:
	setp.ne.s32 	%p115, %r4, %r6;
	@%p115 bra 	$L__BB2_31;
	add.s32 	%r8, %r3, 1;
	setp.eq.s32 	%p121, %r5, %r8;
	setp.eq.s32 	%p122, %r2, 0;
	and.pred  	%p123, %p121, %p122;
	mov.pred 	%p145, -1;
	@%p123 bra 	$L__BB2_87;
	setp.ne.s32 	%p125, %r2, 0;
	add.s32 	%r262, %r3, 2;
	setp.ne.s32 	%p126, %r5, %r262;
	or.pred  	%p127, %p126, %p125;
	and.b32  	%r263, %r67, -8;
	setp.ne.s32 	%p128, %r263, 8;
	mov.pred 	%p145, 0;
	or.pred  	%p129, %p128, %p127;
	@%p129 bra 	$L__BB2_87;
	shl.b32 	%r264, %r8, 3;
	add.s32 	%r265, %r264, %r4;
	mul.wide.u32 	%rd40, %r265, 4;
	add.s64 	%rd41, %rd1, %rd40;
	ld.global.u32 	%r266, [%rd41];
	setp.eq.s32 	%p145, %r266, 0;
	bra.uni 	$L__BB2_87;
$L__BB2_31:
	sub.s32 	%r259, %r4, %r6;
	abs.s32 	%r260, %r259;
	setp.ne.s32 	%p117, %r260, 1;
	mov.pred 	%p145, 0;
	@%p117 bra 	$L__BB2_87;
	add.s32 	%r261, %r3, 1;
	setp.eq.s32 	%p118, %r5, %r261;
	setp.ne.s32 	%p119, %r2, 0;
	and.pred  	%p145, %p118, %p119;
	bra.uni 	$L__BB2_87;
$L__BB2_33:
	shr.s32 	%r220, %r67, 31;
	shr.u32 	%r221, %r220, 29;
	add.s32 	%r222, %r67, %r221;
	shr.s32 	%r9, %r222, 3;
	and.b32  	%r223, %r222, -8;
	sub.s32 	%r10, %r67, %r223;
	shr.s32 	%r224, %r68, 31;
	shr.u32 	%r225, %r224, 29;
	add.s32 	%r226, %r68, %r225;
	shr.s32 	%r11, %r226, 3;
	and.b32  	%r227, %r226, -8;
	sub.s32 	%r12, %r68, %r227;
	setp.ne.s32 	%p97, %r12, %r10;
	@%p97 bra 	$L__BB2_40;
	sub.s32 	%r13, %r11, %r9;
	not.b32 	%r236, %r13;
	shr.u32 	%r237, %r236, 31;
	add.s32 	%r238, %r13, %r237;
	abs.s32 	%r14, %r238;
	setp.lt.u32 	%p108, %r14, 2;
	mov.pred 	%p145, -1;
	@%p108 bra 	$L__BB2_87;
	setp.gt.s32 	%p109, %r13, -1;
	@%p109 bra 	$L__BB2_38;
	mov.b32 	%r277, 1;
$L__BB2_37:
	sub.s32 	%r240, %r9, %r277;
	shl.b32 	%r241, %r240, 3;
	add.s32 	%r242, %r241, %r10;
	mul.wide.s32 	%rd36, %r242, 4;
	add.s64 	%rd37, %rd1, %rd36;
	ld.global.u32 	%r243, [%rd37];
	setp.eq.s32 	%p145, %r243, 0;
	add.s32 	%r277, %r277, 1;
	setp.ne.s32 	%p110, %r277, %r14;
	and.pred  	%p111, %p145, %p110;
	@%p111 bra 	$L__BB2_37;
	bra.uni 	$L__BB2_87;
$L__BB2_38:
	mov.b32 	%r276, 1;
$L__BB2_39:
	add.s32 	%r246, %r276, %r9;
	shl.b32 	%r247, %r246, 3;
	add.s32 	%r248, %r247, %r10;
	mul.wide.s32 	%rd38, %r248, 4;
	add.s64 	%rd39, %rd1, %rd38;
	ld.global.u32 	%r249, [%rd39];
	setp.eq.s32 	%p145, %r249, 0;
	add.s32 	%r276, %r276, 1;
	setp.ne.s32 	%p112, %r276, %r14;
	and.pred  	%p113, %p145, %p112;
	@%p113 bra 	$L__BB2_39;
	bra.uni 	$L__BB2_87;
$L__BB2_40:
	setp.ne.s32 	%p99, %r11, %r9;
	mov.pred 	%p145, 0;
	@%p99 bra 	$L__BB2_87;
	sub.s32 	%r19, %r12, %r10;
	not.b32 	%r228, %r19;
	shr.u32 	%r229, %r228, 31;
	add.s32 	%r230, %r19, %r229;
	abs.s32 	%r20, %r230;
	setp.lt.u32 	%p101, %r20, 2;
	mov.pred 	%p145, -1;
	@%p101 bra 	$L__BB2_87;
	setp.gt.s32 	%p102, %r19, -1;
	@%p102 bra 	$L__BB2_45;
	mov.b32 	%r279, 1;
$L__BB2_44:
	sub.s32 	%r232, %r67, %r279;
	mul.wide.s32 	%rd32, %r232, 4;
	add.s64 	%rd33, %rd1, %rd32;
	ld.global.u32 	%r233, [%rd33];
	setp.eq.s32 	%p145, %r233, 0;
	add.s32 	%r279, %r279, 1;
	setp.ne.s32 	%p103, %r279, %r20;
	and.pred  	%p104, %p145, %p103;
	@%p104 bra 	$L__BB2_44;
	bra.uni 	$L__BB2_87;
$L__BB2_45:
	mov.b32 	%r278, 1;
$L__BB2_46:
	mul.wide.s32 	%rd34, %r278, 4;
	add.s64 	%rd35, %rd2, %rd34;
	ld.global.u32 	%r235, [%rd35];
	setp.eq.s32 	%p145, %r235, 0;
	add.s32 	%r278, %r278, 1;
	setp.ne.s32 	%p105, %r278, %r20;
	and.pred  	%p106, %p145, %p105;
	@%p106 bra 	$L__BB2_46;
	bra.uni 	$L__BB2_87;
$L__BB2_47:
	mov.b32 	%r280, 1;
$L__BB2_48:
	sub.s32 	%r214, %r25, %r280;
	shl.b32 	%r215, %r214, 3;
	sub.s32 	%r216, %r26, %r280;
	add.s32 	%r217, %r216, %r215;
	mul.wide.s32 	%rd30, %r217, 4;
	add.s64 	%rd31, %rd1, %rd30;
	ld.global.u32 	%r218, [%rd31];
	setp.eq.s32 	%p145, %r218, 0;
	add.s32 	%r280, %r280, 1;
	setp.ne.s32 	%p95, %r280, %r29;
	and.pred  	%p96, %p145, %p95;
	@%p96 bra 	$L__BB2_48;
	bra.uni 	$L__BB2_87;
$L__BB2_49:
	setp.lt.s32 	%p87, %r28, 0;
	@%p87 bra 	$L__BB2_52;
	mov.b32 	%r283, 1;
$L__BB2_51:
	add.s32 	%r193, %r283, %r25;
	shl.b32 	%r194, %r193, 3;
	add.s32 	%r195, %r283, %r26;
	add.s32 	%r196, %r195, %r194;
	mul.wide.s32 	%rd24, %r196, 4;
	add.s64 	%rd25, %rd1, %rd24;
	ld.global.u32 	%r197, [%rd25];
	setp.eq.s32 	%p145, %r197, 0;
	add.s32 	%r283, %r283, 1;
	setp.ne.s32 	%p88, %r283, %r29;
	and.pred  	%p89, %p145, %p88;
	@%p89 bra 	$L__BB2_51;
	bra.uni 	$L__BB2_87;
$L__BB2_52:
	mov.b32 	%r282, 1;
$L__BB2_53:
	add.s32 	%r200, %r282, %r25;
	shl.b32 	%r201, %r200, 3;
	sub.s32 	%r202, %r26, %r282;
	add.s32 	%r203, %r202, %r201;
	mul.wide.s32 	%rd26, %r203, 4;
	add.s64 	%rd27, %rd1, %rd26;
	ld.global.u32 	%r204, [%rd27];
	setp.eq.s32 	%p145, %r204, 0;
	add.s32 	%r282, %r282, 1;
	setp.ne.s32 	%p90, %r282, %r29;
	and.pred  	%p91, %p145, %p90;
	@%p91 bra 	$L__BB2_53;
	bra.uni 	$L__BB2_87;
$L__BB2_54:
	shr.s32 	%r166, %r67, 31;
	shr.u32 	%r167, %r166, 29;
	add.s32 	%r168, %r67, %r167;
	shr.s32 	%r38, %r168, 3;
	and.b32  	%r169, %r168, -8;
	sub.s32 	%r170, %r67, %r169;
	shr.s32 	%r171, %r68, 31;
	shr.u32 	%r172, %r171, 29;
	add.s32 	%r173, %r68, %r172;
	shr.s32 	%r39, %r173, 3;
	and.b32  	%r174, %r173, -8;
	sub.s32 	%r175, %r174, %r68;
	add.s32 	%r176, %r170, %r175;
	abs.s32 	%r165, %r176;
	mov.pred 	%p145, 0;
	setp.eq.s32 	%p80, %r165, 1;
	@%p80 bra 	$L__BB2_57;
	setp.ne.s32 	%p81, %r165, 2;
	@%p81 bra 	$L__BB2_87;
	sub.s32 	%r179, %r38, %r39;
	abs.s32 	%r180, %r179;
	setp.eq.s32 	%p145, %r180, 1;
	bra.uni 	$L__BB2_87;
$L__BB2_57:
	sub.s32 	%r177, %r38, %r39;
	abs.s32 	%r178, %r177;
	setp.eq.s32 	%p145, %r178, 2;
	bra.uni 	$L__BB2_87;
$L__BB2_58:
	shr.s32 	%r101, %r67, 31;
	shr.u32 	%r102, %r101, 29;
	add.s32 	%r103, %r67, %r102;
	shr.s32 	%r40, %r103, 3;
	and.b32  	%r104, %r103, -8;
	sub.s32 	%r41, %r67, %r104;
	shr.s32 	%r105, %r68, 31;
	shr.u32 	%r106, %r105, 29;
	add.s32 	%r107, %r68, %r106;
	shr.s32 	%r42, %r107, 3;
	and.b32  	%r108, %r107, -8;
	sub.s32 	%r43, %r68, %r108;
	setp.ne.s32 	%p42, %r43, %r41;
	setp.ne.s32 	%p43, %r42, %r40;
	and.pred  	%p44, %p42, %p43;
	@%p44 bra 	$L__BB2_73;
	setp.ne.s32 	%p62, %r43, %r41;
	@%p62 bra 	$L__BB2_66;
	sub.s32 	%r44, %r42, %r40;
	not.b32 	%r150, %r44;
	shr.u32 	%r151, %r150, 31;
	add.s32 	%r152, %r44, %r151;
	abs.s32 	%r45, %r152;
	setp.lt.u32 	%p73, %r45, 2;
	mov.pred 	%p145, -1;
	@%p73 bra 	$L__BB2_87;
	setp.gt.s32 	%p74, %r44, -1;
	@%p74 bra 	$L__BB2_64;
	mov.b32 	%r285, 1;
$L__BB2_63:
	sub.s32 	%r154, %r40, %r285;
	shl.b32 	%r155, %r154, 3;
	add.s32 	%r156, %r155, %r41;
	mul.wide.s32 	%rd20, %r156, 4;
	add.s64 	%rd21, %rd1, %rd20;
	ld.global.u32 	%r157, [%rd21];
	setp.eq.s32 	%p145, %r157, 0;
	add.s32 	%r285, %r285, 1;
	setp.ne.s32 	%p75, %r285, %r45;
	and.pred  	%p76, %p145, %p75;
	@%p76 bra 	$L__BB2_63;
	bra.uni 	$L__BB2_87;
$L__BB2_64:
	mov.b32 	%r284, 1;
$L__BB2_65:
	add.s32 	%r160, %r284, %r40;
	shl.b32 	%r161, %r160, 3;
	add.s32 	%r162, %r161, %r41;
	mul.wide.s32 	%rd22, %r162, 4;
	add.s64 	%rd23, %rd1, %rd22;
	ld.global.u32 	%r163, [%rd23];
	setp.eq.s32 	%p145, %r163, 0;
	add.s32 	%r284, %r284, 1;
	setp.ne.s32 	%p77, %r284, %r45;
	and.pred  	%p78, %p145, %p77;
	@%p78 bra 	$L__BB2_65;
	bra.uni 	$L__BB2_87;
$L__BB2_66:
	setp.ne.s32 	%p64, %r42, %r40;
	mov.pred 	%p145, 0;
	@%p64 bra 	$L__BB2_87;
	sub.s32 	%r50, %r43, %r41;
	not.b32 	%r142, %r50;
	shr.u32 	%r143, %r142, 31;
	add.s32 	%r144, %r50, %r143;
	abs.s32 	%r51, %r144;
	setp.lt.u32 	%p66, %r51, 2;
	mov.pred 	%p145, -1;
	@%p66 bra 	$L__BB2_87;
	setp.gt.s32 	%p67, %r50, -1;
	@%p67 bra 	$L__BB2_71;
	mov.b32 	%r287, 1;
$L__BB2_70:
	sub.s32 	%r146, %r67, %r287;
	mul.wide.s32 	%rd16, %r146, 4;
	add.s64 	%rd17, %rd1, %rd16;
	ld.global.u32 	%r147, [%rd17];
	setp.eq.s32 	%p145, %r147, 0;
	add.s32 	%r287, %r287, 1;
	setp.ne.s32 	%p68, %r287, %r51;
	and.pred  	%p69, %p145, %p68;
	@%p69 bra 	$L__BB2_70;
	bra.uni 	$L__BB2_87;
$L__BB2_71:
	mov.b32 	%r286, 1;
$L__BB2_72:
	mul.wide.s32 	%rd18, %r286, 4;
	add.s64 	%rd19, %rd2, %rd18;
	ld.global.u32 	%r149, [%rd19];
	setp.eq.s32 	%p145, %r149, 0;
	add.s32 	%r286, %r286, 1;
	setp.ne.s32 	%p70, %r286, %r51;
	and.pred  	%p71, %p145, %p70;
	@%p71 bra 	$L__BB2_72;
	bra.uni 	$L__BB2_87;
$L__BB2_73:
	sub.s32 	%r109, %r40, %r42;
	abs.s32 	%r110, %r109;
	sub.s32 	%r111, %r41, %r43;
	abs.s32 	%r112, %r111;
	setp.ne.s32 	%p46, %r110, %r112;
	mov.pred 	%p145, 0;
	@%p46 bra 	$L__BB2_87;
	sub.s32 	%r56, %r42, %r40;
	sub.s32 	%r57, %r43, %r41;
	abs.s32 	%r58, %r56;
	abs.s32 	%r113, %r57;
	setp.ne.s32 	%p48, %r58, %r113;
	@%p48 bra 	$L__BB2_87;
	setp.lt.u32 	%p50, %r58, 2;
	mov.pred 	%p145, -1;
	@%p50 bra 	$L__BB2_87;
	setp.gt.s32 	%p51, %r56, -1;
	@%p51 bra 	$L__BB2_82;
	setp.lt.s32 	%p57, %r57, 0;
	@%p57 bra 	$L__BB2_80;
	mov.b32 	%r289, 1;
$L__BB2_79:
	sub.s32 	%r129, %r40, %r289;
	shl.b32 	%r130, %r129, 3;
	add.s32 	%r131, %r289, %r41;
	add.s32 	%r132, %r131, %r130;
	mul.wide.s32 	%rd12, %r132, 4;
	add.s64 	%rd13, %rd1, %rd12;
	ld.global.u32 	%r133, [%rd13];
	setp.eq.s32 	%p145, %r133, 0;
	add.s32 	%r289, %r289, 1;
	setp.ne.s32 	%p58, %r289, %r58;
	and.pred  	%p59, %p145, %p58;
	@%p59 bra 	$L__BB2_79;
	bra.uni 	$L__BB2_87;
$L__BB2_80:
	mov.b32 	%r288, 1;
$L__BB2_81:
	sub.s32 	%r136, %r40, %r288;
	shl.b32 	%r137, %r136, 3;
	sub.s32 	%r138, %r41, %r288;
	add.s32 	%r139, %r138, %r137;
	mul.wide.s32 	%rd14, %r139, 4;
	add.s64 	%rd15, %rd1, %rd14;
	ld.global.u32 	%r140, [%rd15];
	setp.eq.s32 	%p145, %r140, 0;
	add.s32 	%r288, %r288, 1;
	setp.ne.s32 	%p60, %r288, %r58;
	and.pred  	%p61, %p145, %p60;
	@%p61 bra 	$L__BB2_81;
	bra.uni 	$L__BB2_87;
$L__BB2_82:
	setp.lt.s32 	%p52, %r57, 0;
	@%p52 bra 	$L__BB2_85;
	mov.b32 	%r291, 1;
$L__BB2_84:
	add.s32 	%r115, %r291, %r40;
	shl.b32 	%r116, %r115, 3;
	add.s32 	%r117, %r291, %r41;
	add.s32 	%r118, %r117, %r116;
	mul.wide.s32 	%rd8, %r118, 4;
	add.s64 	%rd9, %rd1, %rd8;
	ld.global.u32 	%r119, [%rd9];
	setp.eq.s32 	%p145, %r119, 0;
	add.s32 	%r291, %r291, 1;
	setp.ne.s32 	%p53, %r291, %r58;
	and.pred  	%p54, %p145, %p53;
	@%p54 bra 	$L__BB2_84;
	bra.uni 	$L__BB2_87;
$L__BB2_85:
	mov.b32 	%r290, 1;
$L__BB2_86:
	add.s32 	%r122, %r290, %r40;
	shl.b32 	%r123, %r122, 3;
	sub.s32 	%r124, %r41, %r290;
	add.s32 	%r125, %r124, %r123;
	mul.wide.s32 	%rd10, %r125, 4;
	add.s64 	%rd11, %rd1, %rd10;
	ld.global.u32 	%r126, [%rd11];
	setp.eq.s32 	%p145, %r126, 0;
	add.s32 	%r290, %r290, 1;
	setp.ne.s32 	%p55, %r290, %r58;
	and.pred  	%p56, %p145, %p55;
	@%p56 bra 	$L__BB2_86;
$L__BB2_87:
	selp.b32 	%r275, 0, 1000, %p145;
	cvta.to.global.u64 	%rd44, %rd4;
	st.global.u32 	[%rd44], %r275;
$L__BB2_88:
	ret;

}
	// .globl	_Z16kernelEvalPointsPKiPib
.visible .entry _Z16kernelEvalPointsPKiPib(
	.param .u64 .ptr .align 1 _Z16kernelEvalPointsPKiPib_param_0,
	.param .u64 .ptr .align 1 _Z16kernelEvalPointsPKiPib_param_1,
	.param .u8 _Z16kernelEvalPointsPKiPib_param_2
)
{
	.reg .pred 	%p<83>;
	.reg .b16 	%rs<2>;
	.reg .b32 	%r<119>;
	.reg .b64 	%rd<9>;
	.reg .b64 	%fd<6>;
	// demoted variable
	.shared .align 8 .b8 _ZZ20blockReductionPointsiE6shared[256];
	ld.param.u64 	%rd1, [_Z16kernelEvalPointsPKiPib_param_0];
	ld.param.u64 	%rd2, [_Z16kernelEvalPointsPKiPib_param_1];
	ld.param.s8 	%rs1, [_Z16kernelEvalPointsPKiPib_param_2];
	mov.u32 	%r1, %tid.x;
	setp.gt.u32 	%p2, %r1, 63;
	@%p2 bra 	$L__BB3_53;
	cvta.to.global.u64 	%rd3, %rd1;
	mul.wide.u32 	%rd4, %r1, 4;
	add.s64 	%rd5, %rd3, %rd4;
	ld.global.u32 	%r2, [%rd5];
	setp.eq.s32 	%p3, %r2, 0;
	mov.b32 	%r118, 0;
	@%p3 bra 	$L__BB3_46;
	mul.hi.s32 	%r39, %r2, 1717986919;
	shr.u32 	%r40, %r39, 31;
	shr.s32 	%r41, %r39, 2;
	add.s32 	%r42, %r41, %r40;
	mul.lo.s32 	%r43, %r42, 10;
	sub.s32 	%r38, %r2, %r43;
	setp.gt.s32 	%p4, %r38, 3;
	@%p4 bra 	$L__BB3_12;
	setp.eq.s32 	%p8, %r38, 1;
	@%p8 bra 	$L__BB3_19;
	setp.eq.s32 	%p9, %r38, 2;
	@%p9 bra 	$L__BB3_25;
	setp.eq.s32 	%p10, %r38, 3;
	@%p10 bra 	$L__BB3_6;
	bra.uni 	$L__BB3_46;
$L__BB3_6:
	shr.u32 	%r69, %r1, 3;
	and.b32  	%r9, %r1, 7;
	mov.b32 	%r113, 26;
	setp.eq.s32 	%p44, %r69, 0;
	@%p44 bra 	$L__BB3_9;
	setp.eq.s32 	%p45, %r69, 7;
	@%p45 bra 	$L__BB3_9;
	add.s32 	%r70, %r1, -16;
	setp.lt.u32 	%p46, %r70, 32;
	selp.b32 	%r113, 34, 30, %p46;
$L__BB3_9:
	setp.eq.s32 	%p47, %r9, 7;
	@%p47 bra 	$L__BB3_11;
	setp.ne.s32 	%p48, %r9, 0;
	@%p48 bra 	$L__BB3_26;
$L__BB3_11:
	add.s32 	%r114, %r113, -4;
	bra.uni 	$L__BB3_27;
$L__BB3_12:
	setp.eq.s32 	%p5, %r38, 4;
	@%p5 bra 	$L__BB3_30;
	setp.eq.s32 	%p6, %r38, 5;
	@%p6 bra 	$L__BB3_42;
	setp.eq.s32 	%p7, %r38, 6;
	@%p7 bra 	$L__BB3_15;
	bra.uni 	$L__BB3_46;
$L__BB3_15:
	add.s32 	%r45, %r1, -16;
	setp.lt.u32 	%p11, %r45, 32;
	mov.b32 	%r117, 1480;
	@%p11 bra 	$L__BB3_17;
	and.b32  	%r46, %r1, 56;
	setp.eq.s32 	%p12, %r46, 8;
	setp.eq.s32 	%p13, %r46, 48;
	selp.b32 	%r47, 1495, 1500, %p13;
	selp.b32 	%r117, 1495, %r47, %p12;
$L__BB3_17:
	and.b32  	%r48, %r1, 7;
	add.s32 	%r49, %r48, -3;
	setp.lt.u32 	%p14, %r49, 2;
	add.s32 	%r50, %r117, -5;
	selp.b32 	%r29, %r50, %r117, %p14;
	setp.ne.s16 	%p15, %rs1, 0;
	setp.lt.s32 	%p16, %r2, 11;
	or.pred  	%p17, %p15, %p16;
	@%p17 bra 	$L__BB3_45;
	neg.s32 	%r118, %r29;
	bra.uni 	$L__BB3_46;
$L__BB3_19:
	setp.gt.s32 	%p59, %r2, 9;
	@%p59 bra 	$L__BB3_21;
	setp.lt.u32 	%p62, %r1, 8;
	and.b32  	%r80, %r1, 56;
	selp.b32 	%r81, 80, 10, %p62;
	setp.eq.s32 	%p63, %r80, 8;
	selp.b32 	%r112, 40, %r81, %p63;
	bra.uni 	$L__BB3_22;
$L__BB3_21:
	and.b32  	%r78, %r1, 56;
	setp.eq.s32 	%p60, %r78, 56;
	selp.b32 	%r79, 80, 10, %p60;
	setp.eq.s32 	%p61, %r78, 48;
	selp.b32 	%r112, 40, %r79, %p61;
$L__BB3_22:
	setp.ne.s16 	%p64, %rs1, 0;
	setp.lt.s32 	%p65, %r2, 11;
	or.pred  	%p66, %p64, %p65;
	@%p66 bra 	$L__BB3_24;
	neg.s32 	%r118, %r112;
	bra.uni 	$L__BB3_46;
$L__BB3_24:
	setp.lt.s32 	%p67, %r2, 10;
	setp.eq.s16 	%p68, %rs1, 1;
	neg.s32 	%r82, %r112;
	selp.b32 	%r83, %r82, %r112, %p67;
	selp.b32 	%r118, %r83, %r112, %p68;
	bra.uni 	$L__BB3_46;
$L__BB3_25:
	setp.eq.s16 	%p55, %rs1, 0;
	setp.gt.s32 	%p56, %r2, 10;
	setp.eq.s16 	%p57, %rs1, 1;
	setp.lt.s32 	%p58, %r2, 10;
	selp.b32 	%r75, -50, 50, %p58;
	selp.b32 	%r76, %r75, 50, %p57;
	selp.b32 	%r77, -50, %r76, %p56;
	selp.b32 	%r118, %r77, %r76, %p55;
	bra.uni 	$L__BB3_46;
$L__BB3_26:
	add.s32 	%r71, %r9, -2;
	setp.lt.u32 	%p49, %r71, 4;
	add.s32 	%r72, %r113, 4;
	selp.b32 	%r114, %r72, %r113, %p49;
$L__BB3_27:
	setp.ne.s16 	%p50, %rs1, 0;
	setp.lt.s32 	%p51, %r2, 11;
	or.pred  	%p52, %p50, %p51;
	@%p52 bra 	$L__BB3_29;
	neg.s32 	%r118, %r114;
	bra.uni 	$L__BB3_46;
$L__BB3_29:
	setp.eq.s16 	%p53, %rs1, 1;
	setp.lt.s32 	%p54, %r2, 10;
	neg.s32 	%r73, %r114;
	selp.b32 	%r74, %r73, %r114, %p54;
	selp.b32 	%r118, %r74, %r114, %p53;
	bra.uni 	$L__BB3_46;
$L__BB3_30:
	and.b32  	%r17, %r1, 7;
	setp.eq.s16 	%p27, %rs1, 0;
	setp.lt.u32 	%p28, %r1, 8;
	and.pred  	%p29, %p27, %p28;
	mov.b32 	%r115, 22;
	@%p29 bra 	$L__BB3_35;
	setp.eq.s16 	%p30, %rs1, 0;
	and.b32  	%r60, %r1, 56;
	setp.eq.s32 	%p31, %r60, 56;
	and.pred  	%p32, %p31, %p30;
	@%p32 bra 	$L__BB3_35;
	shr.u32 	%r62, %r1, 3;
	mov.b32 	%r115, 26;
	setp.eq.s32 	%p33, %r62, 0;
	@%p33 bra 	$L__BB3_35;
	setp.eq.s32 	%p34, %r62, 7;
	@%p34 bra 	$L__BB3_35;
	add.s32 	%r63, %r1, -16;
	setp.lt.u32 	%p35, %r63, 32;
	selp.b32 	%r115, 34, 30, %p35;
$L__BB3_35:
	setp.eq.s32 	%p36, %r17, 7;
	@%p36 bra 	$L__BB3_37;
	setp.ne.s32 	%p37, %r17, 0;
	@%p37 bra 	$L__BB3_38;
$L__BB3_37:
	add.s32 	%r116, %r115, -4;
	bra.uni 	$L__BB3_39;
$L__BB3_38:
	add.s32 	%r64, %r17, -2;
	setp.lt.u32 	%p38, %r64, 4;
	add.s32 	%r65, %r115, 4;
	selp.b32 	%r116, %r65, %r115, %p38;
$L__BB3_39:
	setp.ne.s16 	%p39, %rs1, 0;
	setp.lt.s32 	%p40, %r2, 11;
	or.pred  	%p41, %p39, %p40;
	@%p41 bra 	$L__BB3_41;
	neg.s32 	%r118, %r116;
	bra.uni 	$L__BB3_46;
$L__BB3_41:
	setp.eq.s16 	%p42, %rs1, 1;
	setp.lt.s32 	%p43, %r2, 10;
	neg.s32 	%r66, %r116;
	selp.b32 	%r67, %r66, %r116, %p43;
	selp.b32 	%r118, %r67, %r116, %p42;
	bra.uni 	$L__BB3_46;
$L__BB3_42:
	and.b32  	%r53, %r1, 7;
	setp.eq.s32 	%p20, %r53, 0;
	setp.eq.s32 	%p21, %r53, 7;
	or.pred  	%p1, %p20, %p21;
	setp.ne.s16 	%p22, %rs1, 0;
	setp.lt.s32 	%p23, %r2, 11;
	or.pred  	%p24, %p22, %p23;
	@%p24 bra 	$L__BB3_44;
	selp.b32 	%r118, -85, -90, %p1;
	bra.uni 	$L__BB3_46;
$L__BB3_44:
	selp.b32 	%r54, 85, 90, %p1;
	setp.eq.s16 	%p25, %rs1, 1;
	setp.lt.s32 	%p26, %r2, 10;
	neg.s32 	%r55, %r54;
	selp.b32 	%r56, %r55, %r54, %p26;
	selp.b32 	%r118, %r56, %r54, %p25;
	bra.uni 	$L__BB3_46;
$L__BB3_45:
	setp.eq.s16 	%p18, %rs1, 1;
	setp.lt.s32 	%p19, %r2, 10;
	neg.s32 	%r51, %r29;
	selp.b32 	%r52, %r51, %r29, %p19;
	selp.b32 	%r118, %r52, %r29, %p18;
$L__BB3_46:
	and.b32  	%r33, %r1, 31;
	shfl.sync.down.b32	%r84|%p69, %r118, 16, 31, -1;
	add.s32 	%r85, %r84, %r118;
	shfl.sync.down.b32	%r86|%p70, %r85, 8, 31, -1;
	add.s32 	%r87, %r86, %r85;
	shfl.sync.down.b32	%r88|%p71, %r87, 4, 31, -1;
	add.s32 	%r89, %r88, %r87;
	shfl.sync.down.b32	%r90|%p72, %r89, 2, 31, -1;
	add.s32 	%r91, %r90, %r89;
	shfl.sync.down.b32	%r92|%p73, %r91, 1, 31, -1;
	add.s32 	%r34, %r92, %r91;
	setp.ne.s32 	%p74, %r33, 0;
	@%p74 bra 	$L__BB3_48;
	cvt.rn.f64.s32 	%fd3, %r34;
	shr.u32 	%r93, %r1, 2;
	mov.u32 	%r94, _ZZ20blockReductionPointsiE6shared;
	add.s32 	%r95, %r94, %r93;
	st.shared.f64 	[%r95], %fd3;
$L__BB3_48:
	bar.sync 	0;
	mov.u32 	%r96, %ntid.x;
	shr.u32 	%r97, %r96, 5;
	setp.ge.u32 	%p75, %r1, %r97;
	mov.f64 	%fd5, 0d0000000000000000;
	@%p75 bra 	$L__BB3_50;
	shl.b32 	%r98, %r33, 3;
	mov.u32 	%r99, _ZZ20blockReductionPointsiE6shared;
	add.s32 	%r100, %r99, %r98;
	ld.shared.f64 	%fd5, [%r100];
$L__BB3_50:
	setp.gt.u32 	%p76, %r1, 31;
	@%p76 bra 	$L__BB3_53;
	cvt.rzi.s32.f64 	%r101, %fd5;
	shfl.sync.down.b32	%r102|%p77, %r101, 16, 31, -1;
	add.s32 	%r103, %r102, %r101;
	shfl.sync.down.b32	%r104|%p78, %r103, 8, 31, -1;
	add.s32 	%r105, %r104, %r103;
	shfl.sync.down.b32	%r106|%p79, %r105, 4, 31, -1;
	add.s32 	%r107, %r106, %r105;
	shfl.sync.down.b32	%r108|%p80, %r107, 2, 31, -1;
	add.s32 	%r109, %r108, %r107;
	shfl.sync.down.b32	%r110|%p81, %r109, 1, 31, -1;
	add.s32 	%r35, %r110, %r109;
	setp.ne.s32 	%p82, %r1, 0;
	@%p82 bra 	$L__BB3_53;
	mov.u32 	%r111, %ctaid.x;
	cvta.to.global.u64 	%rd6, %rd2;
	mul.wide.u32 	%rd7, %r111, 4;
	add.s64 	%rd8, %rd6, %rd7;
	st.global.u32 	[%rd8], %r35;
$L__BB3_53:
	ret;

}
	// .globl	_Z9kernelMaxPiS_j
.visible .entry _Z9kernelMaxPiS_j(
	.param .u64 .ptr .align 1 _Z9kernelMaxPiS_j_param_0,
	.param .u64 .ptr .align 1 _Z9kernelMaxPiS_j_param_1,
	.param .u32 _Z9kernelMaxPiS_j_param_2
)
{
	.reg .pred 	%p<17>;
	.reg .b32 	%r<20>;
	.reg .b64 	%rd<9>;
	// demoted variable
	.shared .align 4 .b8 _ZZ9kernelMaxPiS_jE10max_values[128];
	ld.param.u64 	%rd1, [_Z9kernelMaxPiS_j_param_0];
	ld.param.u64 	%rd2, [_Z9kernelMaxPiS_j_param_1];
	cvta.to.global.u64 	%rd3, %rd2;
	mov.u32 	%r1, %tid.x;
	mov.u32 	%r2, %ctaid.x;
	mov.u32 	%r9, %ntid.x;
	mad.lo.s32 	%r10, %r2, %r9, %r1;
	mul.wide.u32 	%rd4, %r10, 4;
	add.s64 	%rd5, %rd3, %rd4;
	ld.global.u32 	%r11, [%rd5];
	shl.b32 	%r12, %r1, 2;
	mov.u32 	%r13, _ZZ9kernelMaxPiS_jE10max_values;
	add.s32 	%r3, %r13, %r12;
	st.shared.u32 	[%r3], %r11;
	bar.sync 	0;
	setp.gt.u32 	%p1, %r1, 30;
	@%p1 bra 	$L__BB4_4;
	ld.shared.u32 	%r4, [%r3+4];
	setp.eq.s32 	%p2, %r4, 50000;
	@%p2 bra 	$L__BB4_4;
	ld.shared.u32 	%r14, [%r3];
	setp.le.s32 	%p3, %r4, %r14;
	@%p3 bra 	$L__BB4_4;
	st.shared.u32 	[%r3], %r4;
$L__BB4_4:
	bar.sync 	0;
	setp.gt.u32 	%p4, %r1, 29;
	@%p4 bra 	$L__BB4_8;
	ld.shared.u32 	%r5, [%r3+8];
	setp.eq.s32 	%p5, %r5, 50000;
	@%p5 bra 	$L__BB4_8;
	ld.shared.u32 	%r15, [%r3];
	setp.le.s32 	%p6, %r5, %r15;
	@%p6 bra 	$L__BB4_8;
	st.shared.u32 	[%r3], %r5;
$L__BB4_8:
	bar.sync 	0;
	setp.gt.u32 	%p7, %r1, 27;
	@%p7 bra 	$L__BB4_12;
	ld.shared.u32 	%r6, [%r3+16];
	setp.eq.s32 	%p8, %r6, 50000;
	@%p8 bra 	$L__BB4_12;
	ld.shared.u32 	%r16, [%r3];
	setp.le.s32 	%p9, %r6, %r16;
	@%p9 bra 	$L__BB4_12;
	st.shared.u32 	[%r3], %r6;
$L__BB4_12:
	bar.sync 	0;
	setp.gt.u32 	%p10, %r1, 23;
	@%p10 bra 	$L__BB4_16;
	ld.shared.u32 	%r7, [%r3+32];
	setp.eq.s32 	%p11, %r7, 50000;
	@%p11 bra 	$L__BB4_16;
	ld.shared.u32 	%r17, [%r3];
	setp.le.s32 	%p12, %r7, %r17;
	@%p12 bra 	$L__BB4_16;
	st.shared.u32 	[%r3], %r7;
$L__BB4_16:
	bar.sync 	0;
	setp.gt.u32 	%p13, %r1, 15;
	@%p13 bra 	$L__BB4_20;
	ld.shared.u32 	%r8, [%r3+64];
	setp.eq.s32 	%p14, %r8, 50000;
	@%p14 bra 	$L__BB4_20;
	ld.shared.u32 	%r18, [%r3];
	setp.le.s32 	%p15, %r8, %r18;
	@%p15 bra 	$L__BB4_20;
	st.shared.u32 	[%r3], %r8;
$L__BB4_20:
	bar.sync 	0;
	setp.ne.s32 	%p16, %r1, 0;
	@%p16 bra 	$L__BB4_22;
	ld.shared.u32 	%r19, [_ZZ9kernelMaxPiS_jE10max_values];
	cvta.to.global.u64 	%rd6, %rd1;
	mul.wide.u32 	%rd7, %r2, 4;
	add.s64 	%rd8, %rd6, %rd7;
	st.global.u32 	[%rd8], %r19;
$L__BB4_22:
	ret;

}
	// .globl	_Z9kernelMinPiS_j
.visible .entry _Z9kernelMinPiS_j(
	.param .u64 .ptr .align 1 _Z9kernelMinPiS_j_param_0,
	.param .u64 .ptr .align 1 _Z9kernelMinPiS_j_param_1,
	.param .u32 _Z9kernelMinPiS_j_param_2
)
{
	.reg .pred 	%p<22>;
	.reg .b32 	%r<20>;
	.reg .b64 	%rd<9>;
	// demoted variable
	.shared .align 4 .b8 _ZZ9kernelMinPiS_jE10min_values[128];
	ld.param.u64 	%rd1, [_Z9kernelMinPiS_j_param_0];
	ld.param.u64 	%rd2, [_Z9kernelMinPiS_j_param_1];
	cvta.to.global.u64 	%rd3, %rd2;
	mov.u32 	%r1, %tid.x;
	mov.u32 	%r2, %ctaid.x;
	mov.u32 	%r9, %ntid.x;
	mad.lo.s32 	%r10, %r2, %r9, %r1;
	mul.wide.u32 	%rd4, %r10, 4;
	add.s64 	%rd5, %rd3, %rd4;
	ld.global.u32 	%r11, [%rd5];
	shl.b32 	%r12, %r1, 2;
	mov.u32 	%r13, _ZZ9kernelMinPiS_jE10min_values;
	add.s32 	%r3, %r13, %r12;
	st.shared.u32 	[%r3], %r11;
	bar.sync 	0;
	setp.gt.u32 	%p1, %r1, 30;
	@%p1 bra 	$L__BB5_3;
	ld.shared.u32 	%r4, [%r3+4];
	ld.shared.u32 	%r14, [%r3];
	setp.ge.s32 	%p2, %r4, %r14;
	setp.eq.s32 	%p3, %r4, -50000;
	or.pred  	%p4, %p2, %p3;
	@%p4 bra 	$L__BB5_3;
	st.shared.u32 	[%r3], %r4;
$L__BB5_3:
	bar.sync 	0;
	setp.gt.u32 	%p5, %r1, 29;
	@%p5 bra 	$L__BB5_6;
	ld.shared.u32 	%r5, [%r3+8];
	ld.shared.u32 	%r15, [%r3];
	setp.ge.s32 	%p6, %r5, %r15;
	setp.eq.s32 	%p7, %r5, -50000;
	or.pred  	%p8, %p6, %p7;
	@%p8 bra 	$L__BB5_6;
	st.shared.u32 	[%r3], %r5;
$L__BB5_6:
	bar.sync 	0;
	setp.gt.u32 	%p9, %r1, 27;
	@%p9 bra 	$L__BB5_9;
	ld.shared.u32 	%r6, [%r3+16];
	ld.shared.u32 	%r16, [%r3];
	setp.ge.s32 	%p10, %r6, %r16;
	setp.eq.s32 	%p11, %r6, -50000;
	or.pred  	%p12, %p10, %p11;
	@%p12 bra 	$L__BB5_9;
	st.shared.u32 	[%r3], %r6;
$L__BB5_9:
	bar.sync 	0;
	setp.gt.u32 	%p13, %r1, 23;
	@%p13 bra 	$L__BB5_12;
	ld.shared.u32 	%r7, [%r3+32];
	ld.shared.u32 	%r17, [%r3];
	setp.ge.s32 	%p14, %r7, %r17;
	setp.eq.s32 	%p15, %r7, -50000;
	or.pred  	%p16, %p14, %p15;
	@%p16 bra 	$L__BB5_12;
	st.shared.u32 	[%r3], %r7;
$L__BB5_12:
	bar.sync 	0;
	setp.gt.u32 	%p17, %r1, 15;
	@%p17 bra 	$L__BB5_15;
	ld.shared.u32 	%r8, [%r3+64];
	ld.shared.u32 	%r18, [%r3];
	setp.ge.s32 	%p18, %r8, %r18;
	setp.eq.s32 	%p19, %r8, -50000;
	or.pred  	%p20, %p18, %p19;
	@%p20 bra 	$L__BB5_15;
	st.shared.u32 	[%r3], %r8;
$L__BB5_15:
	bar.sync 	0;
	setp.ne.s32 	%p21, %r1, 0;
	@%p21 bra 	$L__BB5_17;
	ld.shared.u32 	%r19, [_ZZ9kernelMinPiS_jE10min_values];
	cvta.to.global.u64 	%rd6, %rd1;
	mul.wide.u32 	%rd7, %r2, 4;
	add.s64 	%rd8, %rd6, %rd7;
	st.global.u32 	[%rd8], %r19;
$L__BB5_17:
	ret;

}
	// .globl	_ZN3cub18CUB_300001_SM_10006detail11EmptyKernelIvEEvv
.visible .entry _ZN3cub18CUB_300001_SM_10006detail11EmptyKernelIvEEvv()
{


	ret;

}
	// .globl	_ZN3cub18CUB_300001_SM_10006detail10radix_sort31DeviceRadixSortSingleTileKernelINS1_5radix10policy_hubIiNS0_8NullTypeEyE10Policy1000ELNS0_9SortOrderE0EiS6_yNS1_21identity_decomposer_tEEEvPKT1_PSB_PKT2_PSF_T3_iiT4_
.visible .entry _ZN3cub18CUB_300001_SM_10006detail10radix_sort31DeviceRadixSortSingleTileKernelINS1_5radix10policy_hubIiNS0_8NullTypeEyE10Policy1000ELNS0_9SortOrderE0EiS6_yNS1_21identity_decomposer_tEEEvPKT1_PSB_PKT2_PSF_T3_iiT4_(
	.param .u64 .ptr .align 1 _ZN3cub18CUB_300001_SM_10006detail10radix_sort31DeviceRadixSortSingleTileKernelINS1_5radix10policy_hubIiNS0_8NullTypeEyE10Policy1000ELNS0_9SortOrderE0EiS6_yNS1_21identity_decomposer_tEEEvPKT1_PSB_PKT2_PSF_T3_iiT4__param_0,
	.param .u64 .ptr .align 1 _ZN3cub18CUB_300001_SM_10006detail10radix_sort31DeviceRadixSortSingleTileKernelINS1_5radix10policy_hubIiNS0_8NullTypeEyE10Policy1000ELNS0_9SortOrderE0EiS6_yNS1_21identity_decomposer_tEEEvPKT1_PSB_PKT2_PSF_T3_iiT4__param_1,
	.param .u64 .ptr .align 1 _ZN3cub18CUB_300001_SM_10006detail10radix_sort31DeviceRadixSortSingleTileKernelINS1_5radix10policy_hubIiNS0_8NullTypeEyE10Policy1000ELNS0_9SortOrderE0EiS6_yNS1_21identity_decomposer_tEEEvPKT1_PSB_PKT2_PSF_T3_iiT4__param_2,
	.param .u64 .ptr .align 1 _ZN3cub18CUB_300001_SM_10006detail10radix_sort31DeviceRadixSortSingleTileKernelINS1_5radix10policy_hubIiNS0_8NullTypeEyE10Policy1000ELNS0_9SortOrderE0EiS6_yNS1_21identity_decomposer_tEEEvPKT1_PSB_PKT2_PSF_T3_iiT4__param_3,
	.param .u64 _ZN3cub18CUB_300001_SM_10006detail10radix_sort31DeviceRadixSortSingleTileKernelINS1_5radix10policy_hubIiNS0_8NullTypeEyE10Policy1000ELNS0_9SortOrderE0EiS6_yNS1_21identity_decomposer_tEEEvPKT1_PSB_PKT2_PSF_T3_iiT4__param_4,
	.param .u32 _ZN3cub18CUB_300001_SM_10006detail10radix_sort31DeviceRadixSortSingleTileKernelINS1_5radix10policy_hubIiNS0_8NullTypeEyE10Policy1000ELNS0_9SortOrderE0EiS6_yNS1_21identity_decomposer_tEEEvPKT1_PSB_PKT2_PSF_T3_iiT4__param_5,
	.param .u32 _ZN3cub18CUB_300001_SM_10006detail10radix_sort31DeviceRadixSortSingleTileKernelINS1_5radix10policy_hubIiNS0_8NullTypeEyE10Policy1000ELNS0_9SortOrderE0EiS6_yNS1_21identity_decomposer_tEEEvPKT1_PSB_PKT2_PSF_T3_iiT4__param_6,
	.param .align 1 .b8 _ZN3cub18CUB_300001_SM_10006detail10radix_sort31DeviceRadixSortSingleTileKernelINS1_5radix10policy_hubIiNS0_8NullTypeEyE10Policy1000ELNS0_9SortOrderE0EiS6_yNS1_21identity_decomposer_tEEEvPKT1_PSB_PKT2_PSF_T3_iiT4__param_7[1]
)
.maxntid 256
.minnctapersm 1
{
	.reg .pred 	%p<52>;
	.reg .b16 	%rs<39>;
	.reg .b32 	%r<744>;
	.reg .b64 	%rd<29>;
	// demoted variable
	.shared .align 16 .b8 _ZZN3cub18CUB_300001_SM_10006detail10radix_sort31DeviceRadixSortSingleTileKernelINS1_5radix10policy_hubIiNS0_8NullTypeEyE10Policy1000ELNS0_9SortOrderE0EiS6_yNS1_21identity_decomposer_tEEEvPKT1_PSB_PKT2_PSF_T3_iiT4_E12temp_storage[33856];
	ld.param.u64 	%rd5, [_ZN3cub18CUB_300001_SM_10006detail10radix_sort31DeviceRadixSortSingleTileKernelINS1_5radix10policy_hubIiNS0_8NullTypeEyE10Policy1000ELNS0_9SortOrderE0EiS6_yNS1_21identity_decomposer_tEEEvPKT1_PSB_PKT2_PSF_T3_iiT4__param_0];
	ld.param.u64 	%rd3, [_ZN3cub18CUB_300001_SM_10006detail10radix_sort31DeviceRadixSortSingleTileKernelINS1_5radix10policy_hubIiNS0_8NullTypeEyE10Policy1000ELNS0_9SortOrderE0EiS6_yNS1_21identity_decomposer_tEEEvPKT1_PSB_PKT2_PSF_T3_iiT4__param_1];
	ld.param.u64 	%rd4, [_ZN3cub18CUB_300001_SM_10006detail10radix_sort31DeviceRadixSortSingleTileKernelINS1_5radix10policy_hubIiNS0_8NullTypeEyE10Policy1000ELNS0_9SortOrderE0EiS6_yNS1_21identity_decomposer_tEEEvPKT1_PSB_PKT2_PSF_T3_iiT4__param_4];
	ld.param.u32 	%r189, [_ZN3cub18CUB_300001_SM_10006detail10radix_sort31DeviceRadixSortSingleTileKernelINS1_5radix10policy_hubIiNS0_8NullTypeEyE10Policy1000ELNS0_9SortOrderE0EiS6_yNS1_21identity_decomposer_tEEEvPKT1_PSB_PKT2_PSF_T3_iiT4__param_5];
	ld.param.u32 	%r190, [_ZN3cub18CUB_300001_SM_10006detail10radix_sort31DeviceRadixSortSingleTileKernelINS1_5radix10policy_hubIiNS0_8NullTypeEyE10Policy1000ELNS0_9SortOrderE0EiS6_yNS1_21identity_decomposer_tEEEvPKT1_PSB_PKT2_PSF_T3_iiT4__param_6];
	cvta.to.global.u64 	%rd6, %rd5;
	cvt.u32.u64 	%r1, %rd4;
	mov.u32 	%r2, %tid.x;
	mul.lo.s32 	%r3, %r2, 19;
	setp.ge.s32 	%p1, %r3, %r1;
	mul.wide.u32 	%rd7, %r3, 4;
	add.s64 	%rd1, %rd6, %rd7;
	mov.b32 	%r741, -1;
	@%p1 bra 	$L__BB7_2;
	ld.global.u32 	%r192, [%rd1];
	xor.b32  	%r741, %r192, -2147483648;
$L__BB7_2:
	add.s32 	%r194, %r3, 1;
	setp.ge.s32 	%p2, %r194, %r1;
	mov.b32 	%r740, -1;
	@%p2 bra 	$L__BB7_4;
	ld.global.u32 	%r195, [%rd1+4];
	xor.b32  	%r740, %r195, -2147483648;
$L__BB7_4:
	add.s32 	%r197, %r3, 2;
	setp.ge.s32 	%p3, %r197, %r1;
	mov.b32 	%r739, -1;
	@%p3 bra 	$L__BB7_6;
	ld.global.u32 	%r198, [%rd1+8];
	xor.b32  	%r739, %r198, -2147483648;
$L__BB7_6:
	add.s32 	%r200, %r3, 3;
	setp.ge.s32 	%p4, %r200, %r1;
	mov.b32 	%r738, -1;
	@%p4 bra 	$L__BB7_8;
	ld.global.u32 	%r201, [%rd1+12];
	xor.b32  	%r738, %r201, -2147483648;
$L__BB7_8:
	add.s32 	%r203, %r3, 4;
	setp.ge.s32 	%p5, %r203, %r1;
	mov.b32 	%r737, -1;
	@%p5 bra 	$L__BB7_10;
	ld.global.u32 	%r204, [%rd1+16];
	xor.b32  	%r737, %r204, -2147483648;
$L__BB7_10:
	add.s32 	%r206, %r3, 5;
	setp.ge.s32 	%p6, %r206, %r1;
	mov.b32 	%r736, -1;
	@%p6 bra 	$L__BB7_12;
	ld.global.u32 	%r207, [%rd1+20];
	xor.b32  	%r736, %r207, -2147483648;
$L__BB7_12:
	add.s32 	%r209, %r3, 6;
	setp.ge.s32 	%p7, %r209, %r1;
	mov.b32 	%r735, -1;
	@%p7 bra 	$L__BB7_14;
	ld.global.u32 	%r210, [%rd1+24];
	xor.b32  	%r735, %r210, -2147483648;
$L__BB7_14:
	add.s32 	%r212, %r3, 7;
	setp.ge.s32 	%p8, %r212, %r1;
	mov.b32 	%r734, -1;
	@%p8 bra 	$L__BB7_16;
	ld.global.u32 	%r213, [%rd1+28];
	xor.b32  	%r734, %r213, -2147483648;
$L__BB7_16:
	add.s32 	%r215, %r3, 8;
	setp.ge.s32 	%p9, %r215, %r1;
	mov.b32 	%r733, -1;
	@%p9 bra 	$L__BB7_18;
	ld.global.u32 	%r216, [%rd1+32];
	xor.b32  	%r733, %r216, -2147483648;
$L__BB7_18:
	add.s32 	%r218, %r3, 9;
	setp.ge.s32 	%p10, %r218, %r1;
	mov.b32 	%r732, -1;
	@%p10 bra 	$L__BB7_20;
	ld.global.u32 	%r219, [%rd1+36];
	xor.b32  	%r732, %r219, -2147483648;
$L__BB7_20:
	add.s32 	%r221, %r3, 10;
	setp.ge.s32 	%p11, %r221, %r1;
	mov.b32 	%r731, -1;
	@%p11 bra 	$L__BB7_22;
	ld.global.u32 	%r222, [%rd1+40];
	xor.b32  	%r731, %r222, -2147483648;
$L__BB7_22:
	add.s32 	%r224, %r3, 11;
	setp.ge.s32 	%p12, %r224, %r1;
	mov.b32 	%r730, -1;
	@%p12 bra 	$L__BB7_24;
	ld.global.u32 	%r225, [%rd1+44];
	xor.b32  	%r730, %r225, -2147483648;
$L__BB7_24:
	add.s32 	%r227, %r3, 12;
	setp.ge.s32 	%p13, %r227, %r1;
	mov.b32 	%r729, -1;
	@%p13 bra 	$L__BB7_26;
	ld.global.u32 	%r228, [%rd1+48];
	xor.b32  	%r729, %r228, -2147483648;
$L__BB7_26:
	add.s32 	%r230, %r3, 13;
	setp.ge.s32 	%p14, %r230, %r1;
	mov.b32 	%r728, -1;
	@%p14 bra 	$L__BB7_28;
	ld.global.u32 	%r231, [%rd1+52];
	xor.b32  	%r728, %r231, -2147483648;
$L__BB7_28:
	add.s32 	%r233, %r3, 14;
	setp.ge.s32 	%p15, %r233, %r1;
	mov.b32 	%r727, -1;
	@%p15 bra 	$L__BB7_30;
	ld.global.u32 	%r234, [%rd1+56];
	xor.b32  	%r727, %r234, -2147483648;
$L__BB7_30:
	add.s32 	%r236, %r3, 15;
	setp.ge.s32 	%p16, %r236, %r1;
	mov.b32 	%r726, -1;
	@%p16 bra 	$L__BB7_32;
	ld.global.u32 	%r237, [%rd1+60];
	xor.b32  	%r726, %r237, -2147483648;
$L__BB7_32:
	add.s32 	%r239, %r3, 16;
	setp.ge.s32 	%p17, %r239, %r1;
	mov.b32 	%r725, -1;
	@%p17 bra 	$L__BB7_34;
	ld.global.u32 	%r240, [%rd1+64];
	xor.b32  	%r725, %r240, -2147483648;
$L__BB7_34:
	add.s32 	%r242, %r3, 17;
	setp.ge.s32 	%p18, %r242, %r1;
	mov.b32 	%r724, -1;
	@%p18 bra 	$L__BB7_36;
	ld.global.u32 	%r243, [%rd1+68];
	xor.b32  	%r724, %r243, -2147483648;
$L__BB7_36:
	add.s32 	%r245, %r3, 18;
	setp.ge.s32 	%p19, %r245, %r1;
	mov.b32 	%r723, -1;
	@%p19 bra 	$L__BB7_38;
	ld.global.u32 	%r246, [%rd1+72];
	xor.b32  	%r723, %r246, -2147483648;
$L__BB7_38:
	bar.sync 	0;
	shr.u32 	%r42, %r2, 5;
	shl.b32 	%r248, %r2, 2;
	mov.u32 	%r249, _ZZN3cub18CUB_300001_SM_10006detail10radix_sort31DeviceRadixSortSingleTileKernelINS1_5radix10policy_hubIiNS0_8NullTypeEyE10Policy1000ELNS0_9SortOrderE0EiS6_yNS1_21identity_decomposer_tEEEvPKT1_PSB_PKT2_PSF_T3_iiT4_E12temp_storage;
	add.s32 	%r43, %r249, %r248;
	shl.b32 	%r250, %r2, 7;
	add.s32 	%r44, %r43, %r250;
	shl.b32 	%r251, %r42, 2;
	add.s32 	%r252, %r249, %r251;
	add.s32 	%r45, %r252, 33792;
	mad.lo.s32 	%r46, %r2, -56, %r44;
	add.s32 	%r722, %r189, 6;
	sub.s32 	%r721, %r190, %r189;
$L__BB7_39:
	add.s32 	%r312, %r722, -6;
	min.s32 	%r255, %r721, 6;
	mov.b32 	%r341, 0;
	st.shared.u32 	[%r43], %r341;
	st.shared.u32 	[%r43+1024], %r341;
	st.shared.u32 	[%r43+2048], %r341;
	st.shared.u32 	[%r43+3072], %r341;
	st.shared.u32 	[%r43+4096], %r341;
	st.shared.u32 	[%r43+5120], %r341;
	st.shared.u32 	[%r43+6144], %r341;
	st.shared.u32 	[%r43+7168], %r341;
	st.shared.u32 	[%r43+8192], %r341;
	st.shared.u32 	[%r43+9216], %r341;
	st.shared.u32 	[%r43+10240], %r341;
	st.shared.u32 	[%r43+11264], %r341;
	st.shared.u32 	[%r43+12288], %r341;
	st.shared.u32 	[%r43+13312], %r341;
	st.shared.u32 	[%r43+14336], %r341;
	st.shared.u32 	[%r43+15360], %r341;
	st.shared.u32 	[%r43+16384], %r341;
	st.shared.u32 	[%r43+17408], %r341;
	st.shared.u32 	[%r43+18432], %r341;
	st.shared.u32 	[%r43+19456], %r341;
	st.shared.u32 	[%r43+20480], %r341;
	st.shared.u32 	[%r43+21504], %r341;
	st.shared.u32 	[%r43+22528], %r341;
	st.shared.u32 	[%r43+23552], %r341;
	st.shared.u32 	[%r43+24576], %r341;
	st.shared.u32 	[%r43+25600], %r341;
	st.shared.u32 	[%r43+26624], %r341;
	st.shared.u32 	[%r43+27648], %r341;
	st.shared.u32 	[%r43+28672], %r341;
	st.shared.u32 	[%r43+29696], %r341;
	st.shared.u32 	[%r43+30720], %r341;
	st.shared.u32 	[%r43+31744], %r341;
	st.shared.u32 	[%r43+32768], %r341;
	// begin inline asm
	bmsk.clamp.b32 %r253, %r341, %r255;
	// end inline asm
	// begin inline asm
	shr.b32 %r256, %r741, %r312;
	// end inline asm
	and.b32  	%r344, %r253, %r256;
	shl.b32 	%r345, %r344, 10;
	and.b32  	%r346, %r345, 31744;
	add.s32 	%r347, %r43, %r346;
	shr.u32 	%r348, %r344, 4;
	and.b32  	%r349, %r348, 268435454;
	add.s32 	%r71, %r347, %r349;
	ld.shared.u16 	%rs1, [%r71];
	add.s16 	%rs20, %rs1, 1;
	st.shared.u16 	[%r71], %rs20;
	// begin inline asm
	shr.b32 %r259, %r740, %r312;
	// end inline asm
	and.b32  	%r350, %r253, %r259;
	shl.b32 	%r351, %r350, 10;
	and.b32  	%r352, %r351, 31744;
	add.s32 	%r353, %r43, %r352;
	shr.u32 	%r354, %r350, 4;
	and.b32  	%r355, %r354, 268435454;
	add.s32 	%r72, %r353, %r355;
	ld.shared.u16 	%rs2, [%r72];
	add.s16 	%rs21, %rs2, 1;
	st.shared.u16 	[%r72], %rs21;
	// begin inline asm
	shr.b32 %r262, %r739, %r312;
	// end inline asm
	and.b32  	%r356, %r253, %r262;
	shl.b32 	%r357, %r356, 10;
	and.b32  	%r358, %r357, 31744;
	add.s32 	%r359, %r43, %r358;
	shr.u32 	%r360, %r356, 4;
	and.b32  	%r361, %r360, 268435454;
	add.s32 	%r73, %r359, %r361;
	ld.shared.u16 	%rs3, [%r73];
	add.s16 	%rs22, %rs3, 1;
	st.shared.u16 	[%r73], %rs22;
	// begin inline asm
	shr.b32 %r265, %r738, %r312;
	// end inline asm
	and.b32  	%r362, %r253, %r265;
	shl.b32 	%r363, %r362, 10;
	and.b32  	%r364, %r363, 31744;
	add.s32 	%r365, %r43, %r364;
	shr.u32 	%r366, %r362, 4;
	and.b32  	%r367, %r366, 268435454;
	add.s32 	%r74, %r365, %r367;
	ld.shared.u16 	%rs4, [%r74];
	add.s16 	%rs23, %rs4, 1;
	st.shared.u16 	[%r74], %rs23;
	// begin inline asm
	shr.b32 %r268, %r737, %r312;
	// end inline asm
	and.b32  	%r368, %r253, %r268;
	shl.b32 	%r369, %r368, 10;
	and.b32  	%r370, %r369, 31744;
	add.s32 	%r371, %r43, %r370;
	shr.u32 	%r372, %r368, 4;
	and.b32  	%r373, %r372, 268435454;
	add.s32 	%r75, %r371, %r373;
	ld.shared.u16 	%rs5, [%r75];
	add.s16 	%rs24, %rs5, 1;
	st.shared.u16 	[%r75], %rs24;
	// begin inline asm
	shr.b32 %r271, %r736, %r312;
	// end inline asm
	and.b32  	%r374, %r253, %r271;
	shl.b32 	%r375, %r374, 10;
	and.b32  	%r376, %r375, 31744;
	add.s32 	%r377, %r43, %r376;
	shr.u32 	%r378, %r374, 4;
	and.b32  	%r379, %r378, 268435454;
	add.s32 	%r76, %r377, %r379;
	ld.shared.u16 	%rs6, [%r76];
	add.s16 	%rs25, %rs6, 1;
	st.shared.u16 	[%r76], %rs25;
	// begin inline asm
	shr.b32 %r274, %r735, %r312;
	// end inline asm
	and.b32  	%r380, %r253, %r274;
	shl.b32 	%r381, %r380, 10;
	and.b32  	%r382, %r381, 31744;
	add.s32 	%r383, %r43, %r382;
	shr.u32 	%r384, %r380, 4;
	and.b32  	%r385, %r384, 268435454;
	add.s32 	%r77, %r383, %r385;
	ld.shared.u16 	%rs7, [%r77];
	add.s16 	%rs26, %rs7, 1;
	st.shared.u16 	[%r77], %rs26;
	// begin inline asm
	shr.b32 %r277, %r734, %r312;
	// end inline asm
	and.b32  	%r386, %r253, %r277;
	shl.b32 	%r387, %r386, 10;
	and.b32  	%r388, %r387, 31744;
	add.s32 	%r389, %r43, %r388;
	shr.u32 	%r390, %r386, 4;
	and.b32  	%r391, %r390, 268435454;
	add.s32 	%r78, %r389, %r391;
	ld.shared.u16 	%rs8, [%r78];
	add.s16 	%rs27, %rs8, 1;
	st.shared.u16 	[%r78], %rs27;
	// begin inline asm
	shr.b32 %r280, %r733, %r312;
	// end inline asm
	and.b32  	%r392, %r253, %r280;
	shl.b32 	%r393, %r392, 10;
	and.b32  	%r394, %r393, 31744;
	add.s32 	%r395, %r43, %r394;
	shr.u32 	%r396, %r392, 4;
	and.b32  	%r397, %r396, 268435454;
	add.s32 	%r79, %r395, %r397;
	ld.shared.u16 	%rs9, [%r79];
	add.s16 	%rs28, %rs9, 1;
	st.shared.u16 	[%r79], %rs28;
	// begin inline asm
	shr.b32 %r283, %r732, %r312;
	// end inline asm
	and.b32  	%r398, %r253, %r283;
	shl.b32 	%r399, %r398, 10;
	and.b32  	%r400, %r399, 31744;
	add.s32 	%r401, %r43, %r400;
	shr.u32 	%r402, %r398, 4;
	and.b32  	%r403, %r402, 268435454;
	add.s32 	%r80, %r401, %r403;
	ld.shared.u16 	%rs10, [%r80];
	add.s16 	%rs29, %rs10, 1;
	st.shared.u16 	[%r80], %rs29;
	// begin inline asm
	shr.b32 %r286, %r731, %r312;
	// end inline asm
	and.b32  	%r404, %r253, %r286;
	shl.b32 	%r405, %r404, 10;
	and.b32  	%r406, %r405, 31744;
	add.s32 	%r407, %r43, %r406;
	shr.u32 	%r408, %r404, 4;
	and.b32  	%r409, %r408, 268435454;
	add.s32 	%r81, %r407, %r409;
	ld.shared.u16 	%rs11, [%r81];
	add.s16 	%rs30, %rs11, 1;
	st.shared.u16 	[%r81], %rs30;
	// begin inline asm
	shr.b32 %r289, %r730, %r312;
	// end inline asm
	and.b32  	%r410, %r253, %r289;
	shl.b32 	%r411, %r410, 10;
	and.b32  	%r412, %r411, 31744;
	add.s32 	%r413, %r43, %r412;
	shr.u32 	%r414, %r410, 4;
	and.b32  	%r415, %r414, 268435454;
	add.s32 	%r82, %r413, %r415;
	ld.shared.u16 	%rs12, [%r82];
	add.s16 	%rs31, %rs12, 1;
	st.shared.u16 	[%r82], %rs31;
	// begin inline asm
	shr.b32 %r292, %r729, %r312;
	// end inline asm
	and.b32  	%r416, %r253, %r292;
	shl.b32 	%r417, %r416, 10;
	and.b32  	%r418, %r417, 31744;
	add.s32 	%r419, %r43, %r418;
	shr.u32 	%r420, %r416, 4;
	and.b32  	%r421, %r420, 268435454;
	add.s32 	%r83, %r419, %r421;
	ld.shared.u16 	%rs13, [%r83];
	add.s16 	%rs32, %rs13, 1;
	st.shared.u16 	[%r83], %rs32;
	// begin inline asm
	shr.b32 %r295, %r728, %r312;
	// end inline asm
	and.b32  	%r422, %r253, %r295;
	shl.b32 	%r423, %r422, 10;
	and.b32  	%r424, %r423, 31744;
	add.s32 	%r425, %r43, %r424;
	shr.u32 	%r426, %r422, 4;
	and.b32  	%r427, %r426, 268435454;
	add.s32 	%r84, %r425, %r427;
	ld.shared.u16 	%rs14, [%r84];
	add.s16 	%rs33, %rs14, 1;
	st.shared.u16 	[%r84], %rs33;
	// begin inline asm
	shr.b32 %r298, %r727, %r312;
	// end inline asm
	and.b32  	%r428, %r253, %r298;
	shl.b32 	%r429, %r428, 10;
	and.b32  	%r430, %r429, 31744;
	add.s32 	%r431, %r43, %r430;
	shr.u32 	%r432, %r428, 4;
	and.b32  	%r433, %r432, 268435454;
	add.s32 	%r85, %r431, %r433;
	ld.shared.u16 	%rs15, [%r85];
	add.s16 	%rs34, %rs15, 1;
	st.shared.u16 	[%r85], %rs34;
	// begin inline asm
	shr.b32 %r301, %r726, %r312;
	// end inline asm
	and.b32  	%r434, %r253, %r301;
	shl.b32 	%r435, %r434, 10;
	and.b32  	%r436, %r435, 31744;
	add.s32 	%r437, %r43, %r436;
	shr.u32 	%r438, %r434, 4;
	and.b32  	%r439, %r438, 268435454;
	add.s32 	%r86, %r437, %r439;
	ld.shared.u16 	%rs16, [%r86];
	add.s16 	%rs35, %rs16, 1;
	st.shared.u16 	[%r86], %rs35;
	// begin inline asm
	shr.b32 %r304, %r725, %r312;
	// end inline asm
	and.b32  	%r440, %r253, %r304;
	shl.b32 	%r441, %r440, 10;
	and.b32  	%r442, %r441, 31744;
	add.s32 	%r443, %r43, %r442;
	shr.u32 	%r444, %r440, 4;
	and.b32  	%r445, %r444, 268435454;
	add.s32 	%r87, %r443, %r445;
	ld.shared.u16 	%rs17, [%r87];
	add.s16 	%rs36, %rs17, 1;
	st.shared.u16 	[%r87], %rs36;
	// begin inline asm
	shr.b32 %r307, %r724, %r312;
	// end inline asm
	and.b32  	%r446, %r253, %r307;
	shl.b32 	%r447, %r446, 10;
	and.b32  	%r448, %r447, 31744;
	add.s32 	%r449, %r43, %r448;
	shr.u32 	%r450, %r446, 4;
	and.b32  	%r451, %r450, 268435454;
	add.s32 	%r88, %r449, %r451;
	ld.shared.u16 	%rs18, [%r88];
	add.s16 	%rs37, %rs18, 1;
	st.shared.u16 	[%r88], %rs37;
	// begin inline asm
	shr.b32 %r310, %r723, %r312;
	// end inline asm
	and.b32  	%r452, %r253, %r310;
	shl.b32 	%r453, %r452, 10;
	and.b32  	%r454, %r453, 31744;
	add.s32 	%r455, %r43, %r454;
	shr.u32 	%r456, %r452, 4;
	and.b32  	%r457, %r456, 268435454;
	add.s32 	%r89, %r455, %r457;
	ld.shared.u16 	%rs19, [%r89];
	add.s16 	%rs38, %rs19, 1;
	st.shared.u16 	[%r89], %rs38;
	bar.sync 	0;
	ld.shared.u32 	%r90, [%r44];
	ld.shared.u32 	%r458, [%r44+4];
	ld.shared.u32 	%r459, [%r44+8];
	ld.shared.u32 	%r460, [%r44+12];
	ld.shared.u32 	%r461, [%r44+16];
	ld.shared.u32 	%r462, [%r44+20];
	ld.shared.u32 	%r463, [%r44+24];
	ld.shared.u32 	%r464, [%r44+28];
	ld.shared.u32 	%r465, [%r44+32];
	ld.shared.u32 	%r466, [%r44+36];
	ld.shared.u32 	%r467, [%r44+40];
	ld.shared.u32 	%r468, [%r44+44];
	ld.shared.u32 	%r469, [%r44+48];
	ld.shared.u32 	%r470, [%r44+52];
	ld.shared.u32 	%r471, [%r44+56];
	ld.shared.u32 	%r472, [%r44+60];
	ld.shared.u32 	%r473, [%r44+64];
	ld.shared.u32 	%r474, [%r44+68];
	ld.shared.u32 	%r475, [%r44+72];
	ld.shared.u32 	%r476, [%r44+76];
	ld.shared.u32 	%r477, [%r44+80];
	ld.shared.u32 	%r478, [%r44+84];
	ld.shared.u32 	%r479, [%r44+88];
	ld.shared.u32 	%r480, [%r44+92];
	ld.shared.u32 	%r481, [%r44+96];
	ld.shared.u32 	%r482, [%r44+100];
	ld.shared.u32 	%r483, [%r44+104];
	ld.shared.u32 	%r484, [%r44+108];
	ld.shared.u32 	%r485, [%r44+112];
	ld.shared.u32 	%r486, [%r44+116];
	ld.shared.u32 	%r487, [%r44+120];
	ld.shared.u32 	%r488, [%r44+124];
	ld.shared.u32 	%r489, [%r44+128];
	add.s32 	%r91, %r458, %r90;
	add.s32 	%r92, %r459, %r91;
	add.s32 	%r93, %r460, %r92;
	add.s32 	%r94, %r461, %r93;
	add.s32 	%r95, %r462, %r94;
	add.s32 	%r96, %r463, %r95;
	add.s32 	%r97, %r464, %r96;
	add.s32 	%r98, %r465, %r97;
	add.s32 	%r99, %r466, %r98;
	add.s32 	%r100, %r467, %r99;
	add.s32 	%r101, %r468, %r100;
	add.s32 	%r102, %r469, %r101;
	add.s32 	%r103, %r470, %r102;
	add.s32 	%r104, %r471, %r103;
	add.s32 	%r105, %r472, %r104;
	add.s32 	%r106, %r473, %r105;
	add.s32 	%r107, %r474, %r106;
	add.s32 	%r108, %r475, %r107;
	add.s32 	%r109, %r476, %r108;
	add.s32 	%r110, %r477, %r109;
	add.s32 	%r111, %r478, %r110;
	add.s32 	%r112, %r479, %r111;
	add.s32 	%r113, %r480, %r112;
	add.s32 	%r114, %r481, %r113;
	add.s32 	%r115, %r482, %r114;
	add.s32 	%r116, %r483, %r115;
	add.s32 	%r117, %r484, %r116;
	add.s32 	%r118, %r485, %r117;
	add.s32 	%r119, %r486, %r118;
	add.s32 	%r120, %r487, %r119;
	add.s32 	%r121, %r488, %r120;
	add.s32 	%r318, %r489, %r121;
	// begin inline asm
	mov.u32 %r313, %laneid;
	// end inline asm
	mov.b32 	%r316, 1;
	mov.b32 	%r343, -1;
	// begin inline asm
	{  .reg .u32 r0;  .reg .pred p;  shfl.sync.up.b32 r0|p, %r318, %r316, %r341, %r343;  @p add.u32 r0, r0, %r318;  mov.u32 %r314, r0;}
	// end inline asm
	mov.b32 	%r322, 2;
	// begin inline asm
	{  .reg .u32 r0;  .reg .pred p;  shfl.sync.up.b32 r0|p, %r314, %r322, %r341, %r343;  @p add.u32 r0, r0, %r314;  mov.u32 %r320, r0;}
	// end inline asm
	mov.b32 	%r328, 4;
	// begin inline asm
	{  .reg .u32 r0;  .reg .pred p;  shfl.sync.up.b32 r0|p, %r320, %r328, %r341, %r343;  @p add.u32 r0, r0, %r320;  mov.u32 %r326, r0;}
	// end inline asm
	mov.b32 	%r334, 8;
	// begin inline asm
	{  .reg .u32 r0;  .reg .pred p;  shfl.sync.up.b32 r0|p, %r326, %r334, %r341, %r343;  @p add.u32 r0, r0, %r326;  mov.u32 %r332, r0;}
	// end inline asm
	mov.b32 	%r340, 16;
	// begin inline asm
	{  .reg .u32 r0;  .reg .pred p;  shfl.sync.up.b32 r0|p, %r332, %r340, %r341, %r343;  @p add.u32 r0, r0, %r332;  mov.u32 %r338, r0;}
	// end inline asm
	setp.ne.s32 	%p20, %r313, 31;
	@%p20 bra 	$L__BB7_41;
	st.shared.u32 	[%r45], %r338;
$L__BB7_41:
	sub.s32 	%r490, %r338, %r318;
	setp.gt.u32 	%p21, %r2, 31;
	setp.eq.s32 	%p22, %r42, 7;
	setp.eq.s32 	%p23, %r42, 6;
	setp.eq.s32 	%p24, %r42, 5;
	setp.eq.s32 	%p25, %r42, 4;
	setp.eq.s32 	%p26, %r42, 3;
	setp.eq.s32 	%p27, %r42, 2;
	setp.eq.s32 	%p28, %r42, 1;
	bar.sync 	0;
	ld.shared.v4.u32 	{%r491, %r492, %r493, %r494}, [_ZZN3cub18CUB_300001_SM_10006detail10radix_sort31DeviceRadixSortSingleTileKernelINS1_5radix10policy_hubIiNS0_8NullTypeEyE10Policy1000ELNS0_9SortOrderE0EiS6_yNS1_21identity_decomposer_tEEEvPKT1_PSB_PKT2_PSF_T3_iiT4_E12temp_storage+33792];
	selp.b32 	%r495, %r491, %r742, %p28;
	add.s32 	%r496, %r492, %r491;
	selp.b32 	%r497, %r496, %r495, %p27;
	add.s32 	%r498, %r496, %r493;
	selp.b32 	%r499, %r498, %r497, %p26;
	add.s32 	%r500, %r498, %r494;
	selp.b32 	%r501, %r500, %r499, %p25;
	ld.shared.v4.u32 	{%r502, %r503, %r504, %r505}, [_ZZN3cub18CUB_300001_SM_10006detail10radix_sort31DeviceRadixSortSingleTileKernelINS1_5radix10policy_hubIiNS0_8NullTypeEyE10Policy1000ELNS0_9SortOrderE0EiS6_yNS1_21identity_decomposer_tEEEvPKT1_PSB_PKT2_PSF_T3_iiT4_E12temp_storage+33808];
	add.s32 	%r506, %r500, %r502;
	selp.b32 	%r507, %r506, %r501, %p24;
	add.s32 	%r508, %r506, %r503;
	selp.b32 	%r509, %r508, %r507, %p23;
	add.s32 	%r510, %r508, %r504;
	selp.b32 	%r742, %r510, %r509, %p22;
	add.s32 	%r126, %r510, %r505;
	setp.ne.s32 	%p29, %r313, 0;
	selp.b32 	%r511, %r490, 0, %p29;
	add.s32 	%r512, %r742, %r511;
	or.pred  	%p30, %p21, %p29;
	selp.b32 	%r743, %r512, %r490, %p21;
	@%p30 bra 	$L__BB7_43;
	shl.b32 	%r743, %r126, 16;
	st.shared.u32 	[_ZZN3cub18CUB_300001_SM_10006detail10radix_sort31DeviceRadixSortSingleTileKernelINS1_5radix10policy_hubIiNS0_8NullTypeEyE10Policy1000ELNS0_9SortOrderE0EiS6_yNS1_21identity_decomposer_tEEEvPKT1_PSB_PKT2_PSF_T3_iiT4_E12temp_storage+33832], %r743;
$L__BB7_43:
	setp.eq.s32 	%p31, %r2, 0;
	bar.sync 	0;
	ld.shared.u32 	%r513, [_ZZN3cub18CUB_300001_SM_10006detail10radix_sort31DeviceRadixSortSingleTileKernelINS1_5radix10policy_hubIiNS0_8NullTypeEyE10Policy1000ELNS0_9SortOrderE0EiS6_yNS1_21identity_decomposer_tEEEvPKT1_PSB_PKT2_PSF_T3_iiT4_E12temp_storage+33832];
	selp.b32 	%r514, 0, %r513, %p31;
	add.s32 	%r515, %r743, %r514;
	add.s32 	%r516, %r90, %r515;
	add.s32 	%r517, %r91, %r515;
	add.s32 	%r518, %r92, %r515;
	add.s32 	%r519, %r93, %r515;
	add.s32 	%r520, %r94, %r515;
	add.s32 	%r521, %r95, %r515;
	add.s32 	%r522, %r96, %r515;
	add.s32 	%r523, %r97, %r515;
	add.s32 	%r524, %r98, %r515;
	add.s32 	%r525, %r99, %r515;
	add.s32 	%r526, %r100, %r515;
	add.s32 	%r527, %r101, %r515;
	add.s32 	%r528, %r102, %r515;
	add.s32 	%r529, %r103, %r515;
	add.s32 	%r530, %r104, %r515;
	add.s32 	%r531, %r105, %r515;
	add.s32 	%r532, %r106, %r515;
	add.s32 	%r533, %r107, %r515;
	add.s32 	%r534, %r108, %r515;
	add.s32 	%r535, %r109, %r515;
	add.s32 	%r536, %r110, %r515;
	add.s32 	%r537, %r111, %r515;
	add.s32 	%r538, %r112, %r515;
	add.s32 	%r539, %r113, %r515;
	add.s32 	%r540, %r114, %r515;
	add.s32 	%r541, %r115, %r515;
	add.s32 	%r542, %r116, %r515;
	add.s32 	%r543, %r117, %r515;
	add.s32 	%r544, %r118, %r515;
	add.s32 	%r545, %r119, %r515;
	add.s32 	%r546, %r120, %r515;
	add.s32 	%r547, %r121, %r515;
	st.shared.u32 	[%r44], %r515;
	st.shared.u32 	[%r44+4], %r516;
	st.shared.u32 	[%r44+8], %r517;
	st.shared.u32 	[%r44+12], %r518;
	st.shared.u32 	[%r44+16], %r519;
	st.shared.u32 	[%r44+20], %r520;
	st.shared.u32 	[%r44+24], %r521;
	st.shared.u32 	[%r44+28], %r522;
	st.shared.u32 	[%r44+32], %r523;
	st.shared.u32 	[%r44+36], %r524;
	st.shared.u32 	[%r44+40], %r525;
	st.shared.u32 	[%r44+44], %r526;
	st.shared.u32 	[%r44+48], %r527;
	st.shared.u32 	[%r44+52], %r528;
	st.shared.u32 	[%r44+56], %r529;
	st.shared.u32 	[%r44+60], %r530;
	st.shared.u32 	[%r44+64], %r531;
	st.shared.u32 	[%r44+68], %r532;
	st.shared.u32 	[%r44+72], %r533;
	st.shared.u32 	[%r44+76], %r534;
	st.shared.u32 	[%r44+80], %r535;
	st.shared.u32 	[%r44+84], %r536;
	st.shared.u32 	[%r44+88], %r537;
	st.shared.u32 	[%r44+92], %r538;
	st.shared.u32 	[%r44+96], %r539;
	st.shared.u32 	[%r44+100], %r540;
	st.shared.u32 	[%r44+104], %r541;
	st.shared.u32 	[%r44+108], %r542;
	st.shared.u32 	[%r44+112], %r543;
	st.shared.u32 	[%r44+116], %r544;
	st.shared.u32 	[%r44+120], %r545;
	st.shared.u32 	[%r44+124], %r546;
	st.shared.u32 	[%r44+128], %r547;
	bar.sync 	0;
	cvt.u32.u16 	%r548, %rs1;
	ld.shared.u16 	%r549, [%r71];
	add.s32 	%r130, %r549, %r548;
	cvt.u32.u16 	%r550, %rs2;
	ld.shared.u16 	%r551, [%r72];
	add.s32 	%r131, %r551, %r550;
	cvt.u32.u16 	%r552, %rs3;
	ld.shared.u16 	%r553, [%r73];
	add.s32 	%r132, %r553, %r552;
	cvt.u32.u16 	%r554, %rs4;
	ld.shared.u16 	%r555, [%r74];
	add.s32 	%r133, %r555, %r554;
	cvt.u32.u16 	%r556, %rs5;
	ld.shared.u16 	%r557, [%r75];
	add.s32 	%r134, %r557, %r556;
	cvt.u32.u16 	%r558, %rs6;
	ld.shared.u16 	%r559, [%r76];
	add.s32 	%r135, %r559, %r558;
	cvt.u32.u16 	%r560, %rs7;
	ld.shared.u16 	%r561, [%r77];
	add.s32 	%r136, %r561, %r560;
	cvt.u32.u16 	%r562, %rs8;
	ld.shared.u16 	%r563, [%r78];
	add.s32 	%r137, %r563, %r562;
	cvt.u32.u16 	%r564, %rs9;
	ld.shared.u16 	%r565, [%r79];
	add.s32 	%r138, %r565, %r564;
	cvt.u32.u16 	%r566, %rs10;
	ld.shared.u16 	%r567, [%r80];
	add.s32 	%r139, %r567, %r566;
	cvt.u32.u16 	%r568, %rs11;
	ld.shared.u16 	%r569, [%r81];
	add.s32 	%r140, %r569, %r568;
	cvt.u32.u16 	%r570, %rs12;
	ld.shared.u16 	%r571, [%r82];
	add.s32 	%r141, %r571, %r570;
	cvt.u32.u16 	%r572, %rs13;
	ld.shared.u16 	%r573, [%r83];
	add.s32 	%r142, %r573, %r572;
	cvt.u32.u16 	%r574, %rs14;
	ld.shared.u16 	%r575, [%r84];
	add.s32 	%r143, %r575, %r574;
	cvt.u32.u16 	%r576, %rs15;
	ld.shared.u16 	%r577, [%r85];
	add.s32 	%r144, %r577, %r576;
	cvt.u32.u16 	%r578, %rs16;
	ld.shared.u16 	%r579, [%r86];
	add.s32 	%r145, %r579, %r578;
	cvt.u32.u16 	%r580, %rs17;
	ld.shared.u16 	%r581, [%r87];
	add.s32 	%r146, %r581, %r580;
	cvt.u32.u16 	%r582, %rs18;
	ld.shared.u16 	%r583, [%r88];
	add.s32 	%r147, %r583, %r582;
	cvt.u32.u16 	%r584, %rs19;
	ld.shared.u16 	%r585, [%r89];
	add.s32 	%r148, %r585, %r584;
	bar.sync 	0;
	setp.lt.s32 	%p32, %r722, %r190;
	@%p32 bra 	$L__BB7_83;
	cvt.u64.u32 	%rd8, %r2;
	shl.b32 	%r586, %r130, 2;
	mov.u32 	%r587, _ZZN3cub18CUB_300001_SM_10006detail10radix_sort31DeviceRadixSortSingleTileKernelINS1_5radix10policy_hubIiNS0_8NullTypeEyE10Policy1000ELNS0_9SortOrderE0EiS6_yNS1_21identity_decomposer_tEEEvPKT1_PSB_PKT2_PSF_T3_iiT4_E12temp_storage;
	add.s32 	%r588, %r587, %r586;
	st.shared.u32 	[%r588], %r741;
	shl.b32 	%r589, %r131, 2;
	add.s32 	%r590, %r587, %r589;
	st.shared.u32 	[%r590], %r740;
	shl.b32 	%r591, %r132, 2;
	add.s32 	%r592, %r587, %r591;
	st.shared.u32 	[%r592], %r739;
	shl.b32 	%r593, %r133, 2;
	add.s32 	%r594, %r587, %r593;
	st.shared.u32 	[%r594], %r738;
	shl.b32 	%r595, %r134, 2;
	add.s32 	%r596, %r587, %r595;
	st.shared.u32 	[%r596], %r737;
	shl.b32 	%r597, %r135, 2;
	add.s32 	%r598, %r587, %r597;
	st.shared.u32 	[%r598], %r736;
	shl.b32 	%r599, %r136, 2;
	add.s32 	%r600, %r587, %r599;
	st.shared.u32 	[%r600], %r735;
	shl.b32 	%r601, %r137, 2;
	add.s32 	%r602, %r587, %r601;
	st.shared.u32 	[%r602], %r734;
	shl.b32 	%r603, %r138, 2;
	add.s32 	%r604, %r587, %r603;
	st.shared.u32 	[%r604], %r733;
	shl.b32 	%r605, %r139, 2;
	add.s32 	%r606, %r587, %r605;
	st.shared.u32 	[%r606], %r732;
	shl.b32 	%r607, %r140, 2;
	add.s32 	%r608, %r587, %r607;
	st.shared.u32 	[%r608], %r731;
	shl.b32 	%r609, %r141, 2;
	add.s32 	%r610, %r587, %r609;
	st.shared.u32 	[%r610], %r730;
	shl.b32 	%r611, %r142, 2;
	add.s32 	%r612, %r587, %r611;
	st.shared.u32 	[%r612], %r729;
	shl.b32 	%r613, %r143, 2;
	add.s32 	%r614, %r587, %r613;
	st.shared.u32 	[%r614], %r728;
	shl.b32 	%r615, %r144, 2;
	add.s32 	%r616, %r587, %r615;
	st.shared.u32 	[%r616], %r727;
	shl.b32 	%r617, %r145, 2;
	add.s32 	%r618, %r587, %r617;
	st.shared.u32 	[%r618], %r726;
	shl.b32 	%r619, %r146, 2;
	add.s32 	%r620, %r587, %r619;
	st.shared.u32 	[%r620], %r725;
	shl.b32 	%r621, %r147, 2;
	add.s32 	%r622, %r587, %r621;
	st.shared.u32 	[%r622], %r724;
	shl.b32 	%r623, %r148, 2;
	add.s32 	%r624, %r587, %r623;
	st.shared.u32 	[%r624], %r723;
	bar.sync 	0;
	mad.lo.s32 	%r149, %r2, -72, %r46;
	ld.shared.u32 	%r150, [%r149+1024];
	ld.shared.u32 	%r151, [%r149+2048];
	ld.shared.u32 	%r152, [%r149+3072];
	ld.shared.u32 	%r153, [%r149+4096];
	ld.shared.u32 	%r154, [%r149+5120];
	ld.shared.u32 	%r155, [%r149+6144];
	ld.shared.u32 	%r156, [%r149+7168];
	ld.shared.u32 	%r157, [%r149+8192];
	ld.shared.u32 	%r158, [%r149+9216];
	ld.shared.u32 	%r159, [%r149+10240];
	ld.shared.u32 	%r160, [%r149+11264];
	ld.shared.u32 	%r161, [%r149+12288];
	ld.shared.u32 	%r162, [%r149+13312];
	ld.shared.u32 	%r163, [%r149+14336];
	ld.shared.u32 	%r164, [%r149+15360];
	ld.shared.u32 	%r165, [%r149+16384];
	ld.shared.u32 	%r166, [%r149+17408];
	ld.shared.u32 	%r167, [%r149+18432];
	setp.gt.u64 	%p33, %rd4, %rd8;
	cvta.to.global.u64 	%rd9, %rd3;
	mul.wide.u32 	%rd10, %r2, 4;
	add.s64 	%rd2, %rd9, %rd10;
	@%p33 bra 	$L__BB7_45;
	bra.uni 	$L__BB7_46;
$L__BB7_45:
	ld.shared.u32 	%r625, [%r149];
	xor.b32  	%r626, %r625, -2147483648;
	st.global.u32 	[%rd2], %r626;
$L__BB7_46:
	add.s32 	%r627, %r2, 256;
	cvt.u64.u32 	%rd11, %r627;
	setp.le.u64 	%p34, %rd4, %rd11;
	@%p34 bra 	$L__BB7_48;
	xor.b32  	%r628, %r150, -2147483648;
	st.global.u32 	[%rd2+1024], %r628;
$L__BB7_48:
	add.s32 	%r629, %r2, 512;
	cvt.u64.u32 	%rd12, %r629;
	setp.le.u64 	%p35, %rd4, %rd12;
	@%p35 bra 	$L__BB7_50;
	xor.b32  	%r630, %r151, -2147483648;
	st.global.u32 	[%rd2+2048], %r630;
$L__BB7_50:
	add.s32 	%r631, %r2, 768;
	cvt.u64.u32 	%rd13, %r631;
	setp.le.u64 	%p36, %rd4, %rd13;
	@%p36 bra 	$L__BB7_52;
	xor.b32  	%r632, %r152, -2147483648;
	st.global.u32 	[%rd2+3072], %r632;
$L__BB7_52:
	or.b32  	%r633, %r2, 1024;
	cvt.u64.u32 	%rd14, %r633;
	setp.le.u64 	%p37, %rd4, %rd14;
	@%p37 bra 	$L__BB7_54;
	xor.b32  	%r634, %r153, -2147483648;
	st.global.u32 	[%rd2+4096], %r634;
$L__BB7_54:
	add.s32 	%r635, %r2, 1280;
	cvt.u64.u32 	%rd15, %r635;
	setp.le.u64 	%p38, %rd4, %rd15;
	@%p38 bra 	$L__BB7_56;
	xor.b32  	%r636, %r154, -2147483648;
	st.global.u32 	[%rd2+5120], %r636;
$L__BB7_56:
	add.s32 	%r637, %r2, 1536;
	cvt.u64.u32 	%rd16, %r637;
	setp.le.u64 	%p39, %rd4, %rd16;
	@%p39 bra 	$L__BB7_58;
	xor.b32  	%r638, %r155, -2147483648;
	st.global.u32 	[%rd2+6144], %r638;
$L__BB7_58:
	add.s32 	%r639, %r2, 1792;
	cvt.u64.u32 	%rd17, %r639;
	setp.le.u64 	%p40, %rd4, %rd17;
	@%p40 bra 	$L__BB7_60;
	xor.b32  	%r640, %r156, -2147483648;
	st.global.u32 	[%rd2+7168], %r640;
$L__BB7_60:
	or.b32  	%r641, %r2, 2048;
	cvt.u64.u32 	%rd18, %r641;
	setp.le.u64 	%p41, %rd4, %rd18;
	@%p41 bra 	$L__BB7_62;
	xor.b32  	%r642, %r157, -2147483648;
	st.global.u32 	[%rd2+8192], %r642;
$L__BB7_62:
	add.s32 	%r643, %r2, 2304;
	cvt.u64.u32 	%rd19, %r643;
	setp.le.u64 	%p42, %rd4, %rd19;
	@%p42 bra 	$L__BB7_64;
	xor.b32  	%r644, %r158, -2147483648;
	st.global.u32 	[%rd2+9216], %r644;
$L__BB7_64:
	add.s32 	%r645, %r2, 2560;
	cvt.u64.u32 	%rd20, %r645;
	setp.le.u64 	%p43, %rd4, %rd20;
	@%p43 bra 	$L__BB7_66;
	xor.b32  	%r646, %r159, -2147483648;
	st.global.u32 	[%rd2+10240], %r646;
$L__BB7_66:
	add.s32 	%r647, %r2, 2816;
	cvt.u64.u32 	%rd21, %r647;
	setp.le.u64 	%p44, %rd4, %rd21;
	@%p44 bra 	$L__BB7_68;
	xor.b32  	%r648, %r160, -2147483648;
	st.global.u32 	[%rd2+11264], %r648;
$L__BB7_68:
	or.b32  	%r649, %r2, 3072;
	cvt.u64.u32 	%rd22, %r649;
	setp.le.u64 	%p45, %rd4, %rd22;
	@%p45 bra 	$L__BB7_70;
	xor.b32  	%r650, %r161, -2147483648;
	st.global.u32 	[%rd2+12288], %r650;
$L__BB7_70:
	add.s32 	%r651, %r2, 3328;
	cvt.u64.u32 	%rd23, %r651;
	setp.le.u64 	%p46, %rd4, %rd23;
	@%p46 bra 	$L__BB7_72;
	xor.b32  	%r652, %r162, -2147483648;
	st.global.u32 	[%rd2+13312], %r652;
$L__BB7_72:
	add.s32 	%r653, %r2, 3584;
	cvt.u64.u32 	%rd24, %r653;
	setp.le.u64 	%p47, %rd4, %rd24;
	@%p47 bra 	$L__BB7_74;
	xor.b32  	%r654, %r163, -2147483648;
	st.global.u32 	[%rd2+14336], %r654;
$L__BB7_74:
	add.s32 	%r655, %r2, 3840;
	cvt.u64.u32 	%rd25, %r655;
	setp.le.u64 	%p48, %rd4, %rd25;
	@%p48 bra 	$L__BB7_76;
	xor.b32  	%r656, %r164, -2147483648;
	st.global.u32 	[%rd2+15360], %r656;
$L__BB7_76:
	or.b32  	%r657, %r2, 4096;
	cvt.u64.u32 	%rd26, %r657;
	setp.le.u64 	%p49, %rd4, %rd26;
	@%p49 bra 	$L__BB7_78;
	xor.b32  	%r658, %r165, -2147483648;
	st.global.u32 	[%rd2+16384], %r658;
$L__BB7_78:
	add.s32 	%r659, %r2, 4352;
	cvt.u64.u32 	%rd27, %r659;
	setp.le.u64 	%p50, %rd4, %rd27;
	@%p50 bra 	$L__BB7_80;
	xor.b32  	%r660, %r166, -2147483648;
	st.global.u32 	[%rd2+17408], %r660;
$L__BB7_80:
	add.s32 	%r661, %r2, 4608;
	cvt.u64.u32 	%rd28, %r661;
	setp.le.u64 	%p51, %rd4, %rd28;
	@%p51 bra 	$L__BB7_82;
	xor.b32  	%r662, %r167, -2147483648;
	st.global.u32 	[%rd2+18432], %r662;
$L__BB7_82:
	ret;
$L__BB7_83:
	shl.b32 	%r663, %r130, 2;
	mov.u32 	%r664, _ZZN3cub18CUB_300001_SM_10006detail10radix_sort31DeviceRadixSortSingleTileKernelINS1_5radix10policy_hubIiNS0_8NullTypeEyE10Policy1000ELNS0_9SortOrderE0EiS6_yNS1_21identity_decomposer_tEEEvPKT1_PSB_PKT2_PSF_T3_iiT4_E12temp_storage;
	add.s32 	%r665, %r664, %r663;
	st.shared.u32 	[%r665], %r741;
	shl.b32 	%r666, %r131, 2;
	add.s32 	%r667, %r664, %r666;
	st.shared.u32 	[%r667], %r740;
	shl.b32 	%r668, %r132, 2;
	add.s32 	%r669, %r664, %r668;
	st.shared.u32 	[%r669], %r739;
	shl.b32 	%r670, %r133, 2;
	add.s32 	%r671, %r664, %r670;
	st.shared.u32 	[%r671], %r738;
	shl.b32 	%r672, %r134, 2;
	add.s32 	%r673, %r664, %r672;
	st.shared.u32 	[%r673], %r737;
	shl.b32 	%r674, %r135, 2;
	add.s32 	%r675, %r664, %r674;
	st.shared.u32 	[%r675], %r736;
	shl.b32 	%r676, %r136, 2;
	add.s32 	%r677, %r664, %r676;
	st.shared.u32 	[%r677], %r735;
	shl.b32 	%r678, %r137, 2;
	add.s32 	%r679, %r664, %r678;
	st.shared.u32 	[%r679], %r734;
	shl.b32 	%r680, %r138, 2;
	add.s32 	%r681, %r664, %r680;
	st.shared.u32 	[%r681], %r733;
	shl.b32 	%r682, %r139, 2;
	add.s32 	%r683, %r664, %r682;
	st.shared.u32 	[%r683], %r732;
	shl.b32 	%r684, %r140, 2;
	add.s32 	%r685, %r664, %r684;
	st.shared.u32 	[%r685], %r731;
	shl.b32 	%r686, %r141, 2;
	add.s32 	%r687, %r664, %r686;
	st.shared.u32 	[%r687], %r730;
	shl.b32 	%r688, %r142, 2;
	add.s32 	%r689, %r664, %r688;
	st.shared.u32 	[%r689], %r729;
	shl.b32 	%r690, %r143, 2;
	add.s32 	%r691, %r664, %r690;
	st.shared.u32 	[%r691], %r728;
	shl.b32 	%r692, %r144, 2;
	add.s32 	%r693, %r664, %r692;
	st.shared.u32 	[%r693], %r727;
	shl.b32 	%r694, %r145, 2;
	add.s32 	%r695, %r664, %r694;
	st.shared.u32 	[%r695], %r726;
	shl.b32 	%r696, %r146, 2;
	add.s32 	%r697, %r664, %r696;
	st.shared.u32 	[%r697], %r725;
	shl.b32 	%r698, %r147, 2;
	add.s32 	%r699, %r664, %r698;
	st.shared.u32 	[%r699], %r724;
	shl.b32 	%r700, %r148, 2;
	add.s32 	%r701, %r664, %r700;
	st.shared.u32 	[%r701], %r723;
	bar.sync 	0;
	ld.shared.u32 	%r741, [%r46];
	ld.shared.u32 	%r740, [%r46+4];
	ld.shared.u32 	%r739, [%r46+8];
	ld.shared.u32 	%r738, [%r46+12];
	ld.shared.u32 	%r737, [%r46+16];
	ld.shared.u32 	%r736, [%r46+20];
	ld.shared.u32 	%r735, [%r46+24];
	ld.shared.u32 	%r734, [%r46+28];
	ld.shared.u32 	%r733, [%r46+32];
	ld.shared.u32 	%r732, [%r46+36];
	ld.shared.u32 	%r731, [%r46+40];
	ld.shared.u32 	%r730, [%r46+44];
	ld.shared.u32 	%r729, [%r46+48];
	ld.shared.u32 	%r728, [%r46+52];
	ld.shared.u32 	%r727, [%r46+56];
	ld.shared.u32 	%r726, [%r46+60];
	ld.shared.u32 	%r725, [%r46+64];
	ld.shared.u32 	%r724, [%r46+68];
	ld.shared.u32 	%r723, [%r46+72];
	bar.sync 	0;
	add.s32 	%r722, %r722, 6;
	add.s32 	%r721, %r721, -6;
	bra.uni 	$L__BB7_39;

}
	// .globl	_ZN3cub18CUB_300001_SM_10006detail10radix_sort30DeviceRadixSortHistogramKernelINS1_5radix10policy_hubIiNS0_8NullTypeEyE10Policy1000ELNS0_9SortOrderE0EiyNS1_21identity_decomposer_tEEEvPT2_PKT1_SB_iiT3_
.visible .entry _ZN3cub18CUB_300001_SM_10006detail10radix_sort30DeviceRadixSortHistogramKernelINS1_5radix10policy_hubIiNS0_8NullTypeEyE10Policy1000ELNS0_9SortOrderE0EiyNS1_21identity_decomposer_tEEEvPT2_PKT1_SB_iiT3_(
	.param .u64 .ptr .align 1 _ZN3cub18CUB_300001_SM_10006detail10radix_sort30DeviceRadixSortHistogramKernelINS1_5radix10policy_hubIiNS0_8NullTypeEyE10Policy1000ELNS0_9SortOrderE0EiyNS1_21identity_decomposer_tEEEvPT2_PKT1_SB_iiT3__param_0,
	.param .u64 .ptr .align 1 _ZN3cub18CUB_300001_SM_10006detail10radix_sort30DeviceRadixSortHistogramKernelINS1_5radix10policy_hubIiNS0_8NullTypeEyE10Policy1000ELNS0_9SortOrderE0EiyNS1_21identity_decomposer_tEEEvPT2_PKT1_SB_iiT3__param_1,
	.param .u64 _ZN3cub18CUB_300001_SM_10006detail10radix_sort30DeviceRadixSortHistogramKernelINS1_5radix10policy_hubIiNS0_8NullTypeEyE10Policy1000ELNS0_9SortOrderE0EiyNS1_21identity_decomposer_tEEEvPT2_PKT1_SB_iiT3__param_2,
	.param .u32 _ZN3cub18CUB_300001_SM_10006detail10radix_sort30DeviceRadixSortHistogramKernelINS1_5radix10policy_hubIiNS0_8NullTypeEyE10Policy1000ELNS0_9SortOrderE0EiyNS1_21identity_decomposer_tEEEvPT2_PKT1_SB_iiT3__param_3,
	.param .u32 _ZN3cub18CUB_300001_SM_10006detail10radix_sort30DeviceRadixSortHistogramKernelINS1_5radix10policy_hubIiNS0_8NullTypeEyE10Policy1000ELNS0_9SortOrderE0EiyNS1_21identity_decomposer_tEEEvPT2_PKT1_SB_iiT3__param_4,
	.param .align 1 .b8 _ZN3cub18CUB_300001_SM_10006detail10radix_sort30DeviceRadixSortHistogramKernelINS1_5radix10policy_hubIiNS0_8NullTypeEyE10Policy1000ELNS0_9SortOrderE0EiyNS1_21identity_decomposer_tEEEvPT2_PKT1_SB_iiT3__param_5[1]
)
.maxntid 128
{
	.reg .pred 	%p<91>;
	.reg .b32 	%r<486>;
	.reg .b64 	%rd<137>;
	// demoted variable
	.shared .align 4 .b8 _ZZN3cub18CUB_300001_SM_10006detail10radix_sort30DeviceRadixSortHistogramKernelINS1_5radix10policy_hubIiNS0_8NullTypeEyE10Policy1000ELNS0_9SortOrderE0EiyNS1_21identity_decomposer_tEEEvPT2_PKT1_SB_iiT3_E12temp_storage[4096];
	ld.param.u64 	%rd18, [_ZN3cub18CUB_300001_SM_10006detail10radix_sort30DeviceRadixSortHistogramKernelINS1_5radix10policy_hubIiNS0_8NullTypeEyE10Policy1000ELNS0_9SortOrderE0EiyNS1_21identity_decomposer_tEEEvPT2_PKT1_SB_iiT3__param_0];
	ld.param.u64 	%rd19, [_ZN3cub18CUB_300001_SM_10006detail10radix_sort30DeviceRadixSortHistogramKernelINS1_5radix10policy_hubIiNS0_8NullTypeEyE10Policy1000ELNS0_9SortOrderE0EiyNS1_21identity_decomposer_tEEEvPT2_PKT1_SB_iiT3__param_1];
	ld.param.u64 	%rd17, [_ZN3cub18CUB_300001_SM_10006detail10radix_sort30DeviceRadixSortHistogramKernelINS1_5radix10policy_hubIiNS0_8NullTypeEyE10Policy1000ELNS0_9SortOrderE0EiyNS1_21identity_decomposer_tEEEvPT2_PKT1_SB_iiT3__param_2];
	ld.param.u32 	%r174, [_ZN3cub18CUB_300001_SM_10006detail10radix_sort30DeviceRadixSortHistogramKernelINS1_5radix10policy_hubIiNS0_8NullTypeEyE10Policy1000ELNS0_9SortOrderE0EiyNS1_21identity_decomposer_tEEEvPT2_PKT1_SB_iiT3__param_3];
	ld.param.u32 	%r175, [_ZN3cub18CUB_300001_SM_10006detail10radix_sort30DeviceRadixSortHistogramKernelINS1_5radix10policy_hubIiNS0_8NullTypeEyE10Policy1000ELNS0_9SortOrderE0EiyNS1_21identity_decomposer_tEEEvPT2_PKT1_SB_iiT3__param_4];
	cvta.to.global.u64 	%rd1, %rd19;
	cvta.to.global.u64 	%rd2, %rd18;
	setp.eq.s64 	%p2, %rd17, 0;
	@%p2 bra 	$L__BB8_153;
	sub.s32 	%r176, %r175, %r174;
	add.s32 	%r177, %r176, 7;
	shr.s32 	%r178, %r177, 31;
	shr.u32 	%r179, %r178, 29;
	add.s32 	%r180, %r177, %r179;
	shr.s32 	%r181, %r180, 3;
	mov.u32 	%r182, %tid.x;
	setp.gt.u32 	%p3, %r182, 255;
	setp.lt.s32 	%p4, %r177, 8;
	mov.u32 	%r183, %ctaid.x;
	shl.b32 	%r184, %r183, 11;
	cvt.u64.u32 	%rd3, %r184;
	mov.u32 	%r185, %nctaid.x;
	shl.b32 	%r186, %r185, 11;
	cvt.u64.u32 	%rd4, %r186;
	add.s32 	%r1, %r181, -1;
	and.b32  	%r2, %r181, 15;
	and.b32  	%r3, %r181, 7;
	add.s32 	%r4, %r3, -1;
	and.b32  	%r5, %r181, 3;
	or.pred  	%p1, %p3, %p4;
	shl.b32 	%r187, %r182, 2;
	mov.u32 	%r188, _ZZN3cub18CUB_300001_SM_10006detail10radix_sort30DeviceRadixSortHistogramKernelINS1_5radix10policy_hubIiNS0_8NullTypeEyE10Policy1000ELNS0_9SortOrderE0EiyNS1_21identity_decomposer_tEEEvPT2_PKT1_SB_iiT3_E12temp_storage;
	add.s32 	%r6, %r188, %r187;
	and.b32  	%r7, %r181, 268435440;
	cvt.u64.u32 	%rd5, %r182;
	add.s32 	%r8, %r182, 128;
	add.s32 	%r9, %r182, 256;
	add.s32 	%r10, %r182, 384;
	add.s32 	%r11, %r182, 512;
	add.s32 	%r12, %r182, 640;
	add.s32 	%r13, %r182, 768;
	or.b32  	%r14, %r182, 1024;
	add.s32 	%r15, %r182, 1920;
	and.b32  	%r16, %r181, 268435448;
	and.b32  	%r17, %r181, 1;
	neg.s32 	%r18, %r7;
	add.s32 	%r19, %r6, 8192;
	add.s64 	%rd21, %rd17, -1;
	shr.u64 	%rd22, %rd21, 30;
	add.s64 	%rd23, %rd22, 1;
	min.u64 	%rd6, %rd23, %rd17;
	mov.b64 	%rd135, 0;
$L__BB8_2:
	@%p1 bra 	$L__BB8_30;
	setp.lt.u32 	%p5, %r1, 15;
	mov.b32 	%r439, 0;
	@%p5 bra 	$L__BB8_6;
	mov.u32 	%r436, %r19;
	mov.u32 	%r437, %r18;
$L__BB8_5:
	.pragma "nounroll";
	mov.b32 	%r190, 0;
	st.shared.u32 	[%r436+-8192], %r190;
	st.shared.u32 	[%r436+-7168], %r190;
	st.shared.u32 	[%r436+-6144], %r190;
	st.shared.u32 	[%r436+-5120], %r190;
	st.shared.u32 	[%r436+-4096], %r190;
	st.shared.u32 	[%r436+-3072], %r190;
	st.shared.u32 	[%r436+-2048], %r190;
	st.shared.u32 	[%r436+-1024], %r190;
	st.shared.u32 	[%r436], %r190;
	st.shared.u32 	[%r436+1024], %r190;
	st.shared.u32 	[%r436+2048], %r190;
	st.shared.u32 	[%r436+3072], %r190;
	st.shared.u32 	[%r436+4096], %r190;
	st.shared.u32 	[%r436+5120], %r190;
	st.shared.u32 	[%r436+6144], %r190;
	st.shared.u32 	[%r436+7168], %r190;
	add.s32 	%r437, %r437, 16;
	add.s32 	%r436, %r436, 16384;
	setp.ne.s32 	%p6, %r437, 0;
	mov.u32 	%r439, %r7;
	@%p6 bra 	$L__BB8_5;
$L__BB8_6:
	add.s32 	%r25, %r2, -1;
	setp.eq.s32 	%p7, %r2, 0;
	@%p7 bra 	$L__BB8_16;
	setp.lt.u32 	%p8, %r25, 7;
	@%p8 bra 	$L__BB8_9;
	shl.b32 	%r191, %r439, 10;
	add.s32 	%r192, %r6, %r191;
	mov.b32 	%r193, 0;
	st.shared.u32 	[%r192], %r193;
	st.shared.u32 	[%r192+1024], %r193;
	st.shared.u32 	[%r192+2048], %r193;
	st.shared.u32 	[%r192+3072], %r193;
	st.shared.u32 	[%r192+4096], %r193;
	st.shared.u32 	[%r192+5120], %r193;
	st.shared.u32 	[%r192+6144], %r193;
	st.shared.u32 	[%r192+7168], %r193;
	add.s32 	%r439, %r439, 8;
$L__BB8_9:
	setp.eq.s32 	%p9, %r3, 0;
	@%p9 bra 	$L__BB8_16;
	setp.lt.u32 	%p10, %r4, 3;
	@%p10 bra 	$L__BB8_12;
	shl.b32 	%r194, %r439, 10;
	add.s32 	%r195, %r6, %r194;
	mov.b32 	%r196, 0;
	st.shared.u32 	[%r195], %r196;
	st.shared.u32 	[%r195+1024], %r196;
	st.shared.u32 	[%r195+2048], %r196;
	st.shared.u32 	[%r195+3072], %r196;
	add.s32 	%r439, %r439, 4;
$L__BB8_12:
	setp.eq.s32 	%p11, %r5, 0;
	@%p11 bra 	$L__BB8_16;
	setp.eq.s32 	%p12, %r5, 1;
	shl.b32 	%r197, %r439, 10;
	add.s32 	%r30, %r6, %r197;
	mov.b32 	%r198, 0;
	st.shared.u32 	[%r30], %r198;
	@%p12 bra 	$L__BB8_16;
	setp.eq.s32 	%p13, %r5, 2;
	mov.b32 	%r199, 0;
	st.shared.u32 	[%r30+1024], %r199;
	@%p13 bra 	$L__BB8_16;
	mov.b32 	%r200, 0;
	st.shared.u32 	[%r30+2048], %r200;
$L__BB8_16:
	cvt.u32.u64 	%r201, %rd5;
	setp.gt.u32 	%p14, %r201, 127;
	@%p14 bra 	$L__BB8_30;
	setp.lt.u32 	%p15, %r1, 15;
	mov.b32 	%r443, 0;
	@%p15 bra 	$L__BB8_20;
	mov.b32 	%r441, 0;
$L__BB8_19:
	.pragma "nounroll";
	shl.b32 	%r204, %r441, 10;
	add.s32 	%r205, %r6, %r204;
	mov.b32 	%r206, 0;
	st.shared.u32 	[%r205+512], %r206;
	st.shared.u32 	[%r205+1536], %r206;
	st.shared.u32 	[%r205+2560], %r206;
	st.shared.u32 	[%r205+3584], %r206;
	st.shared.u32 	[%r205+4608], %r206;
	st.shared.u32 	[%r205+5632], %r206;
	st.shared.u32 	[%r205+6656], %r206;
	st.shared.u32 	[%r205+7680], %r206;
	st.shared.u32 	[%r205+8704], %r206;
	st.shared.u32 	[%r205+9728], %r206;
	st.shared.u32 	[%r205+10752], %r206;
	st.shared.u32 	[%r205+11776], %r206;
	st.shared.u32 	[%r205+12800], %r206;
	st.shared.u32 	[%r205+13824], %r206;
	st.shared.u32 	[%r205+14848], %r206;
	st.shared.u32 	[%r205+15872], %r206;
	add.s32 	%r441, %r441, 16;
	setp.ne.s32 	%p16, %r441, %r7;
	mov.u32 	%r443, %r7;
	@%p16 bra 	$L__BB8_19;
$L__BB8_20:
	setp.eq.s32 	%p17, %r2, 0;
	@%p17 bra 	$L__BB8_30;
	setp.lt.u32 	%p18, %r25, 7;
	@%p18 bra 	$L__BB8_23;
	shl.b32 	%r207, %r443, 10;
	add.s32 	%r208, %r6, %r207;
	mov.b32 	%r209, 0;
	st.shared.u32 	[%r208+512], %r209;
	st.shared.u32 	[%r208+1536], %r209;
	st.shared.u32 	[%r208+2560], %r209;
	st.shared.u32 	[%r208+3584], %r209;
	st.shared.u32 	[%r208+4608], %r209;
	st.shared.u32 	[%r208+5632], %r209;
	st.shared.u32 	[%r208+6656], %r209;
	st.shared.u32 	[%r208+7680], %r209;
	add.s32 	%r443, %r443, 8;
$L__BB8_23:
	setp.eq.s32 	%p19, %r3, 0;
	@%p19 bra 	$L__BB8_30;
	setp.lt.u32 	%p20, %r4, 3;
	@%p20 bra 	$L__BB8_26;
	shl.b32 	%r210, %r443, 10;
	add.s32 	%r211, %r6, %r210;
	mov.b32 	%r212, 0;
	st.shared.u32 	[%r211+512], %r212;
	st.shared.u32 	[%r211+1536], %r212;
	st.shared.u32 	[%r211+2560], %r212;
	st.shared.u32 	[%r211+3584], %r212;
	add.s32 	%r443, %r443, 4;
$L__BB8_26:
	setp.eq.s32 	%p21, %r5, 0;
	@%p21 bra 	$L__BB8_30;
	setp.eq.s32 	%p22, %r5, 1;
	shl.b32 	%r213, %r443, 10;
	add.s32 	%r38, %r6, %r213;
	mov.b32 	%r214, 0;
	st.shared.u32 	[%r38+512], %r214;
	@%p22 bra 	$L__BB8_30;
	setp.eq.s32 	%p23, %r5, 2;
	mov.b32 	%r215, 0;
	st.shared.u32 	[%r38+1536], %r215;
	@%p23 bra 	$L__BB8_30;
	mov.b32 	%r216, 0;
	st.shared.u32 	[%r38+2560], %r216;
$L__BB8_30:
	bar.sync 	0;
	bar.sync 	0;
	shl.b64 	%rd8, %rd135, 30;
	sub.s64 	%rd24, %rd17, %rd8;
	min.u64 	%rd9, %rd24, 1073741824;
	setp.le.u64 	%p24, %rd9, %rd3;
	@%p24 bra 	$L__BB8_70;
	mov.u64 	%rd136, %rd3;
$L__BB8_32:
	add.s64 	%rd11, %rd136, %rd8;
	sub.s64 	%rd12, %rd17, %rd11;
	setp.lt.u64 	%p25, %rd12, 2048;
	@%p25 bra 	$L__BB8_34;
	add.s64 	%rd27, %rd11, %rd5;
	shl.b64 	%rd28, %rd27, 2;
	add.s64 	%rd29, %rd1, %rd28;
	ld.global.u32 	%r475, [%rd29];
	ld.global.u32 	%r474, [%rd29+512];
	ld.global.u32 	%r473, [%rd29+1024];
	ld.global.u32 	%r472, [%rd29+1536];
	ld.global.u32 	%r471, [%rd29+2048];
	ld.global.u32 	%r470, [%rd29+2560];
	ld.global.u32 	%r469, [%rd29+3072];
	ld.global.u32 	%r468, [%rd29+3584];
	ld.global.u32 	%r467, [%rd29+4096];
	ld.global.u32 	%r466, [%rd29+4608];
	ld.global.u32 	%r465, [%rd29+5120];
	ld.global.u32 	%r464, [%rd29+5632];
	ld.global.u32 	%r463, [%rd29+6144];
	ld.global.u32 	%r462, [%rd29+6656];
	ld.global.u32 	%r461, [%rd29+7168];
	ld.global.u32 	%r460, [%rd29+7680];
	bra.uni 	$L__BB8_66;
$L__BB8_34:
	cvt.u32.u64 	%r218, %rd5;
	cvt.u32.u64 	%r55, %rd12;
	setp.ge.s32 	%p26, %r218, %r55;
	add.s64 	%rd25, %rd11, %rd5;
	shl.b64 	%rd26, %rd25, 2;
	add.s64 	%rd13, %rd1, %rd26;
	mov.b32 	%r475, 2147483647;
	@%p26 bra 	$L__BB8_36;
	ld.global.u32 	%r475, [%rd13];
$L__BB8_36:
	setp.ge.s32 	%p27, %r8, %r55;
	mov.b32 	%r474, 2147483647;
	@%p27 bra 	$L__BB8_38;
	ld.global.u32 	%r474, [%rd13+512];
$L__BB8_38:
	setp.ge.s32 	%p28, %r9, %r55;
	mov.b32 	%r473, 2147483647;
	@%p28 bra 	$L__BB8_40;
	ld.global.u32 	%r473, [%rd13+1024];
$L__BB8_40:
	setp.ge.s32 	%p29, %r10, %r55;
	mov.b32 	%r472, 2147483647;
	@%p29 bra 	$L__BB8_42;
	ld.global.u32 	%r472, [%rd13+1536];
$L__BB8_42:
	setp.ge.s32 	%p30, %r11, %r55;
	mov.b32 	%r471, 2147483647;
	@%p30 bra 	$L__BB8_44;
	ld.global.u32 	%r471, [%rd13+2048];
$L__BB8_44:
	setp.ge.s32 	%p31, %r12, %r55;
	mov.b32 	%r470, 2147483647;
	@%p31 bra 	$L__BB8_46;
	ld.global.u32 	%r470, [%rd13+2560];
$L__BB8_46:
	setp.ge.s32 	%p32, %r13, %r55;
	mov.b32 	%r469, 2147483647;
	@%p32 bra 	$L__BB8_48;
	ld.global.u32 	%r469, [%rd13+3072];
$L__BB8_48:
	mov.u32 	%r226, %tid.x;
	add.s32 	%r227, %r226, 896;
	setp.ge.s32 	%p33, %r227, %r55;
	mov.b32 	%r468, 2147483647;
	@%p33 bra 	$L__BB8_50;
	ld.global.u32 	%r468, [%rd13+3584];
$L__BB8_50:
	setp.ge.s32 	%p34, %r14, %r55;
	mov.b32 	%r467, 2147483647;
	@%p34 bra 	$L__BB8_52;
	ld.global.u32 	%r467, [%rd13+4096];
$L__BB8_52:
	add.s32 	%r231, %r226, 1152;
	setp.ge.s32 	%p35, %r231, %r55;
	mov.b32 	%r466, 2147483647;
	@%p35 bra 	$L__BB8_54;
	ld.global.u32 	%r466, [%rd13+4608];
$L__BB8_54:
	add.s32 	%r234, %r226, 1280;
	setp.ge.s32 	%p36, %r234, %r55;
	mov.b32 	%r465, 2147483647;
	@%p36 bra 	$L__BB8_56;
	ld.global.u32 	%r465, [%rd13+5120];
$L__BB8_56:
	add.s32 	%r237, %r226, 1408;
	setp.ge.s32 	%p37, %r237, %r55;
	mov.b32 	%r464, 2147483647;
	@%p37 bra 	$L__BB8_58;
	ld.global.u32 	%r464, [%rd13+5632];
$L__BB8_58:
	add.s32 	%r240, %r226, 1536;
	setp.ge.s32 	%p38, %r240, %r55;
	mov.b32 	%r463, 2147483647;
	@%p38 bra 	$L__BB8_60;
	ld.global.u32 	%r463, [%rd13+6144];
$L__BB8_60:
	add.s32 	%r243, %r226, 1664;
	setp.ge.s32 	%p39, %r243, %r55;
	mov.b32 	%r462, 2147483647;
	@%p39 bra 	$L__BB8_62;
	ld.global.u32 	%r462, [%rd13+6656];
$L__BB8_62:
	add.s32 	%r246, %r226, 1792;
	setp.ge.s32 	%p40, %r246, %r55;
	mov.b32 	%r461, 2147483647;
	@%p40 bra 	$L__BB8_64;
	ld.global.u32 	%r461, [%rd13+7168];
$L__BB8_64:
	setp.ge.s32 	%p41, %r15, %r55;
	mov.b32 	%r460, 2147483647;
	@%p41 bra 	$L__BB8_66;
	ld.global.u32 	%r460, [%rd13+7680];
$L__BB8_66:
	setp.le.s32 	%p42, %r175, %r174;
	@%p42 bra 	$L__BB8_69;
	xor.b32  	%r103, %r460, -2147483648;
	xor.b32  	%r104, %r461, -2147483648;
	xor.b32  	%r105, %r462, -2147483648;
	xor.b32  	%r106, %r463, -2147483648;
	xor.b32  	%r107, %r464, -2147483648;
	xor.b32  	%r108, %r465, -2147483648;
	xor.b32  	%r109, %r466, -2147483648;
	xor.b32  	%r110, %r467, -2147483648;
	xor.b32  	%r111, %r468, -2147483648;
	xor.b32  	%r112, %r469, -2147483648;
	xor.b32  	%r113, %r470, -2147483648;
	xor.b32  	%r114, %r471, -2147483648;
	xor.b32  	%r115, %r472, -2147483648;
	xor.b32  	%r116, %r473, -2147483648;
	xor.b32  	%r117, %r474, -2147483648;
	xor.b32  	%r118, %r475, -2147483648;
	mov.b32 	%r476, 0;
	mov.u32 	%r477, %r174;
$L__BB8_68:
	sub.s32 	%r249, %r175, %r477;
	shl.b32 	%r250, %r476, 10;
	mov.u32 	%r251, _ZZN3cub18CUB_300001_SM_10006detail10radix_sort30DeviceRadixSortHistogramKernelINS1_5radix10policy_hubIiNS0_8NullTypeEyE10Policy1000ELNS0_9SortOrderE0EiyNS1_21identity_decomposer_tEEEvPT2_PKT1_SB_iiT3_E12temp_storage;
	add.s32 	%r252, %r251, %r250;
	min.s32 	%r253, %r249, 8;
	mov.b32 	%r254, -1;
	shl.b32 	%r255, %r254, %r253;
	not.b32 	%r256, %r255;
	shr.u32 	%r257, %r118, %r477;
	and.b32  	%r258, %r257, %r256;
	shl.b32 	%r259, %r258, 2;
	add.s32 	%r260, %r252, %r259;
	atom.shared.add.u32 	%r261, [%r260], 1;
	shr.u32 	%r262, %r117, %r477;
	and.b32  	%r263, %r262, %r256;
	shl.b32 	%r264, %r263, 2;
	add.s32 	%r265, %r252, %r264;
	atom.shared.add.u32 	%r266, [%r265], 1;
	shr.u32 	%r267, %r116, %r477;
	and.b32  	%r268, %r267, %r256;
	shl.b32 	%r269, %r268, 2;
	add.s32 	%r270, %r252, %r269;
	atom.shared.add.u32 	%r271, [%r270], 1;
	shr.u32 	%r272, %r115, %r477;
	and.b32  	%r273, %r272, %r256;
	shl.b32 	%r274, %r273, 2;
	add.s32 	%r275, %r252, %r274;
	atom.shared.add.u32 	%r276, [%r275], 1;
	shr.u32 	%r277, %r114, %r477;
	and.b32  	%r278, %r277, %r256;
	shl.b32 	%r279, %r278, 2;
	add.s32 	%r280, %r252, %r279;
	atom.shared.add.u32 	%r281, [%r280], 1;
	shr.u32 	%r282, %r113, %r477;
	and.b32  	%r283, %r282, %r256;
	shl.b32 	%r284, %r283, 2;
	add.s32 	%r285, %r252, %r284;
	atom.shared.add.u32 	%r286, [%r285], 1;
	shr.u32 	%r287, %r112, %r477;
	and.b32  	%r288, %r287, %r256;
	shl.b32 	%r289, %r288, 2;
	add.s32 	%r290, %r252, %r289;
	atom.shared.add.u32 	%r291, [%r290], 1;
	shr.u32 	%r292, %r111, %r477;
	and.b32  	%r293, %r292, %r256;
	shl.b32 	%r294, %r293, 2;
	add.s32 	%r295, %r252, %r294;
	atom.shared.add.u32 	%r296, [%r295], 1;
	shr.u32 	%r297, %r110, %r477;
	and.b32  	%r298, %r297, %r256;
	shl.b32 	%r299, %r298, 2;
	add.s32 	%r300, %r252, %r299;
	atom.shared.add.u32 	%r301, [%r300], 1;
	shr.u32 	%r302, %r109, %r477;
	and.b32  	%r303, %r302, %r256;
	shl.b32 	%r304, %r303, 2;
	add.s32 	%r305, %r252, %r304;
	atom.shared.add.u32 	%r306, [%r305], 1;
	shr.u32 	%r307, %r108, %r477;
	and.b32  	%r308, %r307, %r256;
	shl.b32 	%r309, %r308, 2;
	add.s32 	%r310, %r252, %r309;
	atom.shared.add.u32 	%r311, [%r310], 1;
	shr.u32 	%r312, %r107, %r477;
	and.b32  	%r313, %r312, %r256;
	shl.b32 	%r314, %r313, 2;
	add.s32 	%r315, %r252, %r314;
	atom.shared.add.u32 	%r316, [%r315], 1;
	shr.u32 	%r317, %r106, %r477;
	and.b32  	%r318, %r317, %r256;
	shl.b32 	%r319, %r318, 2;
	add.s32 	%r320, %r252, %r319;
	atom.shared.add.u32 	%r321, [%r320], 1;
	shr.u32 	%r322, %r105, %r477;
	and.b32  	%r323, %r322, %r256;
	shl.b32 	%r324, %r323, 2;
	add.s32 	%r325, %r252, %r324;
	atom.shared.add.u32 	%r326, [%r325], 1;
	shr.u32 	%r327, %r104, %r477;
	and.b32  	%r328, %r327, %r256;
	shl.b32 	%r329, %r328, 2;
	add.s32 	%r330, %r252, %r329;
	atom.shared.add.u32 	%r331, [%r330], 1;
	shr.u32 	%r332, %r103, %r477;
	and.b32  	%r333, %r332, %r256;
	shl.b32 	%r334, %r333, 2;
	add.s32 	%r335, %r252, %r334;
	atom.shared.add.u32 	%r336, [%r335], 1;
	add.s32 	%r477, %r477, 8;
	add.s32 	%r476, %r476, 1;
	setp.lt.s32 	%p43, %r477, %r175;
	@%p43 bra 	$L__BB8_68;
$L__BB8_69:
	add.s64 	%rd136, %rd136, %rd4;
	setp.lt.u64 	%p44, %rd136, %rd9;
	@%p44 bra 	$L__BB8_32;
$L__BB8_70:
	bar.sync 	0;
	@%p1 bra 	$L__BB8_152;
	setp.lt.u32 	%p45, %r1, 7;
	mov.b32 	%r480, 0;
	@%p45 bra 	$L__BB8_90;
	mov.b32 	%r478, 0;
$L__BB8_73:
	.pragma "nounroll";
	shl.b32 	%r339, %r478, 10;
	add.s32 	%r124, %r6, %r339;
	ld.shared.u32 	%r125, [%r124];
	setp.eq.s32 	%p46, %r125, 0;
	@%p46 bra 	$L__BB8_75;
	cvt.u32.u64 	%r340, %rd5;
	shl.b32 	%r341, %r478, 8;
	add.s32 	%r342, %r341, %r340;
	mul.wide.u32 	%rd30, %r342, 8;
	add.s64 	%rd31, %rd2, %rd30;
	cvt.u64.u32 	%rd32, %r125;
	atom.global.add.u64 	%rd33, [%rd31], %rd32;
$L__BB8_75:
	ld.shared.u32 	%r126, [%r124+1024];
	setp.eq.s32 	%p47, %r126, 0;
	@%p47 bra 	$L__BB8_77;
	cvt.u32.u64 	%r343, %rd5;
	shl.b32 	%r344, %r478, 8;
	add.s32 	%r345, %r344, %r343;
	add.s32 	%r346, %r345, 256;
	mul.wide.u32 	%rd34, %r346, 8;
	add.s64 	%rd35, %rd2, %rd34;
	cvt.u64.u32 	%rd36, %r126;
	atom.global.add.u64 	%rd37, [%rd35], %rd36;
$L__BB8_77:
	ld.shared.u32 	%r127, [%r124+2048];
	setp.eq.s32 	%p48, %r127, 0;
	@%p48 bra 	$L__BB8_79;
	cvt.u32.u64 	%r347, %rd5;
	shl.b32 	%r348, %r478, 8;
	add.s32 	%r349, %r348, %r347;
	add.s32 	%r350, %r349, 512;
	mul.wide.u32 	%rd38, %r350, 8;
	add.s64 	%rd39, %rd2, %rd38;
	cvt.u64.u32 	%rd40, %r127;
	atom.global.add.u64 	%rd41, [%rd39], %rd40;
$L__BB8_79:
	ld.shared.u32 	%r128, [%r124+3072];
	setp.eq.s32 	%p49, %r128, 0;
	@%p49 bra 	$L__BB8_81;
	cvt.u32.u64 	%r351, %rd5;
	shl.b32 	%r352, %r478, 8;
	add.s32 	%r353, %r352, %r351;
	add.s32 	%r354, %r353, 768;
	mul.wide.u32 	%rd42, %r354, 8;
	add.s64 	%rd43, %rd2, %rd42;
	cvt.u64.u32 	%rd44, %r128;
	atom.global.add.u64 	%rd45, [%rd43], %rd44;
$L__BB8_81:
	ld.shared.u32 	%r129, [%r124+4096];
	setp.eq.s32 	%p50, %r129, 0;
	@%p50 bra 	$L__BB8_83;
	cvt.u32.u64 	%r355, %rd5;
	shl.b32 	%r356, %r478, 8;
	add.s32 	%r357, %r356, %r355;
	add.s32 	%r358, %r357, 1024;
	mul.wide.u32 	%rd46, %r358, 8;
	add.s64 	%rd47, %rd2, %rd46;
	cvt.u64.u32 	%rd48, %r129;
	atom.global.add.u64 	%rd49, [%rd47], %rd48;
$L__BB8_83:
	ld.shared.u32 	%r130, [%r124+5120];
	setp.eq.s32 	%p51, %r130, 0;
	@%p51 bra 	$L__BB8_85;
	cvt.u32.u64 	%r359, %rd5;
	shl.b32 	%r360, %r478, 8;
	add.s32 	%r361, %r360, %r359;
	add.s32 	%r362, %r361, 1280;
	mul.wide.u32 	%rd50, %r362, 8;
	add.s64 	%rd51, %rd2, %rd50;
	cvt.u64.u32 	%rd52, %r130;
	atom.global.add.u64 	%rd53, [%rd51], %rd52;
$L__BB8_85:
	ld.shared.u32 	%r131, [%r124+6144];
	setp.eq.s32 	%p52, %r131, 0;
	@%p52 bra 	$L__BB8_87;
	cvt.u32.u64 	%r363, %rd5;
	shl.b32 	%r364, %r478, 8;
	add.s32 	%r365, %r364, %r363;
	add.s32 	%r366, %r365, 1536;
	mul.wide.u32 	%rd54, %r366, 8;
	add.s64 	%rd55, %rd2, %rd54;
	cvt.u64.u32 	%rd56, %r131;
	atom.global.add.u64 	%rd57, [%rd55], %rd56;
$L__BB8_87:
	ld.shared.u32 	%r132, [%r124+7168];
	setp.eq.s32 	%p53, %r132, 0;
	@%p53 bra 	$L__BB8_89;
	cvt.u32.u64 	%r367, %rd5;
	shl.b32 	%r368, %r478, 8;
	add.s32 	%r369, %r368, %r367;
	add.s32 	%r370, %r369, 1792;
	mul.wide.u32 	%rd58, %r370, 8;
	add.s64 	%rd59, %rd2, %rd58;
	cvt.u64.u32 	%rd60, %r132;
	atom.global.add.u64 	%rd61, [%rd59], %rd60;
$L__BB8_89:
	add.s32 	%r478, %r478, 8;
	setp.ne.s32 	%p54, %r478, %r16;
	mov.u32 	%r480, %r16;
	@%p54 bra 	$L__BB8_73;
$L__BB8_90:
	add.s32 	%r135, %r5, -1;
	setp.eq.s32 	%p55, %r3, 0;
	@%p55 bra 	$L__BB8_111;
	setp.lt.u32 	%p56, %r4, 3;
	@%p56 bra 	$L__BB8_101;
	shl.b32 	%r371, %r480, 10;
	add.s32 	%r136, %r6, %r371;
	ld.shared.u32 	%r137, [%r136];
	setp.eq.s32 	%p57, %r137, 0;
	@%p57 bra 	$L__BB8_94;
	cvt.u32.u64 	%r372, %rd5;
	shl.b32 	%r373, %r480, 8;
	add.s32 	%r374, %r373, %r372;
	mul.wide.u32 	%rd62, %r374, 8;
	add.s64 	%rd63, %rd2, %rd62;
	cvt.u64.u32 	%rd64, %r137;
	atom.global.add.u64 	%rd65, [%rd63], %rd64;
$L__BB8_94:
	ld.shared.u32 	%r138, [%r136+1024];
	setp.eq.s32 	%p58, %r138, 0;
	@%p58 bra 	$L__BB8_96;
	cvt.u32.u64 	%r375, %rd5;
	shl.b32 	%r376, %r480, 8;
	add.s32 	%r377, %r376, %r375;
	add.s32 	%r378, %r377, 256;
	mul.wide.u32 	%rd66, %r378, 8;
	add.s64 	%rd67, %rd2, %rd66;
	cvt.u64.u32 	%rd68, %r138;
	atom.global.add.u64 	%rd69, [%rd67], %rd68;
$L__BB8_96:
	ld.shared.u32 	%r139, [%r136+2048];
	setp.eq.s32 	%p59, %r139, 0;
	@%p59 bra 	$L__BB8_98;
	cvt.u32.u64 	%r379, %rd5;
	shl.b32 	%r380, %r480, 8;
	add.s32 	%r381, %r380, %r379;
	add.s32 	%r382, %r381, 512;
	mul.wide.u32 	%rd70, %r382, 8;
	add.s64 	%rd71, %rd2, %rd70;
	cvt.u64.u32 	%rd72, %r139;
	atom.global.add.u64 	%rd73, [%rd71], %rd72;
$L__BB8_98:
	ld.shared.u32 	%r140, [%r136+3072];
	setp.eq.s32 	%p60, %r140, 0;
	@%p60 bra 	$L__BB8_100;
	cvt.u32.u64 	%r383, %rd5;
	shl.b32 	%r384, %r480, 8;
	add.s32 	%r385, %r384, %r383;
	add.s32 	%r386, %r385, 768;
	mul.wide.u32 	%rd74, %r386, 8;
	add.s64 	%rd75, %rd2, %rd74;
	cvt.u64.u32 	%rd76, %r140;
	atom.global.add.u64 	%rd77, [%rd75], %rd76;
$L__BB8_100:
	add.s32 	%r480, %r480, 4;
$L__BB8_101:
	setp.eq.s32 	%p61, %r5, 0;
	@%p61 bra 	$L__BB8_111;
	setp.eq.s32 	%p62, %r135, 0;
	@%p62 bra 	$L__BB8_108;
	shl.b32 	%r387, %r480, 10;
	add.s32 	%r143, %r6, %r387;
	ld.shared.u32 	%r144, [%r143];
	setp.eq.s32 	%p63, %r144, 0;
	@%p63 bra 	$L__BB8_105;
	cvt.u32.u64 	%r388, %rd5;
	shl.b32 	%r389, %r480, 8;
	add.s32 	%r390, %r389, %r388;
	mul.wide.u32 	%rd78, %r390, 8;
	add.s64 	%rd79, %rd2, %rd78;
	cvt.u64.u32 	%rd80, %r144;
	atom.global.add.u64 	%rd81, [%rd79], %rd80;
$L__BB8_105:
	ld.shared.u32 	%r145, [%r143+1024];
	setp.eq.s32 	%p64, %r145, 0;
	@%p64 bra 	$L__BB8_107;
	cvt.u32.u64 	%r391, %rd5;
	shl.b32 	%r392, %r480, 8;
	add.s32 	%r393, %r392, %r391;
	add.s32 	%r394, %r393, 256;
	mul.wide.u32 	%rd82, %r394, 8;
	add.s64 	%rd83, %rd2, %rd82;
	cvt.u64.u32 	%rd84, %r145;
	atom.global.add.u64 	%rd85, [%rd83], %rd84;
$L__BB8_107:
	add.s32 	%r480, %r480, 2;
$L__BB8_108:
	setp.eq.s32 	%p65, %r17, 0;
	@%p65 bra 	$L__BB8_111;
	shl.b32 	%r395, %r480, 10;
	add.s32 	%r396, %r6, %r395;
	ld.shared.u32 	%r148, [%r396];
	setp.eq.s32 	%p66, %r148, 0;
	@%p66 bra 	$L__BB8_111;
	cvt.u32.u64 	%r397, %rd5;
	shl.b32 	%r398, %r480, 8;
	add.s32 	%r399, %r398, %r397;
	mul.wide.u32 	%rd86, %r399, 8;
	add.s64 	%rd87, %rd2, %rd86;
	cvt.u64.u32 	%rd88, %r148;
	atom.global.add.u64 	%rd89, [%rd87], %rd88;
$L__BB8_111:
	cvt.u32.u64 	%r400, %rd5;
	setp.gt.u32 	%p67, %r400, 127;
	@%p67 bra 	$L__BB8_152;
	setp.lt.u32 	%p68, %r1, 7;
	mov.b32 	%r484, 0;
	@%p68 bra 	$L__BB8_131;
	mov.b32 	%r482, 0;
$L__BB8_114:
	.pragma "nounroll";
	shl.b32 	%r404, %r482, 10;
	add.s32 	%r150, %r6, %r404;
	ld.shared.u32 	%r151, [%r150+512];
	setp.eq.s32 	%p69, %r151, 0;
	shl.b32 	%r405, %r482, 8;
	add.s32 	%r406, %r405, %r400;
	mul.wide.u32 	%rd90, %r406, 8;
	add.s64 	%rd15, %rd2, %rd90;
	@%p69 bra 	$L__BB8_116;
	cvt.u64.u32 	%rd91, %r151;
	atom.global.add.u64 	%rd92, [%rd15+1024], %rd91;
$L__BB8_116:
	ld.shared.u32 	%r152, [%r150+1536];
	setp.eq.s32 	%p70, %r152, 0;
	@%p70 bra 	$L__BB8_118;
	cvt.u64.u32 	%rd93, %r152;
	atom.global.add.u64 	%rd94, [%rd15+3072], %rd93;
$L__BB8_118:
	ld.shared.u32 	%r153, [%r150+2560];
	setp.eq.s32 	%p71, %r153, 0;
	@%p71 bra 	$L__BB8_120;
	cvt.u64.u32 	%rd95, %r153;
	atom.global.add.u64 	%rd96, [%rd15+5120], %rd95;
$L__BB8_120:
	ld.shared.u32 	%r154, [%r150+3584];
	setp.eq.s32 	%p72, %r154, 0;
	@%p72 bra 	$L__BB8_122;
	cvt.u64.u32 	%rd97, %r154;
	atom.global.add.u64 	%rd98, [%rd15+7168], %rd97;
$L__BB8_122:
	ld.shared.u32 	%r155, [%r150+4608];
	setp.eq.s32 	%p73, %r155, 0;
	@%p73 bra 	$L__BB8_124;
	cvt.u64.u32 	%rd99, %r155;
	atom.global.add.u64 	%rd100, [%rd15+9216], %rd99;
$L__BB8_124:
	ld.shared.u32 	%r156, [%r150+5632];
	setp.eq.s32 	%p74, %r156, 0;
	@%p74 bra 	$L__BB8_126;
	cvt.u64.u32 	%rd101, %r156;
	atom.global.add.u64 	%rd102, [%rd15+11264], %rd101;
$L__BB8_126:
	ld.shared.u32 	%r157, [%r150+6656];
	setp.eq.s32 	%p75, %r157, 0;
	@%p75 bra 	$L__BB8_128;
	cvt.u64.u32 	%rd103, %r157;
	atom.global.add.u64 	%rd104, [%rd15+13312], %rd103;
$L__BB8_128:
	ld.shared.u32 	%r158, [%r150+7680];
	setp.eq.s32 	%p76, %r158, 0;
	@%p76 bra 	$L__BB8_130;
	cvt.u64.u32 	%rd105, %r158;
	atom.global.add.u64 	%rd106, [%rd15+15360], %rd105;
$L__BB8_130:
	add.s32 	%r482, %r482, 8;
	setp.ne.s32 	%p77, %r482, %r16;
	mov.u32 	%r484, %r16;
	@%p77 bra 	$L__BB8_114;
$L__BB8_131:
	setp.eq.s32 	%p78, %r3, 0;
	@%p78 bra 	$L__BB8_152;
	setp.lt.u32 	%p79, %r4, 3;
	@%p79 bra 	$L__BB8_142;
	shl.b32 	%r407, %r484, 10;
	add.s32 	%r161, %r6, %r407;
	ld.shared.u32 	%r162, [%r161+512];
	setp.eq.s32 	%p80, %r162, 0;
	@%p80 bra 	$L__BB8_135;
	shl.b32 	%r409, %r484, 8;
	add.s32 	%r410, %r409, %r400;
	mul.wide.u32 	%rd107, %r410, 8;
	add.s64 	%rd108, %rd2, %rd107;
	cvt.u64.u32 	%rd109, %r162;
	atom.global.add.u64 	%rd110, [%rd108+1024], %rd109;
$L__BB8_135:
	ld.shared.u32 	%r163, [%r161+1536];
	setp.eq.s32 	%p81, %r163, 0;
	@%p81 bra 	$L__BB8_137;
	shl.b32 	%r412, %r484, 8;
	add.s32 	%r413, %r412, %r400;
	add.s32 	%r414, %r413, 256;
	mul.wide.u32 	%rd111, %r414, 8;
	add.s64 	%rd112, %rd2, %rd111;
	cvt.u64.u32 	%rd113, %r163;
	atom.global.add.u64 	%rd114, [%rd112+1024], %rd113;
$L__BB8_137:
	ld.shared.u32 	%r164, [%r161+2560];
	setp.eq.s32 	%p82, %r164, 0;
	@%p82 bra 	$L__BB8_139;
	shl.b32 	%r416, %r484, 8;
	add.s32 	%r417, %r416, %r400;
	add.s32 	%r418, %r417, 512;
	mul.wide.u32 	%rd115, %r418, 8;
	add.s64 	%rd116, %rd2, %rd115;
	cvt.u64.u32 	%rd117, %r164;
	atom.global.add.u64 	%rd118, [%rd116+1024], %rd117;
$L__BB8_139:
	ld.shared.u32 	%r165, [%r161+3584];
	setp.eq.s32 	%p83, %r165, 0;
	@%p83 bra 	$L__BB8_141;
	shl.b32 	%r420, %r484, 8;
	add.s32 	%r421, %r420, %r400;
	add.s32 	%r422, %r421, 768;
	mul.wide.u32 	%rd119, %r422, 8;
	add.s64 	%rd120, %rd2, %rd119;
	cvt.u64.u32 	%rd121, %r165;
	atom.global.add.u64 	%rd122, [%rd120+1024], %rd121;
$L__BB8_141:
	add.s32 	%r484, %r484, 4;
$L__BB8_142:
	setp.eq.s32 	%p84, %r5, 0;
	@%p84 bra 	$L__BB8_152;
	setp.eq.s32 	%p85, %r135, 0;
	@%p85 bra 	$L__BB8_149;
	shl.b32 	%r423, %r484, 10;
	add.s32 	%r168, %r6, %r423;
	ld.shared.u32 	%r169, [%r168+512];
	setp.eq.s32 	%p86, %r169, 0;
	@%p86 bra 	$L__BB8_146;
	shl.b32 	%r425, %r484, 8;
	add.s32 	%r426, %r425, %r400;
	mul.wide.u32 	%rd123, %r426, 8;
	add.s64 	%rd124, %rd2, %rd123;
	cvt.u64.u32 	%rd125, %r169;
	atom.global.add.u64 	%rd126, [%rd124+1024], %rd125;
$L__BB8_146:
	ld.shared.u32 	%r170, [%r168+1536];
	setp.eq.s32 	%p87, %r170, 0;
	@%p87 bra 	$L__BB8_148;
	shl.b32 	%r428, %r484, 8;
	add.s32 	%r429, %r428, %r400;
	add.s32 	%r430, %r429, 256;
	mul.wide.u32 	%rd127, %r430, 8;
	add.s64 	%rd128, %rd2, %rd127;
	cvt.u64.u32 	%rd129, %r170;
	atom.global.add.u64 	%rd130, [%rd128+1024], %rd129;
$L__BB8_148:
	add.s32 	%r484, %r484, 2;
$L__BB8_149:
	setp.eq.s32 	%p88, %r17, 0;
	@%p88 bra 	$L__BB8_152;
	shl.b32 	%r431, %r484, 10;
	add.s32 	%r432, %r6, %r431;
	ld.shared.u32 	%r173, [%r432+512];
	setp.eq.s32 	%p89, %r173, 0;
	@%p89 bra 	$L__BB8_152;
	shl.b32 	%r434, %r484, 8;
	add.s32 	%r435, %r434, %r400;
	mul.wide.u32 	%rd131, %r435, 8;
	add.s64 	%rd132, %rd2, %rd131;
	cvt.u64.u32 	%rd133, %r173;
	atom.global.add.u64 	%rd134, [%rd132+1024], %rd133;
$L__BB8_152:
	bar.sync 	0;
	add.s64 	%rd135, %rd135, 1;
	setp.ne.s64 	%p90, %rd135, %rd6;
	@%p90 bra 	$L__BB8_2;
$L__BB8_153:
	ret;

}
	// .globl	_ZN3cub18CUB_300001_SM_10006detail10radix_sort33DeviceRadixSortExclusiveSumKernelINS1_5radix10policy_hubIiNS0_8NullTypeEyE10Policy1000EyEEvPT0_
.visible .entry _ZN3cub18CUB_300001_SM_10006detail10radix_sort33DeviceRadixSortExclusiveSumKernelINS1_5radix10policy_hubIiNS0_8NullTypeEyE10Policy1000EyEEvPT0_(
	.param .u64 .ptr .align 1 _ZN3cub18CUB_300001_SM_10006detail10radix_sort33DeviceRadixSortExclusiveSumKernelINS1_5radix10policy_hubIiNS0_8NullTypeEyE10Policy1000EyEEvPT0__param_0
)
{
	.reg .pred 	%p<4>;
	.reg .b32 	%r<28>;
	.reg .b64 	%rd<54>;
	// demoted variable
	.shared .align 16 .b8 _ZZN3cub18CUB_300001_SM_10006detail10radix_sort33DeviceRadixSortExclusiveSumKernelINS1_5radix10policy_hubIiNS0_8NullTypeEyE10Policy1000EyEEvPT0_E12temp_storage[2336];
	ld.param.u64 	%rd5, [_ZN3cub18CUB_300001_SM_10006detail10radix_sort33DeviceRadixSortExclusiveSumKernelINS1_5radix10policy_hubIiNS0_8NullTypeEyE10Policy1000EyEEvPT0__param_0];
	cvta.to.global.u64 	%rd6, %rd5;
	mov.u32 	%r3, %ctaid.x;
	shl.b32 	%r4, %r3, 8;
	mov.u32 	%r1, %tid.x;
	setp.gt.u32 	%p1, %r1, 255;
	add.s32 	%r5, %r4, %r1;
	mul.wide.s32 	%rd7, %r5, 8;
	add.s64 	%rd1, %rd6, %rd7;
	@%p1 bra 	$L__BB9_2;
	ld.global.u64 	%rd53, [%rd1];
$L__BB9_2:
	shr.u32 	%r6, %r1, 3;
	add.s32 	%r7, %r6, %r1;
	shl.b32 	%r8, %r7, 3;
	mov.u32 	%r9, _ZZN3cub18CUB_300001_SM_10006detail10radix_sort33DeviceRadixSortExclusiveSumKernelINS1_5radix10policy_hubIiNS0_8NullTypeEyE10Policy1000EyEEvPT0_E12temp_storage;
	add.s32 	%r10, %r9, %r8;
	add.s32 	%r2, %r10, 16;
	st.shared.u64 	[%r10+16], %rd53;
	bar.sync 	0;
	setp.gt.u32 	%p2, %r1, 31;
	@%p2 bra 	$L__BB9_4;
	mad.lo.s32 	%r27, %r1, 72, %r9;
	ld.shared.u64 	%rd23, [%r27+16];
	ld.shared.u64 	%rd24, [%r27+24];
	ld.shared.u64 	%rd25, [%r27+32];
	ld.shared.u64 	%rd26, [%r27+40];
	ld.shared.u64 	%rd27, [%r27+48];
	ld.shared.u64 	%rd28, [%r27+56];
	ld.shared.u64 	%rd29, [%r27+64];
	ld.shared.u64 	%rd30, [%r27+72];
	add.s64 	%rd31, %rd24, %rd23;
	add.s64 	%rd32, %rd31, %rd25;
	add.s64 	%rd33, %rd32, %rd26;
	add.s64 	%rd34, %rd33, %rd27;
	add.s64 	%rd35, %rd34, %rd28;
	add.s64 	%rd36, %rd35, %rd29;
	add.s64 	%rd10, %rd36, %rd30;
	mov.b32 	%r11, 1;
	mov.b32 	%r24, 0;
	mov.b32 	%r25, -1;
	// begin inline asm
	{  .reg .u64 r0;  .reg .u32 lo;  .reg .u32 hi;  .reg .pred p;  mov.b64 {lo, hi}, %rd10;  shfl.sync.up.b32 lo|p, lo, %r11, %r24, %r25;  shfl.sync.up.b32 hi|p, hi, %r11, %r24, %r25;  mov.b64 r0, {lo, hi};  @p add.u64 r0, r0, %rd10;  mov.u64 %rd8, r0;}
	// end inline asm
	mov.b32 	%r14, 2;
	// begin inline asm
	{  .reg .u64 r0;  .reg .u32 lo;  .reg .u32 hi;  .reg .pred p;  mov.b64 {lo, hi}, %rd8;  shfl.sync.up.b32 lo|p, lo, %r14, %r24, %r25;  shfl.sync.up.b32 hi|p, hi, %r14, %r24, %r25;  mov.b64 r0, {lo, hi};  @p add.u64 r0, r0, %rd8;  mov.u64 %rd11, r0;}
	// end inline asm
	mov.b32 	%r17, 4;
	// begin inline asm
	{  .reg .u64 r0;  .reg .u32 lo;  .reg .u32 hi;  .reg .pred p;  mov.b64 {lo, hi}, %rd11;  shfl.sync.up.b32 lo|p, lo, %r17, %r24, %r25;  shfl.sync.up.b32 hi|p, hi, %r17, %r24, %r25;  mov.b64 r0, {lo, hi};  @p add.u64 r0, r0, %rd11;  mov.u64 %rd14, r0;}
	// end inline asm
	mov.b32 	%r20, 8;
	// begin inline asm
	{  .reg .u64 r0;  .reg .u32 lo;  .reg .u32 hi;  .reg .pred p;  mov.b64 {lo, hi}, %rd14;  shfl.sync.up.b32 lo|p, lo, %r20, %r24, %r25;  shfl.sync.up.b32 hi|p, hi, %r20, %r24, %r25;  mov.b64 r0, {lo, hi};  @p add.u64 r0, r0, %rd14;  mov.u64 %rd17, r0;}
	// end inline asm
	mov.b32 	%r23, 16;
	// begin inline asm
	{  .reg .u64 r0;  .reg .u32 lo;  .reg .u32 hi;  .reg .pred p;  mov.b64 {lo, hi}, %rd17;  shfl.sync.up.b32 lo|p, lo, %r23, %r24, %r25;  shfl.sync.up.b32 hi|p, hi, %r23, %r24, %r25;  mov.b64 r0, {lo, hi};  @p add.u64 r0, r0, %rd17;  mov.u64 %rd20, r0;}
	// end inline asm
	sub.s64 	%rd37, %rd20, %rd10;
	ld.shared.u64 	%rd38, [%r27+16];
	ld.shared.u64 	%rd39, [%r27+24];
	ld.shared.u64 	%rd40, [%r27+32];
	ld.shared.u64 	%rd41, [%r27+40];
	ld.shared.u64 	%rd42, [%r27+48];
	ld.shared.u64 	%rd43, [%r27+56];
	ld.shared.u64 	%rd44, [%r27+64];
	add.s64 	%rd45, %rd38, %rd37;
	add.s64 	%rd46, %rd39, %rd45;
	add.s64 	%rd47, %rd40, %rd46;
	add.s64 	%rd48, %rd41, %rd47;
	add.s64 	%rd49, %rd42, %rd48;
	add.s64 	%rd50, %rd43, %rd49;
	add.s64 	%rd51, %rd44, %rd50;
	st.shared.u64 	[%r27+16], %rd37;
	st.shared.u64 	[%r27+24], %rd45;
	st.shared.u64 	[%r27+32], %rd46;
	st.shared.u64 	[%r27+40], %rd47;
	st.shared.u64 	[%r27+48], %rd48;
	st.shared.u64 	[%r27+56], %rd49;
	st.shared.u64 	[%r27+64], %rd50;
	st.shared.u64 	[%r27+72], %rd51;
$L__BB9_4:
	setp.gt.u32 	%p3, %r1, 255;
	bar.sync 	0;
	@%p3 bra 	$L__BB9_6;
	ld.shared.u64 	%rd52, [%r2];
	st.global.u64 	[%rd1], %rd52;
$L__BB9_6:
	ret;

}
	// .globl	_ZN3cub18CUB_300001_SM_10006detail10radix_sort29DeviceRadixSortOnesweepKernelINS1_5radix10policy_hubIiNS0_8NullTypeEyE10Policy1000ELNS0_9SortOrderE0EiS6_yiiNS1_21identity_decomposer_tEEEvPT5_SC_PT3_PKSD_PT1_PKSH_PT2_PKSL_T4_iiT6_
.visible .entry _ZN3cub18CUB_300001_SM_10006detail10radix_sort29DeviceRadixSortOnesweepKernelINS1_5radix10policy_hubIiNS0_8NullTypeEyE10Policy1000ELNS0_9SortOrderE0EiS6_yiiNS1_21identity_decomposer_tEEEvPT5_SC_PT3_PKSD_PT1_PKSH_PT2_PKSL_T4_iiT6_(
	.param .u64 .ptr .align 1 _ZN3cub18CUB_300001_SM_10006detail10radix_sort29DeviceRadixSortOnesweepKernelINS1_5radix10policy_hubIiNS0_8NullTypeEyE10Policy1000ELNS0_9SortOrderE0EiS6_yiiNS1_21identity_decomposer_tEEEvPT5_SC_PT3_PKSD_PT1_PKSH_PT2_PKSL_T4_iiT6__param_0,
	.param .u64 .ptr .align 1 _ZN3cub18CUB_300001_SM_10006detail10radix_sort29DeviceRadixSortOnesweepKernelINS1_5radix10policy_hubIiNS0_8NullTypeEyE10Policy1000ELNS0_9SortOrderE0EiS6_yiiNS1_21identity_decomposer_tEEEvPT5_SC_PT3_PKSD_PT1_PKSH_PT2_PKSL_T4_iiT6__param_1,
	.param .u64 .ptr .align 1 _ZN3cub18CUB_300001_SM_10006detail10radix_sort29DeviceRadixSortOnesweepKernelINS1_5radix10policy_hubIiNS0_8NullTypeEyE10Policy1000ELNS0_9SortOrderE0EiS6_yiiNS1_21identity_decomposer_tEEEvPT5_SC_PT3_PKSD_PT1_PKSH_PT2_PKSL_T4_iiT6__param_2,
	.param .u64 .ptr .align 1 _ZN3cub18CUB_300001_SM_10006detail10radix_sort29DeviceRadixSortOnesweepKernelINS1_5radix10policy_hubIiNS0_8NullTypeEyE10Policy1000ELNS0_9SortOrderE0EiS6_yiiNS1_21identity_decomposer_tEEEvPT5_SC_PT3_PKSD_PT1_PKSH_PT2_PKSL_T4_iiT6__param_3,
	.param .u64 .ptr .align 1 _ZN3cub18CUB_300001_SM_10006detail10radix_sort29DeviceRadixSortOnesweepKernelINS1_5radix10policy_hubIiNS0_8NullTypeEyE10Policy1000ELNS0_9SortOrderE0EiS6_yiiNS1_21identity_decomposer_tEEEvPT5_SC_PT3_PKSD_PT1_PKSH_PT2_PKSL_T4_iiT6__param_4,
	.param .u64 .ptr .align 1 _ZN3cub18CUB_300001_SM_10006detail10radix_sort29DeviceRadixSortOnesweepKernelINS1_5radix10policy_hubIiNS0_8NullTypeEyE10Policy1000ELNS0_9SortOrderE0EiS6_yiiNS1_21identity_decomposer_tEEEvPT5_SC_PT3_PKSD_PT1_PKSH_PT2_PKSL_T4_iiT6__param_5,
	.param .u64 .ptr .align 1 _ZN3cub18CUB_300001_SM_10006detail10radix_sort29DeviceRadixSortOnesweepKernelINS1_5radix10policy_hubIiNS0_8NullTypeEyE10Policy1000ELNS0_9SortOrderE0EiS6_yiiNS1_21identity_decomposer_tEEEvPT5_SC_PT3_PKSD_PT1_PKSH_PT2_PKSL_T4_iiT6__param_6,
	.param .u64 .ptr .align 1 _ZN3cub18CUB_300001_SM_10006detail10radix_sort29DeviceRadixSortOnesweepKernelINS1_5radix10policy_hubIiNS0_8NullTypeEyE10Policy1000ELNS0_9SortOrderE0EiS6_yiiNS1_21identity_decomposer_tEEEvPT5_SC_PT3_PKSD_PT1_PKSH_PT2_PKSL_T4_iiT6__param_7,
	.param .u32 _ZN3cub18CUB_300001_SM_10006detail10radix_sort29DeviceRadixSortOnesweepKernelINS1_5radix10policy_hubIiNS0_8NullTypeEyE10Policy1000ELNS0_9SortOrderE0EiS6_yiiNS1_21identity_decomposer_tEEEvPT5_SC_PT3_PKSD_PT1_PKSH_PT2_PKSL_T4_iiT6__param_8,
	.param .u32 _ZN3cub18CUB_300001_SM_10006detail10radix_sort29DeviceRadixSortOnesweepKernelINS1_5radix10policy_hubIiNS0_8NullTypeEyE10Policy1000ELNS0_9SortOrderE0EiS6_yiiNS1_21identity_decomposer_tEEEvPT5_SC_PT3_PKSD_PT1_PKSH_PT2_PKSL_T4_iiT6__param_9,
	.param .u32 _ZN3cub18CUB_300001_SM_10006detail10radix_sort29DeviceRadixSortOnesweepKernelINS1_5radix10policy_hubIiNS0_8NullTypeEyE10Policy1000ELNS0_9SortOrderE0EiS6_yiiNS1_21identity_decomposer_tEEEvPT5_SC_PT3_PKSD_PT1_PKSH_PT2_PKSL_T4_iiT6__param_10,
	.param .align 1 .b8 _ZN3cub18CUB_300001_SM_10006detail10radix_sort29DeviceRadixSortOnesweepKernelINS1_5radix10policy_hubIiNS0_8NullTypeEyE10Policy1000ELNS0_9SortOrderE0EiS6_yiiNS1_21identity_decomposer_tEEEvPT5_SC_PT3_PKSD_PT1_PKSH_PT2_PKSL_T4_iiT6__param_11[1]
)
.maxntid 384
{
	.reg .pred 	%p<142>;
	.reg .b32 	%r<1806>;
	.reg .b64 	%rd<239>;
	// demoted variable
	.shared .align 16 .b8 _ZZN3cub18CUB_300001_SM_10006detail10radix_sort29DeviceRadixSortOnesweepKernelINS1_5radix10policy_hubIiNS0_8NullTypeEyE10Policy1000ELNS0_9SortOrderE0EiS6_yiiNS1_21identity_decomposer_tEEEvPT5_SC_PT3_PKSD_PT1_PKSH_PT2_PKSL_T4_iiT6_E1s[31232];
	ld.param.u64 	%rd21, [_ZN3cub18CUB_300001_SM_10006detail10radix_sort29DeviceRadixSortOnesweepKernelINS1_5radix10policy_hubIiNS0_8NullTypeEyE10Policy1000ELNS0_9SortOrderE0EiS6_yiiNS1_21identity_decomposer_tEEEvPT5_SC_PT3_PKSD_PT1_PKSH_PT2_PKSL_T4_iiT6__param_1];
	ld.param.u64 	%rd24, [_ZN3cub18CUB_300001_SM_10006detail10radix_sort29DeviceRadixSortOnesweepKernelINS1_5radix10policy_hubIiNS0_8NullTypeEyE10Policy1000ELNS0_9SortOrderE0EiS6_yiiNS1_21identity_decomposer_tEEEvPT5_SC_PT3_PKSD_PT1_PKSH_PT2_PKSL_T4_iiT6__param_4];
	ld.param.u64 	%rd25, [_ZN3cub18CUB_300001_SM_10006detail10radix_sort29DeviceRadixSortOnesweepKernelINS1_5radix10policy_hubIiNS0_8NullTypeEyE10Policy1000ELNS0_9SortOrderE0EiS6_yiiNS1_21identity_decomposer_tEEEvPT5_SC_PT3_PKSD_PT1_PKSH_PT2_PKSL_T4_iiT6__param_5];
	ld.param.u32 	%r293, [_ZN3cub18CUB_300001_SM_10006detail10radix_sort29DeviceRadixSortOnesweepKernelINS1_5radix10policy_hubIiNS0_8NullTypeEyE10Policy1000ELNS0_9SortOrderE0EiS6_yiiNS1_21identity_decomposer_tEEEvPT5_SC_PT3_PKSD_PT1_PKSH_PT2_PKSL_T4_iiT6__param_9];
	ld.param.u32 	%r294, [_ZN3cub18CUB_300001_SM_10006detail10radix_sort29DeviceRadixSortOnesweepKernelINS1_5radix10policy_hubIiNS0_8NullTypeEyE10Policy1000ELNS0_9SortOrderE0EiS6_yiiNS1_21identity_decomposer_tEEEvPT5_SC_PT3_PKSD_PT1_PKSH_PT2_PKSL_T4_iiT6__param_10];
	cvta.to.global.u64 	%rd1, %rd24;
	cvta.to.global.u64 	%rd2, %rd25;
	mov.u32 	%r1, %tid.x;
	// begin inline asm
	mov.u32 %r295, %laneid;
	// end inline asm
	setp.ne.s32 	%p1, %r1, 0;
	@%p1 bra 	$L__BB10_2;
	cvta.to.global.u64 	%rd26, %rd21;
	atom.global.add.u32 	%r296, [%rd26], 1;
	st.shared.u32 	[_ZZN3cub18CUB_300001_SM_10006detail10radix_sort29DeviceRadixSortOnesweepKernelINS1_5radix10policy_hubIiNS0_8NullTypeEyE10Policy1000ELNS0_9SortOrderE0EiS6_yiiNS1_21identity_decomposer_tEEEvPT5_SC_PT3_PKSD_PT1_PKSH_PT2_PKSL_T4_iiT6_E1s+29184], %r296;
$L__BB10_2:
	ld.param.u32 	%r1706, [_ZN3cub18CUB_300001_SM_10006detail10radix_sort29DeviceRadixSortOnesweepKernelINS1_5radix10policy_hubIiNS0_8NullTypeEyE10Policy1000ELNS0_9SortOrderE0EiS6_yiiNS1_21identity_decomposer_tEEEvPT5_SC_PT3_PKSD_PT1_PKSH_PT2_PKSL_T4_iiT6__param_8];
	bar.sync 	0;
	ld.shared.u32 	%r3, [_ZZN3cub18CUB_300001_SM_10006detail10radix_sort29DeviceRadixSortOnesweepKernelINS1_5radix10policy_hubIiNS0_8NullTypeEyE10Policy1000ELNS0_9SortOrderE0EiS6_yiiNS1_21identity_decomposer_tEEEvPT5_SC_PT3_PKSD_PT1_PKSH_PT2_PKSL_T4_iiT6_E1s+29184];
	mul.lo.s32 	%r297, %r3, 7296;
	add.s32 	%r4, %r297, 7296;
	setp.gt.s32 	%p2, %r4, %r1706;
	cvt.s64.s32 	%rd3, %r297;
	@%p2 bra 	$L__BB10_4;
	and.b32  	%r298, %r1, 31;
	and.b32  	%r299, %r1, 992;
	mul.lo.s32 	%r300, %r299, 19;
	or.b32  	%r301, %r300, %r298;
	cvt.u64.u32 	%rd27, %r301;
	add.s64 	%rd28, %rd27, %rd3;
	shl.b64 	%rd29, %rd28, 2;
	add.s64 	%rd30, %rd2, %rd29;
	ld.global.u32 	%r1732, [%rd30];
	ld.global.u32 	%r1733, [%rd30+128];
	ld.global.u32 	%r1734, [%rd30+256];
	ld.global.u32 	%r1735, [%rd30+384];
	ld.global.u32 	%r1736, [%rd30+512];
	ld.global.u32 	%r1737, [%rd30+640];
	ld.global.u32 	%r1738, [%rd30+768];
	ld.global.u32 	%r1739, [%rd30+896];
	ld.global.u32 	%r1740, [%rd30+1024];
	ld.global.u32 	%r1741, [%rd30+1152];
	ld.global.u32 	%r1742, [%rd30+1280];
	ld.global.u32 	%r1743, [%rd30+1408];
	ld.global.u32 	%r1744, [%rd30+1536];
	ld.global.u32 	%r1745, [%rd30+1664];
	ld.global.u32 	%r1746, [%rd30+1792];
	ld.global.u32 	%r1747, [%rd30+1920];
	ld.global.u32 	%r1748, [%rd30+2048];
	ld.global.u32 	%r1749, [%rd30+2176];
	ld.global.u32 	%r1750, [%rd30+2304];
	bra.uni 	$L__BB10_42;
$L__BB10_4:
	ld.param.u32 	%r1707, [_ZN3cub18CUB_300001_SM_10006detail10radix_sort29DeviceRadixSortOnesweepKernelINS1_5radix10policy_hubIiNS0_8NullTypeEyE10Policy1000ELNS0_9SortOrderE0EiS6_yiiNS1_21identity_decomposer_tEEEvPT5_SC_PT3_PKSD_PT1_PKSH_PT2_PKSL_T4_iiT6__param_8];
	cvt.u32.u64 	%r303, %rd3;
	sub.s32 	%r24, %r1707, %r303;
	and.b32  	%r304, %r1, 31;
	and.b32  	%r305, %r1, 992;
	mul.lo.s32 	%r306, %r305, 19;
	or.b32  	%r25, %r306, %r304;
	setp.ge.s32 	%p3, %r25, %r24;
	cvt.u64.u32 	%rd31, %r25;
	add.s64 	%rd32, %rd31, %rd3;
	shl.b64 	%rd33, %rd32, 2;
	add.s64 	%rd4, %rd2, %rd33;
	mov.b32 	%r1732, 2147483647;
	@%p3 bra 	$L__BB10_6;
	ld.global.u32 	%r1732, [%rd4];
$L__BB10_6:
	add.s32 	%r308, %r25, 32;
	setp.ge.s32 	%p4, %r308, %r24;
	mov.b32 	%r1733, 2147483647;
	@%p4 bra 	$L__BB10_8;
	ld.global.u32 	%r1733, [%rd4+128];
$L__BB10_8:
	add.s32 	%r310, %r25, 64;
	setp.ge.s32 	%p5, %r310, %r24;
	mov.b32 	%r1734, 2147483647;
	@%p5 bra 	$L__BB10_10;
	ld.global.u32 	%r1734, [%rd4+256];
$L__BB10_10:
	add.s32 	%r312, %r25, 96;
	setp.ge.s32 	%p6, %r312, %r24;
	mov.b32 	%r1735, 2147483647;
	@%p6 bra 	$L__BB10_12;
	ld.global.u32 	%r1735, [%rd4+384];
$L__BB10_12:
	add.s32 	%r314, %r25, 128;
	setp.ge.s32 	%p7, %r314, %r24;
	mov.b32 	%r1736, 2147483647;
	@%p7 bra 	$L__BB10_14;
	ld.global.u32 	%r1736, [%rd4+512];
$L__BB10_14:
	add.s32 	%r316, %r25, 160;
	setp.ge.s32 	%p8, %r316, %r24;
	mov.b32 	%r1737, 2147483647;
	@%p8 bra 	$L__BB10_16;
	ld.global.u32 	%r1737, [%rd4+640];
$L__BB10_16:
	add.s32 	%r318, %r25, 192;
	setp.ge.s32 	%p9, %r318, %r24;
	mov.b32 	%r1738, 2147483647;
	@%p9 bra 	$L__BB10_18;
	ld.global.u32 	%r1738, [%rd4+768];
$L__BB10_18:
	add.s32 	%r320, %r25, 224;
	setp.ge.s32 	%p10, %r320, %r24;
	mov.b32 	%r1739, 2147483647;
	@%p10 bra 	$L__BB10_20;
	ld.global.u32 	%r1739, [%rd4+896];
$L__BB10_20:
	add.s32 	%r322, %r25, 256;
	setp.ge.s32 	%p11, %r322, %r24;
	mov.b32 	%r1740, 2147483647;
	@%p11 bra 	$L__BB10_22;
	ld.global.u32 	%r1740, [%rd4+1024];
$L__BB10_22:
	add.s32 	%r324, %r25, 288;
	setp.ge.s32 	%p12, %r324, %r24;
	mov.b32 	%r1741, 2147483647;
	@%p12 bra 	$L__BB10_24;
	ld.global.u32 	%r1741, [%rd4+1152];
$L__BB10_24:
	add.s32 	%r326, %r25, 320;
	setp.ge.s32 	%p13, %r326, %r24;
	mov.b32 	%r1742, 2147483647;
	@%p13 bra 	$L__BB10_26;
	ld.global.u32 	%r1742, [%rd4+1280];
$L__BB10_26:
	add.s32 	%r328, %r25, 352;
	setp.ge.s32 	%p14, %r328, %r24;
	mov.b32 	%r1743, 2147483647;
	@%p14 bra 	$L__BB10_28;
	ld.global.u32 	%r1743, [%rd4+1408];
$L__BB10_28:
	add.s32 	%r330, %r25, 384;
	setp.ge.s32 	%p15, %r330, %r24;
	mov.b32 	%r1744, 2147483647;
	@%p15 bra 	$L__BB10_30;
	ld.global.u32 	%r1744, [%rd4+1536];
$L__BB10_30:
	add.s32 	%r332, %r25, 416;
	setp.ge.s32 	%p16, %r332, %r24;
	mov.b32 	%r1745, 2147483647;
	@%p16 bra 	$L__BB10_32;
	ld.global.u32 	%r1745, [%rd4+1664];
$L__BB10_32:
	add.s32 	%r334, %r25, 448;
	setp.ge.s32 	%p17, %r334, %r24;
	mov.b32 	%r1746, 2147483647;
	@%p17 bra 	$L__BB10_34;
	ld.global.u32 	%r1746, [%rd4+1792];
$L__BB10_34:
	add.s32 	%r336, %r25, 480;
	setp.ge.s32 	%p18, %r336, %r24;
	mov.b32 	%r1747, 2147483647;
	@%p18 bra 	$L__BB10_36;
	ld.global.u32 	%r1747, [%rd4+1920];
$L__BB10_36:
	add.s32 	%r338, %r25, 512;
	setp.ge.s32 	%p19, %r338, %r24;
	mov.b32 	%r1748, 2147483647;
	@%p19 bra 	$L__BB10_38;
	ld.global.u32 	%r1748, [%rd4+2048];
$L__BB10_38:
	add.s32 	%r340, %r25, 544;
	setp.ge.s32 	%p20, %r340, %r24;
	mov.b32 	%r1749, 2147483647;
	@%p20 bra 	$L__BB10_40;
	ld.global.u32 	%r1749, [%rd4+2176];
$L__BB10_40:
	add.s32 	%r342, %r25, 576;
	setp.ge.s32 	%p21, %r342, %r24;
	mov.b32 	%r1750, 2147483647;
	@%p21 bra 	$L__BB10_42;
	ld.global.u32 	%r1750, [%rd4+2304];
$L__BB10_42:
	mov.b32 	%r343, -1;
	shl.b32 	%r344, %r343, %r294;
	not.b32 	%r82, %r344;
	shr.u32 	%r83, %r1, 5;
	shl.b32 	%r345, %r83, 10;
	mov.u32 	%r346, _ZZN3cub18CUB_300001_SM_10006detail10radix_sort29DeviceRadixSortOnesweepKernelINS1_5radix10policy_hubIiNS0_8NullTypeEyE10Policy1000ELNS0_9SortOrderE0EiS6_yiiNS1_21identity_decomposer_tEEEvPT5_SC_PT3_PKSD_PT1_PKSH_PT2_PKSL_T4_iiT6_E1s;
	add.s32 	%r84, %r346, %r345;
	setp.gt.s32 	%p22, %r295, 255;
	@%p22 bra 	$L__BB10_55;
	max.s32 	%r347, %r295, 224;
	sub.s32 	%r348, %r347, %r295;
	add.s32 	%r349, %r348, 31;
	shr.u32 	%r350, %r349, 5;
	add.s32 	%r85, %r350, 1;
	and.b32  	%r86, %r85, 15;
	setp.lt.u32 	%p23, %r349, 480;
	mov.u32 	%r1754, %r295;
	@%p23 bra 	$L__BB10_46;
	and.b32  	%r351, %r85, 268435440;
	neg.s32 	%r1752, %r351;
	shl.b32 	%r353, %r295, 2;
	add.s32 	%r354, %r345, %r353;
	add.s32 	%r356, %r354, %r346;
	add.s32 	%r1751, %r356, 1024;
	mov.u32 	%r1754, %r295;
$L__BB10_45:
	.pragma "nounroll";
	mov.b32 	%r357, 0;
	st.shared.u32 	[%r1751+-1024], %r357;
	st.shared.u32 	[%r1751+-896], %r357;
	st.shared.u32 	[%r1751+-768], %r357;
	st.shared.u32 	[%r1751+-640], %r357;
	st.shared.u32 	[%r1751+-512], %r357;
	st.shared.u32 	[%r1751+-384], %r357;
	st.shared.u32 	[%r1751+-256], %r357;
	st.shared.u32 	[%r1751+-128], %r357;
	st.shared.u32 	[%r1751], %r357;
	st.shared.u32 	[%r1751+128], %r357;
	st.shared.u32 	[%r1751+256], %r357;
	st.shared.u32 	[%r1751+384], %r357;
	st.shared.u32 	[%r1751+512], %r357;
	st.shared.u32 	[%r1751+640], %r357;
	st.shared.u32 	[%r1751+768], %r357;
	st.shared.u32 	[%r1751+896], %r357;
	add.s32 	%r1754, %r1754, 512;
	add.s32 	%r1752, %r1752, 16;
	add.s32 	%r1751, %r1751, 2048;
	setp.ne.s32 	%p24, %r1752, 0;
	@%p24 bra 	$L__BB10_45;
$L__BB10_46:
	setp.eq.s32 	%p25, %r86, 0;
	@%p25 bra 	$L__BB10_55;
	and.b32  	%r96, %r85, 7;
	setp.lt.u32 	%p26, %r86, 8;
	@%p26 bra 	$L__BB10_49;
	shl.b32 	%r358, %r1754, 2;
	add.s32 	%r359, %r84, %r358;
	mov.b32 	%r360, 0;
	st.shared.u32 	[%r359], %r360;
	st.shared.u32 	[%r359+128], %r360;
	st.shared.u32 	[%r359+256], %r360;
	st.shared.u32 	[%r359+384], %r360;
	st.shared.u32 	[%r359+512], %r360;
	st.shared.u32 	[%r359+640], %r360;
	st.shared.u32 	[%r359+768], %r360;
	st.shared.u32 	[%r359+896], %r360;
	add.s32 	%r1754, %r1754, 256;
$L__BB10_49:
	setp.eq.s32 	%p27, %r96, 0;
	@%p27 bra 	$L__BB10_55;
	and.b32  	%r99, %r85, 3;
	setp.lt.u32 	%p28, %r96, 4;
	@%p28 bra 	$L__BB10_52;
	shl.b32 	%r361, %r1754, 2;
	add.s32 	%r362, %r84, %r361;
	mov.b32 	%r363, 0;
	st.shared.u32 	[%r362], %r363;
	st.shared.u32 	[%r362+128], %r363;
	st.shared.u32 	[%r362+256], %r363;
	st.shared.u32 	[%r362+384], %r363;
	add.s32 	%r1754, %r1754, 128;
$L__BB10_52:
	setp.eq.s32 	%p29, %r99, 0;
	@%p29 bra 	$L__BB10_55;
	shl.b32 	%r365, %r1754, 2;
	add.s32 	%r366, %r345, %r365;
	add.s32 	%r1758, %r346, %r366;
	neg.s32 	%r1757, %r99;
$L__BB10_54:
	.pragma "nounroll";
	mov.b32 	%r368, 0;
	st.shared.u32 	[%r1758], %r368;
	add.s32 	%r1758, %r1758, 128;
	add.s32 	%r1757, %r1757, 1;
	setp.ne.s32 	%p30, %r1757, 0;
	@%p30 bra 	$L__BB10_54;
$L__BB10_55:
	bar.warp.sync 	-1;
	xor.b32  	%r370, %r1732, -2147483648;
	shr.u32 	%r371, %r370, %r293;
	and.b32  	%r108, %r371, %r82;
	shl.b32 	%r372, %r108, 2;
	add.s32 	%r373, %r84, %r372;
	atom.shared.add.u32 	%r374, [%r373], 1;
	xor.b32  	%r375, %r1733, -2147483648;
	shr.u32 	%r376, %r375, %r293;
	and.b32  	%r377, %r376, %r82;
	shl.b32 	%r378, %r377, 2;
	add.s32 	%r379, %r84, %r378;
	atom.shared.add.u32 	%r380, [%r379], 1;
	xor.b32  	%r381, %r1734, -2147483648;
	shr.u32 	%r382, %r381, %r293;
	and.b32  	%r383, %r382, %r82;
	shl.b32 	%r384, %r383, 2;
	add.s32 	%r385, %r84, %r384;
	atom.shared.add.u32 	%r386, [%r385], 1;
	xor.b32  	%r387, %r1735, -2147483648;
	shr.u32 	%r388, %r387, %r293;
	and.b32  	%r389, %r388, %r82;
	shl.b32 	%r390, %r389, 2;
	add.s32 	%r391, %r84, %r390;
	atom.shared.add.u32 	%r392, [%r391], 1;
	xor.b32  	%r393, %r1736, -2147483648;
	shr.u32 	%r394, %r393, %r293;
	and.b32  	%r395, %r394, %r82;
	shl.b32 	%r396, %r395, 2;
	add.s32 	%r397, %r84, %r396;
	atom.shared.add.u32 	%r398, [%r397], 1;
	xor.b32  	%r399, %r1737, -2147483648;
	shr.u32 	%r400, %r399, %r293;
	and.b32  	%r401, %r400, %r82;
	shl.b32 	%r402, %r401, 2;
	add.s32 	%r403, %r84, %r402;
	atom.shared.add.u32 	%r404, [%r403], 1;
	xor.b32  	%r405, %r1738, -2147483648;
	shr.u32 	%r406, %r405, %r293;
	and.b32  	%r407, %r406, %r82;
	shl.b32 	%r408, %r407, 2;
	add.s32 	%r409, %r84, %r408;
	atom.shared.add.u32 	%r410, [%r409], 1;
	xor.b32  	%r1771, %r1739, -2147483648;
	shr.u32 	%r411, %r1771, %r293;
	and.b32  	%r412, %r411, %r82;
	shl.b32 	%r413, %r412, 2;
	add.s32 	%r414, %r84, %r413;
	atom.shared.add.u32 	%r415, [%r414], 1;
	xor.b32  	%r1772, %r1740, -2147483648;
	shr.u32 	%r416, %r1772, %r293;
	and.b32  	%r417, %r416, %r82;
	shl.b32 	%r418, %r417, 2;
	add.s32 	%r419, %r84, %r418;
	atom.shared.add.u32 	%r420, [%r419], 1;
	xor.b32  	%r421, %r1741, -2147483648;
	shr.u32 	%r422, %r421, %r293;
	and.b32  	%r423, %r422, %r82;
	shl.b32 	%r424, %r423, 2;
	add.s32 	%r425, %r84, %r424;
	atom.shared.add.u32 	%r426, [%r425], 1;
	xor.b32  	%r427, %r1742, -2147483648;
	shr.u32 	%r428, %r427, %r293;
	and.b32  	%r429, %r428, %r82;
	shl.b32 	%r430, %r429, 2;
	add.s32 	%r431, %r84, %r430;
	atom.shared.add.u32 	%r432, [%r431], 1;
	xor.b32  	%r433, %r1743, -2147483648;
	shr.u32 	%r434, %r433, %r293;
	and.b32  	%r435, %r434, %r82;
	shl.b32 	%r436, %r435, 2;
	add.s32 	%r437, %r84, %r436;
	atom.shared.add.u32 	%r438, [%r437], 1;
	xor.b32  	%r439, %r1744, -2147483648;
	shr.u32 	%r440, %r439, %r293;
	and.b32  	%r441, %r440, %r82;
	shl.b32 	%r442, %r441, 2;
	add.s32 	%r443, %r84, %r442;
	atom.shared.add.u32 	%r444, [%r443], 1;
	xor.b32  	%r445, %r1745, -2147483648;
	shr.u32 	%r446, %r445, %r293;
	and.b32  	%r447, %r446, %r82;
	shl.b32 	%r448, %r447, 2;
	add.s32 	%r449, %r84, %r448;
	atom.shared.add.u32 	%r450, [%r449], 1;
	xor.b32  	%r451, %r1746, -2147483648;
	shr.u32 	%r452, %r451, %r293;
	and.b32  	%r453, %r452, %r82;
	shl.b32 	%r454, %r453, 2;
	add.s32 	%r455, %r84, %r454;
	atom.shared.add.u32 	%r456, [%r455], 1;
	xor.b32  	%r457, %r1747, -2147483648;
	shr.u32 	%r458, %r457, %r293;
	and.b32  	%r459, %r458, %r82;
	shl.b32 	%r460, %r459, 2;
	add.s32 	%r461, %r84, %r460;
	atom.shared.add.u32 	%r462, [%r461], 1;
	xor.b32  	%r463, %r1748, -2147483648;
	shr.u32 	%r464, %r463, %r293;
	and.b32  	%r465, %r464, %r82;
	shl.b32 	%r466, %r465, 2;
	add.s32 	%r467, %r84, %r466;
	atom.shared.add.u32 	%r468, [%r467], 1;
	xor.b32  	%r469, %r1749, -2147483648;
	shr.u32 	%r470, %r469, %r293;
	and.b32  	%r471, %r470, %r82;
	shl.b32 	%r472, %r471, 2;
	add.s32 	%r473, %r84, %r472;
	atom.shared.add.u32 	%r474, [%r473], 1;
	xor.b32  	%r475, %r1750, -2147483648;
	shr.u32 	%r476, %r475, %r293;
	and.b32  	%r477, %r476, %r82;
	shl.b32 	%r478, %r477, 2;
	add.s32 	%r479, %r84, %r478;
	atom.shared.add.u32 	%r480, [%r479], 1;
	bar.sync 	0;
	setp.gt.u32 	%p31, %r1, 255;
	shl.b32 	%r481, %r1, 2;
	add.s32 	%r111, %r346, %r481;
	mov.b32 	%r1759, 0;
	@%p31 bra 	$L__BB10_57;
	ld.shared.u32 	%r483, [%r111];
	mov.b32 	%r484, 0;
	st.shared.u32 	[%r111], %r484;
	ld.shared.u32 	%r485, [%r111+1024];
	st.shared.u32 	[%r111+1024], %r483;
	add.s32 	%r486, %r485, %r483;
	ld.shared.u32 	%r487, [%r111+2048];
	st.shared.u32 	[%r111+2048], %r486;
	add.s32 	%r488, %r487, %r486;
	ld.shared.u32 	%r489, [%r111+3072];
	st.shared.u32 	[%r111+3072], %r488;
	add.s32 	%r490, %r489, %r488;
	ld.shared.u32 	%r491, [%r111+4096];
	st.shared.u32 	[%r111+4096], %r490;
	add.s32 	%r492, %r491, %r490;
	ld.shared.u32 	%r493, [%r111+5120];
	st.shared.u32 	[%r111+5120], %r492;
	add.s32 	%r494, %r493, %r492;
	ld.shared.u32 	%r495, [%r111+6144];
	st.shared.u32 	[%r111+6144], %r494;
	add.s32 	%r496, %r495, %r494;
	ld.shared.u32 	%r497, [%r111+7168];
	st.shared.u32 	[%r111+7168], %r496;
	add.s32 	%r498, %r497, %r496;
	ld.shared.u32 	%r499, [%r111+8192];
	st.shared.u32 	[%r111+8192], %r498;
	add.s32 	%r500, %r499, %r498;
	ld.shared.u32 	%r501, [%r111+9216];
	st.shared.u32 	[%r111+9216], %r500;
	add.s32 	%r502, %r501, %r500;
	ld.shared.u32 	%r503, [%r111+10240];
	st.shared.u32 	[%r111+10240], %r502;
	add.s32 	%r504, %r503, %r502;
	ld.shared.u32 	%r505, [%r111+11264];
	st.shared.u32 	[%r111+11264], %r504;
	add.s32 	%r1759, %r505, %r504;
$L__BB10_57:
	ld.param.u64 	%rd228, [_ZN3cub18CUB_300001_SM_10006detail10radix_sort29DeviceRadixSortOnesweepKernelINS1_5radix10policy_hubIiNS0_8NullTypeEyE10Policy1000ELNS0_9SortOrderE0EiS6_yiiNS1_21identity_decomposer_tEEEvPT5_SC_PT3_PKSD_PT1_PKSH_PT2_PKSL_T4_iiT6__param_0];
	setp.gt.u32 	%p32, %r1, 255;
	shl.b32 	%r506, %r3, 8;
	add.s32 	%r507, %r506, %r1;
	cvta.to.global.u64 	%rd5, %rd228;
	mul.wide.s32 	%rd34, %r507, 4;
	add.s64 	%rd6, %rd5, %rd34;
	@%p32 bra 	$L__BB10_59;
	or.b32  	%r508, %r1759, 1073741824;
	st.volatile.global.u32 	[%rd6], %r508;
$L__BB10_59:
	ld.param.u64 	%rd235, [_ZN3cub18CUB_300001_SM_10006detail10radix_sort29DeviceRadixSortOnesweepKernelINS1_5radix10policy_hubIiNS0_8NullTypeEyE10Policy1000ELNS0_9SortOrderE0EiS6_yiiNS1_21identity_decomposer_tEEEvPT5_SC_PT3_PKSD_PT1_PKSH_PT2_PKSL_T4_iiT6__param_3];
	xor.b32  	%r1773, %r1741, -2147483648;
	xor.b32  	%r1774, %r1742, -2147483648;
	xor.b32  	%r1765, %r1733, -2147483648;
	xor.b32  	%r1766, %r1734, -2147483648;
	xor.b32  	%r1777, %r1745, -2147483648;
	xor.b32  	%r1778, %r1746, -2147483648;
	xor.b32  	%r1764, %r1732, -2147483648;
	xor.b32  	%r1779, %r1747, -2147483648;
	xor.b32  	%r1780, %r1748, -2147483648;
	xor.b32  	%r1768, %r1736, -2147483648;
	xor.b32  	%r1767, %r1735, -2147483648;
	xor.b32  	%r1775, %r1743, -2147483648;
	xor.b32  	%r1782, %r1750, -2147483648;
	xor.b32  	%r1781, %r1749, -2147483648;
	xor.b32  	%r1769, %r1737, -2147483648;
	xor.b32  	%r1776, %r1744, -2147483648;
	xor.b32  	%r1770, %r1738, -2147483648;
	setp.lt.u32 	%p33, %r1, 256;
	setp.eq.s32 	%p34, %r1759, 7296;
	and.pred  	%p35, %p33, %p34;
	selp.u32 	%r509, 1, 0, %p35;
	{ 
	.reg .pred 	%p1; 
	.reg .pred 	%p2; 
	setp.ne.u32 	%p1, %r509, 0; 
	bar.red.or.pred 	%p2, 0, %p1; 
	selp.u32 	%r510, 1, 0, %p2; 
	}
	setp.eq.s32 	%p36, %r510, 0;
	cvt.u64.u32 	%rd7, %r1;
	cvta.to.global.u64 	%rd35, %rd235;
	mul.wide.u32 	%rd36, %r1, 8;
	add.s64 	%rd8, %rd35, %rd36;
	@%p36 bra 	$L__BB10_111;
	setp.gt.u32 	%p37, %r1, 255;
	setp.gt.u32 	%p38, %r1, %r108;
	selp.b32 	%r131, 7296, 0, %p38;
	shl.b32 	%r511, %r1, 3;
	mov.u32 	%r512, _ZZN3cub18CUB_300001_SM_10006detail10radix_sort29DeviceRadixSortOnesweepKernelINS1_5radix10policy_hubIiNS0_8NullTypeEyE10Policy1000ELNS0_9SortOrderE0EiS6_yiiNS1_21identity_decomposer_tEEEvPT5_SC_PT3_PKSD_PT1_PKSH_PT2_PKSL_T4_iiT6_E1s;
	add.s32 	%r513, %r512, %r511;
	add.s32 	%r132, %r513, 29184;
	@%p37 bra 	$L__BB10_68;
	ld.global.u64 	%rd37, [%rd8];
	cvt.u64.u32 	%rd38, %r131;
	sub.s64 	%rd237, %rd37, %rd38;
	st.shared.u64 	[%r132], %rd237;
	setp.lt.s32 	%p39, %r3, 1;
	mov.u32 	%r1763, %r1759;
	@%p39 bra 	$L__BB10_67;
	mov.b32 	%r1761, -1;
	mov.u32 	%r1760, %r3;
	mov.u32 	%r1763, %r1759;
$L__BB10_63:
	add.s32 	%r136, %r1760, -1;
	shl.b32 	%r515, %r136, 8;
	add.s32 	%r516, %r515, %r1;
	mul.wide.s32 	%rd39, %r516, 4;
	add.s64 	%rd10, %rd5, %rd39;
$L__BB10_64:
	membar.cta;
	ld.volatile.global.u32 	%r137, [%rd10];
	setp.eq.s32 	%p40, %r137, 0;
	@%p40 bra 	$L__BB10_64;
	and.b32  	%r517, %r137, 1073741823;
	add.s32 	%r1763, %r517, %r1763;
	setp.gt.s32 	%p41, %r137, -1;
	vote.sync.ballot.b32 	%r1761, %p41, %r1761;
	setp.gt.u32 	%p43, %r1760, 1;
	and.pred  	%p44, %p41, %p43;
	mov.u32 	%r1760, %r136;
	@%p44 bra 	$L__BB10_63;
	ld.shared.u64 	%rd237, [%r132];
$L__BB10_67:
	or.b32  	%r518, %r1763, -2147483648;
	st.volatile.global.u32 	[%rd6], %r518;
	sub.s32 	%r519, %r1763, %r1759;
	cvt.s64.s32 	%rd40, %r519;
	add.s64 	%rd41, %rd237, %rd40;
	st.shared.u64 	[%r132], %rd41;
$L__BB10_68:
	ld.param.u32 	%r1708, [_ZN3cub18CUB_300001_SM_10006detail10radix_sort29DeviceRadixSortOnesweepKernelINS1_5radix10policy_hubIiNS0_8NullTypeEyE10Policy1000ELNS0_9SortOrderE0EiS6_yiiNS1_21identity_decomposer_tEEEvPT5_SC_PT3_PKSD_PT1_PKSH_PT2_PKSL_T4_iiT6__param_8];
	ld.param.u64 	%rd231, [_ZN3cub18CUB_300001_SM_10006detail10radix_sort29DeviceRadixSortOnesweepKernelINS1_5radix10policy_hubIiNS0_8NullTypeEyE10Policy1000ELNS0_9SortOrderE0EiS6_yiiNS1_21identity_decomposer_tEEEvPT5_SC_PT3_PKSD_PT1_PKSH_PT2_PKSL_T4_iiT6__param_2];
	setp.gt.u32 	%p45, %r1, 255;
	setp.lt.s32 	%p46, %r4, %r1708;
	setp.eq.s64 	%p47, %rd231, 0;
	or.pred  	%p48, %p47, %p46;
	or.pred  	%p49, %p45, %p48;
	@%p49 bra 	$L__BB10_70;
	ld.param.u64 	%rd232, [_ZN3cub18CUB_300001_SM_10006detail10radix_sort29DeviceRadixSortOnesweepKernelINS1_5radix10policy_hubIiNS0_8NullTypeEyE10Policy1000ELNS0_9SortOrderE0EiS6_yiiNS1_21identity_decomposer_tEEEvPT5_SC_PT3_PKSD_PT1_PKSH_PT2_PKSL_T4_iiT6__param_2];
	ld.shared.u64 	%rd42, [%r132];
	cvt.u64.u32 	%rd43, %r131;
	cvt.s64.s32 	%rd44, %r1759;
	add.s64 	%rd45, %rd43, %rd44;
	add.s64 	%rd46, %rd45, %rd42;
	cvta.to.global.u64 	%rd47, %rd232;
	shl.b64 	%rd48, %rd7, 3;
	add.s64 	%rd49, %rd47, %rd48;
	st.global.u64 	[%rd49], %rd46;
$L__BB10_70:
	ld.param.u32 	%r1709, [_ZN3cub18CUB_300001_SM_10006detail10radix_sort29DeviceRadixSortOnesweepKernelINS1_5radix10policy_hubIiNS0_8NullTypeEyE10Policy1000ELNS0_9SortOrderE0EiS6_yiiNS1_21identity_decomposer_tEEEvPT5_SC_PT3_PKSD_PT1_PKSH_PT2_PKSL_T4_iiT6__param_8];
	setp.gt.s32 	%p50, %r4, %r1709;
	bar.sync 	0;
	shl.b32 	%r520, %r108, 3;
	add.s32 	%r522, %r512, %r520;
	ld.shared.u64 	%rd13, [%r522+29184];
	@%p50 bra 	$L__BB10_72;
	and.b32  	%r523, %r1, 31;
	and.b32  	%r524, %r1, 992;
	mul.lo.s32 	%r525, %r524, 19;
	or.b32  	%r526, %r525, %r523;
	cvt.u64.u32 	%rd50, %r526;
	add.s64 	%rd51, %rd13, %rd50;
	shl.b64 	%rd52, %rd51, 2;
	add.s64 	%rd53, %rd1, %rd52;
	st.global.u32 	[%rd53], %r1732;
	st.global.u32 	[%rd53+128], %r1733;
	st.global.u32 	[%rd53+256], %r1734;
	st.global.u32 	[%rd53+384], %r1735;
	st.global.u32 	[%rd53+512], %r1736;
	st.global.u32 	[%rd53+640], %r1737;
	st.global.u32 	[%rd53+768], %r1738;
	st.global.u32 	[%rd53+896], %r1739;
	st.global.u32 	[%rd53+1024], %r1740;
	st.global.u32 	[%rd53+1152], %r1741;
	st.global.u32 	[%rd53+1280], %r1742;
	st.global.u32 	[%rd53+1408], %r1743;
	st.global.u32 	[%rd53+1536], %r1744;
	st.global.u32 	[%rd53+1664], %r1745;
	st.global.u32 	[%rd53+1792], %r1746;
	st.global.u32 	[%rd53+1920], %r1747;
	st.global.u32 	[%rd53+2048], %r1748;
	st.global.u32 	[%rd53+2176], %r1749;
	st.global.u32 	[%rd53+2304], %r1750;
	bra.uni 	$L__BB10_110;
$L__BB10_72:
	ld.param.u32 	%r1710, [_ZN3cub18CUB_300001_SM_10006detail10radix_sort29DeviceRadixSortOnesweepKernelINS1_5radix10policy_hubIiNS0_8NullTypeEyE10Policy1000ELNS0_9SortOrderE0EiS6_yiiNS1_21identity_decomposer_tEEEvPT5_SC_PT3_PKSD_PT1_PKSH_PT2_PKSL_T4_iiT6__param_8];
	mad.lo.s32 	%r141, %r3, -7296, %r1710;
	and.b32  	%r527, %r1, 31;
	and.b32  	%r528, %r1, 992;
	mul.lo.s32 	%r529, %r528, 19;
	or.b32  	%r142, %r529, %r527;
	setp.ge.s32 	%p51, %r142, %r141;
	cvt.u64.u32 	%rd54, %r142;
	add.s64 	%rd55, %rd13, %rd54;
	shl.b64 	%rd56, %rd55, 2;
	add.s64 	%rd14, %rd1, %rd56;
	@%p51 bra 	$L__BB10_74;
	st.global.u32 	[%rd14], %r1732;
$L__BB10_74:
	add.s32 	%r530, %r142, 32;
	setp.ge.s32 	%p52, %r530, %r141;
	@%p52 bra 	$L__BB10_76;
	st.global.u32 	[%rd14+128], %r1733;
$L__BB10_76:
	add.s32 	%r531, %r142, 64;
	setp.ge.s32 	%p53, %r531, %r141;
	@%p53 bra 	$L__BB10_78;
	st.global.u32 	[%rd14+256], %r1734;
$L__BB10_78:
	add.s32 	%r532, %r142, 96;
	setp.ge.s32 	%p54, %r532, %r141;
	@%p54 bra 	$L__BB10_80;
	st.global.u32 	[%rd14+384], %r1735;
$L__BB10_80:
	add.s32 	%r533, %r142, 128;
	setp.ge.s32 	%p55, %r533, %r141;
	@%p55 bra 	$L__BB10_82;
	st.global.u32 	[%rd14+512], %r1736;
$L__BB10_82:
	add.s32 	%r534, %r142, 160;
	setp.ge.s32 	%p56, %r534, %r141;
	@%p56 bra 	$L__BB10_84;
	st.global.u32 	[%rd14+640], %r1737;
$L__BB10_84:
	add.s32 	%r535, %r142, 192;
	setp.ge.s32 	%p57, %r535, %r141;
	@%p57 bra 	$L__BB10_86;
	st.global.u32 	[%rd14+768], %r1738;
$L__BB10_86:
	add.s32 	%r536, %r142, 224;
	setp.ge.s32 	%p58, %r536, %r141;
	@%p58 bra 	$L__BB10_88;
	st.global.u32 	[%rd14+896], %r1739;
$L__BB10_88:
	add.s32 	%r537, %r142, 256;
	setp.ge.s32 	%p59, %r537, %r141;
	@%p59 bra 	$L__BB10_90;
	st.global.u32 	[%rd14+1024], %r1740;
$L__BB10_90:
	add.s32 	%r538, %r142, 288;
	setp.ge.s32 	%p60, %r538, %r141;
	@%p60 bra 	$L__BB10_92;
	st.global.u32 	[%rd14+1152], %r1741;
$L__BB10_92:
	add.s32 	%r539, %r142, 320;
	setp.ge.s32 	%p61, %r539, %r141;
	@%p61 bra 	$L__BB10_94;
	st.global.u32 	[%rd14+1280], %r1742;
$L__BB10_94:
	add.s32 	%r540, %r142, 352;
	setp.ge.s32 	%p62, %r540, %r141;
	@%p62 bra 	$L__BB10_96;
	st.global.u32 	[%rd14+1408], %r1743;
$L__BB10_96:
	add.s32 	%r541, %r142, 384;
	setp.ge.s32 	%p63, %r541, %r141;
	@%p63 bra 	$L__BB10_98;
	st.global.u32 	[%rd14+1536], %r1744;
$L__BB10_98:
	add.s32 	%r542, %r142, 416;
	setp.ge.s32 	%p64, %r542, %r141;
	@%p64 bra 	$L__BB10_100;
	st.global.u32 	[%rd14+1664], %r1745;
$L__BB10_100:
	add.s32 	%r543, %r142, 448;
	setp.ge.s32 	%p65, %r543, %r141;
	@%p65 bra 	$L__BB10_102;
	st.global.u32 	[%rd14+1792], %r1746;
$L__BB10_102:
	add.s32 	%r544, %r142, 480;
	setp.ge.s32 	%p66, %r544, %r141;
	@%p66 bra 	$L__BB10_104;
	st.global.u32 	[%rd14+1920], %r1747;
$L__BB10_104:
	add.s32 	%r545, %r142, 512;
	setp.ge.s32 	%p67, %r545, %r141;
	@%p67 bra 	$L__BB10_106;
	st.global.u32 	[%rd14+2048], %r1748;
$L__BB10_106:
	add.s32 	%r546, %r142, 544;
	setp.ge.s32 	%p68, %r546, %r141;
	@%p68 bra 	$L__BB10_108;
	st.global.u32 	[%rd14+2176], %r1749;
$L__BB10_108:
	add.s32 	%r547, %r142, 576;
	setp.ge.s32 	%p69, %r547, %r141;
	@%p69 bra 	$L__BB10_110;
	st.global.u32 	[%rd14+2304], %r1750;
$L__BB10_110:
	// begin inline asm
	exit;
	// end inline asm
	mov.u32 	%r1764, %r1732;
	mov.u32 	%r1765, %r1733;
	mov.u32 	%r1766, %r1734;
	mov.u32 	%r1767, %r1735;
	mov.u32 	%r1768, %r1736;
	mov.u32 	%r1769, %r1737;
	mov.u32 	%r1770, %r1738;
	mov.u32 	%r1771, %r1739;
	mov.u32 	%r1772, %r1740;
	mov.u32 	%r1773, %r1741;
	mov.u32 	%r1774, %r1742;
	mov.u32 	%r1775, %r1743;
	mov.u32 	%r1776, %r1744;
	mov.u32 	%r1777, %r1745;
	mov.u32 	%r1778, %r1746;
	mov.u32 	%r1779, %r1747;
	mov.u32 	%r1780, %r1748;
	mov.u32 	%r1781, %r1749;
	mov.u32 	%r1782, %r1750;
$L__BB10_111:
	mul.hi.u32 	%r548, %r1, 357913942;
	add.s32 	%r549, %r548, %r1;
	shl.b32 	%r550, %r549, 2;
	mov.u32 	%r551, _ZZN3cub18CUB_300001_SM_10006detail10radix_sort29DeviceRadixSortOnesweepKernelINS1_5radix10policy_hubIiNS0_8NullTypeEyE10Policy1000ELNS0_9SortOrderE0EiS6_yiiNS1_21identity_decomposer_tEEEvPT5_SC_PT3_PKSD_PT1_PKSH_PT2_PKSL_T4_iiT6_E1s;
	add.s32 	%r552, %r551, %r550;
	add.s32 	%r162, %r552, 13328;
	st.shared.u32 	[%r552+13328], %r1759;
	bar.sync 	0;
	setp.gt.u32 	%p70, %r1, 31;
	@%p70 bra 	$L__BB10_113;
	mad.lo.s32 	%r584, %r1, 52, %r551;
	ld.shared.u32 	%r585, [%r584+13328];
	ld.shared.u32 	%r586, [%r584+13332];
	ld.shared.u32 	%r587, [%r584+13336];
	ld.shared.u32 	%r588, [%r584+13340];
	ld.shared.u32 	%r589, [%r584+13344];
	ld.shared.u32 	%r590, [%r584+13348];
	ld.shared.u32 	%r591, [%r584+13352];
	ld.shared.u32 	%r592, [%r584+13356];
	ld.shared.u32 	%r593, [%r584+13360];
	ld.shared.u32 	%r594, [%r584+13364];
	ld.shared.u32 	%r595, [%r584+13368];
	ld.shared.u32 	%r596, [%r584+13372];
	add.s32 	%r597, %r586, %r585;
	add.s32 	%r598, %r597, %r587;
	add.s32 	%r599, %r598, %r588;
	add.s32 	%r600, %r599, %r589;
	add.s32 	%r601, %r600, %r590;
	add.s32 	%r602, %r601, %r591;
	add.s32 	%r603, %r602, %r592;
	add.s32 	%r604, %r603, %r593;
	add.s32 	%r605, %r604, %r594;
	add.s32 	%r606, %r605, %r595;
	add.s32 	%r557, %r606, %r596;
	mov.b32 	%r555, 1;
	mov.b32 	%r580, 0;
	mov.b32 	%r582, -1;
	// begin inline asm
	{  .reg .s32 r0;  .reg .pred p;  shfl.sync.up.b32 r0|p, %r557, %r555, %r580, %r582;  @p add.s32 r0, r0, %r557;  mov.s32 %r553, r0;}
	// end inline asm
	mov.b32 	%r561, 2;
	// begin inline asm
	{  .reg .s32 r0;  .reg .pred p;  shfl.sync.up.b32 r0|p, %r553, %r561, %r580, %r582;  @p add.s32 r0, r0, %r553;  mov.s32 %r559, r0;}
	// end inline asm
	mov.b32 	%r567, 4;
	// begin inline asm
	{  .reg .s32 r0;  .reg .pred p;  shfl.sync.up.b32 r0|p, %r559, %r567, %r580, %r582;  @p add.s32 r0, r0, %r559;  mov.s32 %r565, r0;}
	// end inline asm
	mov.b32 	%r573, 8;
	// begin inline asm
	{  .reg .s32 r0;  .reg .pred p;  shfl.sync.up.b32 r0|p, %r565, %r573, %r580, %r582;  @p add.s32 r0, r0, %r565;  mov.s32 %r571, r0;}
	// end inline asm
	mov.b32 	%r579, 16;
	// begin inline asm
	{  .reg .s32 r0;  .reg .pred p;  shfl.sync.up.b32 r0|p, %r571, %r579, %r580, %r582;  @p add.s32 r0, r0, %r571;  mov.s32 %r577, r0;}
	// end inline asm
	sub.s32 	%r607, %r577, %r557;
	add.s32 	%r608, %r585, %r607;
	add.s32 	%r609, %r586, %r608;
	add.s32 	%r610, %r587, %r609;
	add.s32 	%r611, %r588, %r610;
	add.s32 	%r612, %r589, %r611;
	add.s32 	%r613, %r590, %r612;
	add.s32 	%r614, %r591, %r613;
	add.s32 	%r615, %r592, %r614;
	add.s32 	%r616, %r593, %r615;
	add.s32 	%r617, %r594, %r616;
	add.s32 	%r618, %r595, %r617;
	st.shared.u32 	[%r584+13328], %r607;
	st.shared.u32 	[%r584+13332], %r608;
	st.shared.u32 	[%r584+13336], %r609;
	st.shared.u32 	[%r584+13340], %r610;
	st.shared.u32 	[%r584+13344], %r611;
	st.shared.u32 	[%r584+13348], %r612;
	st.shared.u32 	[%r584+13352], %r613;
	st.shared.u32 	[%r584+13356], %r614;
	st.shared.u32 	[%r584+13360], %r615;
	st.shared.u32 	[%r584+13364], %r616;
	st.shared.u32 	[%r584+13368], %r617;
	st.shared.u32 	[%r584+13372], %r618;
$L__BB10_113:
	setp.gt.u32 	%p71, %r1, 255;
	bar.sync 	0;
	ld.shared.u32 	%r163, [%r162];
	@%p71 bra 	$L__BB10_115;
	shl.b32 	%r619, %r1, 2;
	add.s32 	%r621, %r551, %r619;
	ld.shared.u32 	%r622, [%r621];
	add.s32 	%r623, %r622, %r163;
	st.shared.u32 	[%r621], %r623;
	ld.shared.u32 	%r624, [%r621+1024];
	add.s32 	%r625, %r624, %r163;
	st.shared.u32 	[%r621+1024], %r625;
	ld.shared.u32 	%r626, [%r621+2048];
	add.s32 	%r627, %r626, %r163;
	st.shared.u32 	[%r621+2048], %r627;
	ld.shared.u32 	%r628, [%r621+3072];
	add.s32 	%r629, %r628, %r163;
	st.shared.u32 	[%r621+3072], %r629;
	ld.shared.u32 	%r630, [%r621+4096];
	add.s32 	%r631, %r630, %r163;
	st.shared.u32 	[%r621+4096], %r631;
	ld.shared.u32 	%r632, [%r621+5120];
	add.s32 	%r633, %r632, %r163;
	st.shared.u32 	[%r621+5120], %r633;
	ld.shared.u32 	%r634, [%r621+6144];
	add.s32 	%r635, %r634, %r163;
	st.shared.u32 	[%r621+6144], %r635;
	ld.shared.u32 	%r636, [%r621+7168];
	add.s32 	%r637, %r636, %r163;
	st.shared.u32 	[%r621+7168], %r637;
	ld.shared.u32 	%r638, [%r621+8192];
	add.s32 	%r639, %r638, %r163;
	st.shared.u32 	[%r621+8192], %r639;
	ld.shared.u32 	%r640, [%r621+9216];
	add.s32 	%r641, %r640, %r163;
	st.shared.u32 	[%r621+9216], %r641;
	ld.shared.u32 	%r642, [%r621+10240];
	add.s32 	%r643, %r642, %r163;
	st.shared.u32 	[%r621+10240], %r643;
	ld.shared.u32 	%r644, [%r621+11264];
	add.s32 	%r645, %r644, %r163;
	st.shared.u32 	[%r621+11264], %r645;
$L__BB10_115:
	shl.b32 	%r672, %r1, 5;
	and.b32  	%r673, %r672, 31744;
	add.s32 	%r164, %r551, %r673;
	bar.sync 	0;
	// begin inline asm
	mov.u32 %r646, %lanemask_le;
	// end inline asm
	shr.u32 	%r675, %r1764, %r293;
	and.b32  	%r669, %r675, %r82;
	mov.b32 	%r649, 1;
	// begin inline asm
	{
    .reg .pred p;
    and.b32 %r647, %r669, %r649;    setp.ne.u32 p, %r647, 0;
    vote.ballot.sync.b32 %r647, p, 0xffffffff;
    @!p not.b32 %r647, %r647;
}

	// end inline asm
	mov.b32 	%r652, 2;
	// begin inline asm
	{
    .reg .pred p;
    and.b32 %r650, %r669, %r652;    setp.ne.u32 p, %r650, 0;
    vote.ballot.sync.b32 %r650, p, 0xffffffff;
    @!p not.b32 %r650, %r650;
}

	// end inline asm
	and.b32  	%r676, %r650, %r647;
	mov.b32 	%r655, 4;
	// begin inline asm
	{
    .reg .pred p;
    and.b32 %r653, %r669, %r655;    setp.ne.u32 p, %r653, 0;
    vote.ballot.sync.b32 %r653, p, 0xffffffff;
    @!p not.b32 %r653, %r653;
}

	// end inline asm
	and.b32  	%r677, %r653, %r676;
	mov.b32 	%r658, 8;
	// begin inline asm
	{
    .reg .pred p;
    and.b32 %r656, %r669, %r658;    setp.ne.u32 p, %r656, 0;
    vote.ballot.sync.b32 %r656, p, 0xffffffff;
    @!p not.b32 %r656, %r656;
}

	// end inline asm
	and.b32  	%r678, %r656, %r677;
	mov.b32 	%r661, 16;
	// begin inline asm
	{
    .reg .pred p;
    and.b32 %r659, %r669, %r661;    setp.ne.u32 p, %r659, 0;
    vote.ballot.sync.b32 %r659, p, 0xffffffff;
    @!p not.b32 %r659, %r659;
}

	// end inline asm
	and.b32  	%r679, %r659, %r678;
	mov.b32 	%r664, 32;
	// begin inline asm
	{
    .reg .pred p;
    and.b32 %r662, %r669, %r664;    setp.ne.u32 p, %r662, 0;
    vote.ballot.sync.b32 %r662, p, 0xffffffff;
    @!p not.b32 %r662, %r662;
}

	// end inline asm
	and.b32  	%r680, %r662, %r679;
	mov.b32 	%r667, 64;
	// begin inline asm
	{
    .reg .pred p;
    and.b32 %r665, %r669, %r667;    setp.ne.u32 p, %r665, 0;
    vote.ballot.sync.b32 %r665, p, 0xffffffff;
    @!p not.b32 %r665, %r665;
}

	// end inline asm
	and.b32  	%r681, %r665, %r680;
	mov.b32 	%r670, 128;
	// begin inline asm
	{
    .reg .pred p;
    and.b32 %r668, %r669, %r670;    setp.ne.u32 p, %r668, 0;
    vote.ballot.sync.b32 %r668, p, 0xffffffff;
    @!p not.b32 %r668, %r668;
}

	// end inline asm
	and.b32  	%r682, %r668, %r681;
	clz.b32 	%r683, %r682;
	sub.s32 	%r167, 31, %r683;
	and.b32  	%r684, %r646, %r682;
	popc.b32 	%r168, %r684;
	setp.ne.s32 	%p72, %r295, %r167;
	mov.b32 	%r1783, 0;
	@%p72 bra 	$L__BB10_117;
	shl.b32 	%r685, %r669, 2;
	add.s32 	%r686, %r164, %r685;
	atom.shared.add.u32 	%r1783, [%r686], %r168;
$L__BB10_117:
	shfl.sync.idx.b32	%r712|%p73, %r1783, %r167, 31, -1;
	add.s32 	%r171, %r168, %r712;
	shr.u32 	%r713, %r1765, %r293;
	and.b32  	%r709, %r713, %r82;
	mov.b32 	%r689, 1;
	// begin inline asm
	{
    .reg .pred p;
    and.b32 %r687, %r709, %r689;    setp.ne.u32 p, %r687, 0;
    vote.ballot.sync.b32 %r687, p, 0xffffffff;
    @!p not.b32 %r687, %r687;
}

	// end inline asm
	mov.b32 	%r692, 2;
	// begin inline asm
	{
    .reg .pred p;
    and.b32 %r690, %r709, %r692;    setp.ne.u32 p, %r690, 0;
    vote.ballot.sync.b32 %r690, p, 0xffffffff;
    @!p not.b32 %r690, %r690;
}

	// end inline asm
	and.b32  	%r714, %r690, %r687;
	mov.b32 	%r695, 4;
	// begin inline asm
	{
    .reg .pred p;
    and.b32 %r693, %r709, %r695;    setp.ne.u32 p, %r693, 0;
    vote.ballot.sync.b32 %r693, p, 0xffffffff;
    @!p not.b32 %r693, %r693;
}

	// end inline asm
	and.b32  	%r715, %r693, %r714;
	mov.b32 	%r698, 8;
	// begin inline asm
	{
    .reg .pred p;
    and.b32 %r696, %r709, %r698;    setp.ne.u32 p, %r696, 0;
    vote.ballot.sync.b32 %r696, p, 0xffffffff;
    @!p not.b32 %r696, %r696;
}

	// end inline asm
	and.b32  	%r716, %r696, %r715;
	mov.b32 	%r701, 16;
	// begin inline asm
	{
    .reg .pred p;
    and.b32 %r699, %r709, %r701;    setp.ne.u32 p, %r699, 0;
    vote.ballot.sync.b32 %r699, p, 0xffffffff;
    @!p not.b32 %r699, %r699;
}

	// end inline asm
	and.b32  	%r717, %r699, %r716;
	mov.b32 	%r704, 32;
	// begin inline asm
	{
    .reg .pred p;
    and.b32 %r702, %r709, %r704;    setp.ne.u32 p, %r702, 0;
    vote.ballot.sync.b32 %r702, p, 0xffffffff;
    @!p not.b32 %r702, %r702;
}

	// end inline asm
	and.b32  	%r718, %r702, %r717;
	mov.b32 	%r707, 64;
	// begin inline asm
	{
    .reg .pred p;
    and.b32 %r705, %r709, %r707;    setp.ne.u32 p, %r705, 0;
    vote.ballot.sync.b32 %r705, p, 0xffffffff;
    @!p not.b32 %r705, %r705;
}

	// end inline asm
	and.b32  	%r719, %r705, %r718;
	mov.b32 	%r710, 128;
	// begin inline asm
	{
    .reg .pred p;
    and.b32 %r708, %r709, %r710;    setp.ne.u32 p, %r708, 0;
    vote.ballot.sync.b32 %r708, p, 0xffffffff;
    @!p not.b32 %r708, %r708;
}

	// end inline asm
	and.b32  	%r720, %r708, %r719;
	clz.b32 	%r721, %r720;
	sub.s32 	%r173, 31, %r721;
	and.b32  	%r722, %r646, %r720;
	popc.b32 	%r174, %r722;
	setp.ne.s32 	%p74, %r295, %r173;
	mov.b32 	%r1784, 0;
	@%p74 bra 	$L__BB10_119;
	shl.b32 	%r723, %r709, 2;
	add.s32 	%r724, %r164, %r723;
	atom.shared.add.u32 	%r1784, [%r724], %r174;
$L__BB10_119:
	shfl.sync.idx.b32	%r750|%p75, %r1784, %r173, 31, -1;
	add.s32 	%r177, %r174, %r750;
	shr.u32 	%r751, %r1766, %r293;
	and.b32  	%r747, %r751, %r82;
	mov.b32 	%r727, 1;
	// begin inline asm
	{
    .reg .pred p;
    and.b32 %r725, %r747, %r727;    setp.ne.u32 p, %r725, 0;
    vote.ballot.sync.b32 %r725, p, 0xffffffff;
    @!p not.b32 %r725, %r725;
}

	// end inline asm
	mov.b32 	%r730, 2;
	// begin inline asm
	{
    .reg .pred p;
    and.b32 %r728, %r747, %r730;    setp.ne.u32 p, %r728, 0;
    vote.ballot.sync.b32 %r728, p, 0xffffffff;
    @!p not.b32 %r728, %r728;
}

	// end inline asm
	and.b32  	%r752, %r728, %r725;
	mov.b32 	%r733, 4;
	// begin inline asm
	{
    .reg .pred p;
    and.b32 %r731, %r747, %r733;    setp.ne.u32 p, %r731, 0;
    vote.ballot.sync.b32 %r731, p, 0xffffffff;
    @!p not.b32 %r731, %r731;
}

	// end inline asm
	and.b32  	%r753, %r731, %r752;
	mov.b32 	%r736, 8;
	// begin inline asm
	{
    .reg .pred p;
    and.b32 %r734, %r747, %r736;    setp.ne.u32 p, %r734, 0;
    vote.ballot.sync.b32 %r734, p, 0xffffffff;
    @!p not.b32 %r734, %r734;
}

	// end inline asm
	and.b32  	%r754, %r734, %r753;
	mov.b32 	%r739, 16;
	// begin inline asm
	{
    .reg .pred p;
    and.b32 %r737, %r747, %r739;    setp.ne.u32 p, %r737, 0;
    vote.ballot.sync.b32 %r737, p, 0xffffffff;
    @!p not.b32 %r737, %r737;
}

	// end inline asm
	and.b32  	%r755, %r737, %r754;
	mov.b32 	%r742, 32;
	// begin inline asm
	{
    .reg .pred p;
    and.b32 %r740, %r747, %r742;    setp.ne.u32 p, %r740, 0;
    vote.ballot.sync.b32 %r740, p, 0xffffffff;
    @!p not.b32 %r740, %r740;
}

	// end inline asm
	and.b32  	%r756, %r740, %r755;
	mov.b32 	%r745, 64;
	// begin inline asm
	{
    .reg .pred p;
    and.b32 %r743, %r747, %r745;    setp.ne.u32 p, %r743, 0;
    vote.ballot.sync.b32 %r743, p, 0xffffffff;
    @!p not.b32 %r743, %r743;
}

	// end inline asm
	and.b32  	%r757, %r743, %r756;
	mov.b32 	%r748, 128;
	// begin inline asm
	{
    .reg .pred p;
    and.b32 %r746, %r747, %r748;    setp.ne.u32 p, %r746, 0;
    vote.ballot.sync.b32 %r746, p, 0xffffffff;
    @!p not.b32 %r746, %r746;
}

	// end inline asm
	and.b32  	%r758, %r746, %r757;
	clz.b32 	%r759, %r758;
	sub.s32 	%r179, 31, %r759;
	and.b32  	%r760, %r646, %r758;
	popc.b32 	%r180, %r760;
	setp.ne.s32 	%p76, %r295, %r179;
	mov.b32 	%r1785, 0;
	@%p76 bra 	$L__BB10_121;
	shl.b32 	%r761, %r747, 2;
	add.s32 	%r762, %r164, %r761;
	atom.shared.add.u32 	%r1785, [%r762], %r180;
$L__BB10_121:
	shfl.sync.idx.b32	%r788|%p77, %r1785, %r179, 31, -1;
	add.s32 	%r183, %r180, %r788;
	shr.u32 	%r789, %r1767, %r293;
	and.b32  	%r785, %r789, %r82;
	mov.b32 	%r765, 1;
	// begin inline asm
	{
    .reg .pred p;
    and.b32 %r763, %r785, %r765;    setp.ne.u32 p, %r763, 0;
    vote.ballot.sync.b32 %r763, p, 0xffffffff;
    @!p not.b32 %r763, %r763;
}

	// end inline asm
	mov.b32 	%r768, 2;
	// begin inline asm
	{
    .reg .pred p;
    and.b32 %r766, %r785, %r768;    setp.ne.u32 p, %r766, 0;
    vote.ballot.sync.b32 %r766, p, 0xffffffff;
    @!p not.b32 %r766, %r766;
}

	// end inline asm
	and.b32  	%r790, %r766, %r763;
	mov.b32 	%r771, 4;
	// begin inline asm
	{
    .reg .pred p;
    and.b32 %r769, %r785, %r771;    setp.ne.u32 p, %r769, 0;
    vote.ballot.sync.b32 %r769, p, 0xffffffff;
    @!p not.b32 %r769, %r769;
}

	// end inline asm
	and.b32  	%r791, %r769, %r790;
	mov.b32 	%r774, 8;
	// begin inline asm
	{
    .reg .pred p;
    and.b32 %r772, %r785, %r774;    setp.ne.u32 p, %r772, 0;
    vote.ballot.sync.b32 %r772, p, 0xffffffff;
    @!p not.b32 %r772, %r772;
}

	// end inline asm
	and.b32  	%r792, %r772, %r791;
	mov.b32 	%r777, 16;
	// begin inline asm
	{
    .reg .pred p;
    and.b32 %r775, %r785, %r777;    setp.ne.u32 p, %r775, 0;
    vote.ballot.sync.b32 %r775, p, 0xffffffff;
    @!p not.b32 %r775, %r775;
}

	// end inline asm
	and.b32  	%r793, %r775, %r792;
	mov.b32 	%r780, 32;
	// begin inline asm
	{
    .reg .pred p;
    and.b32 %r778, %r785, %r780;    setp.ne.u32 p, %r778, 0;
    vote.ballot.sync.b32 %r778, p, 0xffffffff;
    @!p not.b32 %r778, %r778;
}

	// end inline asm
	and.b32  	%r794, %r778, %r793;
	mov.b32 	%r783, 64;
	// begin inline asm
	{
    .reg .pred p;
    and.b32 %r781, %r785, %r783;    setp.ne.u32 p, %r781, 0;
    vote.ballot.sync.b32 %r781, p, 0xffffffff;
    @!p not.b32 %r781, %r781;
}

	// end inline asm
	and.b32  	%r795, %r781, %r794;
	mov.b32 	%r786, 128;
	// begin inline asm
	{
    .reg .pred p;
    and.b32 %r784, %r785, %r786;    setp.ne.u32 p, %r784, 0;
    vote.ballot.sync.b32 %r784, p, 0xffffffff;
    @!p not.b32 %r784, %r784;
}

	// end inline asm
	and.b32  	%r796, %r784, %r795;
	clz.b32 	%r797, %r796;
	sub.s32 	%r185, 31, %r797;
	and.b32  	%r798, %r646, %r796;
	popc.b32 	%r186, %r798;
	setp.ne.s32 	%p78, %r295, %r185;
	mov.b32 	%r1786, 0;
	@%p78 bra 	$L__BB10_123;
	shl.b32 	%r799, %r785, 2;
	add.s32 	%r800, %r164, %r799;
	atom.shared.add.u32 	%r1786, [%r800], %r186;
$L__BB10_123:
	shfl.sync.idx.b32	%r826|%p79, %r1786, %r185, 31, -1;
	add.s32 	%r189, %r186, %r826;
	shr.u32 	%r827, %r1768, %r293;
	and.b32  	%r823, %r827, %r82;
	mov.b32 	%r803, 1;
	// begin inline asm
	{
    .reg .pred p;
    and.b32 %r801, %r823, %r803;    setp.ne.u32 p, %r801, 0;
    vote.ballot.sync.b32 %r801, p, 0xffffffff;
    @!p not.b32 %r801, %r801;
}

	// end inline asm
	mov.b32 	%r806, 2;
	// begin inline asm
	{
    .reg .pred p;
    and.b32 %r804, %r823, %r806;    setp.ne.u32 p, %r804, 0;
    vote.ballot.sync.b32 %r804, p, 0xffffffff;
    @!p not.b32 %r804, %r804;
}

	// end inline asm
	and.b32  	%r828, %r804, %r801;
	mov.b32 	%r809, 4;
	// begin inline asm
	{
    .reg .pred p;
    and.b32 %r807, %r823, %r809;    setp.ne.u32 p, %r807, 0;
    vote.ballot.sync.b32 %r807, p, 0xffffffff;
    @!p not.b32 %r807, %r807;
}

	// end inline asm
	and.b32  	%r829, %r807, %r828;
	mov.b32 	%r812, 8;
	// begin inline asm
	{
    .reg .pred p;
    and.b32 %r810, %r823, %r812;    setp.ne.u32 p, %r810, 0;
    vote.ballot.sync.b32 %r810, p, 0xffffffff;
    @!p not.b32 %r810, %r810;
}

	// end inline asm
	and.b32  	%r830, %r810, %r829;
	mov.b32 	%r815, 16;
	// begin inline asm
	{
    .reg .pred p;
    and.b32 %r813, %r823, %r815;    setp.ne.u32 p, %r813, 0;
    vote.ballot.sync.b32 %r813, p, 0xffffffff;
    @!p not.b32 %r813, %r813;
}

	// end inline asm
	and.b32  	%r831, %r813, %r830;
	mov.b32 	%r818, 32;
	// begin inline asm
	{
    .reg .pred p;
    and.b32 %r816, %r823, %r818;    setp.ne.u32 p, %r816, 0;
    vote.ballot.sync.b32 %r816, p, 0xffffffff;
    @!p not.b32 %r816, %r816;
}

	// end inline asm
	and.b32  	%r832, %r816, %r831;
	mov.b32 	%r821, 64;
	// begin inline asm
	{
    .reg .pred p;
    and.b32 %r819, %r823, %r821;    setp.ne.u32 p, %r819, 0;
    vote.ballot.sync.b32 %r819, p, 0xffffffff;
    @!p not.b32 %r819, %r819;
}

	// end inline asm
	and.b32  	%r833, %r819, %r832;
	mov.b32 	%r824, 128;
	// begin inline asm
	{
    .reg .pred p;
    and.b32 %r822, %r823, %r824;    setp.ne.u32 p, %r822, 0;
    vote.ballot.sync.b32 %r822, p, 0xffffffff;
    @!p not.b32 %r822, %r822;
}

	// end inline asm
	and.b32  	%r834, %r822, %r833;
	clz.b32 	%r835, %r834;
	sub.s32 	%r191, 31, %r835;
	and.b32  	%r836, %r646, %r834;
	popc.b32 	%r192, %r836;
	setp.ne.s32 	%p80, %r295, %r191;
	mov.b32 	%r1787, 0;
	@%p80 bra 	$L__BB10_125;
	shl.b32 	%r837, %r823, 2;
	add.s32 	%r838, %r164, %r837;
	atom.shared.add.u32 	%r1787, [%r838], %r192;
$L__BB10_125:
	shfl.sync.idx.b32	%r864|%p81, %r1787, %r191, 31, -1;
	add.s32 	%r195, %r192, %r864;
	shr.u32 	%r865, %r1769, %r293;
	and.b32  	%r861, %r865, %r82;
	mov.b32 	%r841, 1;
	// begin inline asm
	{
    .reg .pred p;
    and.b32 %r839, %r861, %r841;    setp.ne.u32 p, %r839, 0;
    vote.ballot.sync.b32 %r839, p, 0xffffffff;
    @!p not.b32 %r839, %r839;
}

	// end inline asm
	mov.b32 	%r844, 2;
	// begin inline asm
	{
    .reg .pred p;
    and.b32 %r842, %r861, %r844;    setp.ne.u32 p, %r842, 0;
    vote.ballot.sync.b32 %r842, p, 0xffffffff;
    @!p not.b32 %r842, %r842;
}

	// end inline asm
	and.b32  	%r866, %r842, %r839;
	mov.b32 	%r847, 4;
	// begin inline asm
	{
    .reg .pred p;
    and.b32 %r845, %r861, %r847;    setp.ne.u32 p, %r845, 0;
    vote.ballot.sync.b32 %r845, p, 0xffffffff;
    @!p not.b32 %r845, %r845;
}

	// end inline asm
	and.b32  	%r867, %r845, %r866;
	mov.b32 	%r850, 8;
	// begin inline asm
	{
    .reg .pred p;
    and.b32 %r848, %r861, %r850;    setp.ne.u32 p, %r848, 0;
    vote.ballot.sync.b32 %r848, p, 0xffffffff;
    @!p not.b32 %r848, %r848;
}

	// end inline asm
	and.b32  	%r868, %r848, %r867;
	mov.b32 	%r853, 16;
	// begin inline asm
	{
    .reg .pred p;
    and.b32 %r851, %r861, %r853;    setp.ne.u32 p, %r851, 0;
    vote.ballot.sync.b32 %r851, p, 0xffffffff;
    @!p not.b32 %r851, %r851;
}

	// end inline asm
	and.b32  	%r869, %r851, %r868;
	mov.b32 	%r856, 32;
	// begin inline asm
	{
    .reg .pred p;
    and.b32 %r854, %r861, %r856;    setp.ne.u32 p, %r854, 0;
    vote.ballot.sync.b32 %r854, p, 0xffffffff;
    @!p not.b32 %r854, %r854;
}

	// end inline asm
	and.b32  	%r870, %r854, %r869;
	mov.b32 	%r859, 64;
	// begin inline asm
	{
    .reg .pred p;
    and.b32 %r857, %r861, %r859;    setp.ne.u32 p, %r857, 0;
    vote.ballot.sync.b32 %r857, p, 0xffffffff;
    @!p not.b32 %r857, %r857;
}

	// end inline asm
	and.b32  	%r871, %r857, %r870;
	mov.b32 	%r862, 128;
	// begin inline asm
	{
    .reg .pred p;
    and.b32 %r860, %r861, %r862;    setp.ne.u32 p, %r860, 0;
    vote.ballot.sync.b32 %r860, p, 0xffffffff;
    @!p not.b32 %r860, %r860;
}

	// end inline asm
	and.b32  	%r872, %r860, %r871;
	clz.b32 	%r873, %r872;
	sub.s32 	%r197, 31, %r873;
	and.b32  	%r874, %r646, %r872;
	popc.b32 	%r198, %r874;
	setp.ne.s32 	%p82, %r295, %r197;
	mov.b32 	%r1788, 0;
	@%p82 bra 	$L__BB10_127;
	shl.b32 	%r875, %r861, 2;
	add.s32 	%r876, %r164, %r875;
	atom.shared.add.u32 	%r1788, [%r876], %r198;
$L__BB10_127:
	shfl.sync.idx.b32	%r902|%p83, %r1788, %r197, 31, -1;
	add.s32 	%r201, %r198, %r902;
	shr.u32 	%r903, %r1770, %r293;
	and.b32  	%r899, %r903, %r82;
	mov.b32 	%r879, 1;
	// begin inline asm
	{
    .reg .pred p;
    and.b32 %r877, %r899, %r879;    setp.ne.u32 p, %r877, 0;
    vote.ballot.sync.b32 %r877, p, 0xffffffff;
    @!p not.b32 %r877, %r877;
}

	// end inline asm
	mov.b32 	%r882, 2;
	// begin inline asm
	{
    .reg .pred p;
    and.b32 %r880, %r899, %r882;    setp.ne.u32 p, %r880, 0;
    vote.ballot.sync.b32 %r880, p, 0xffffffff;
    @!p not.b32 %r880, %r880;
}

	// end inline asm
	and.b32  	%r904, %r880, %r877;
	mov.b32 	%r885, 4;
	// begin inline asm
	{
    .reg .pred p;
    and.b32 %r883, %r899, %r885;    setp.ne.u32 p, %r883, 0;
    vote.ballot.sync.b32 %r883, p, 0xffffffff;
    @!p not.b32 %r883, %r883;
}

	// end inline asm
	and.b32  	%r905, %r883, %r904;
	mov.b32 	%r888, 8;
	// begin inline asm
	{
    .reg .pred p;
    and.b32 %r886, %r899, %r888;    setp.ne.u32 p, %r886, 0;
    vote.ballot.sync.b32 %r886, p, 0xffffffff;
    @!p not.b32 %r886, %r886;
}

	// end inline asm
	and.b32  	%r906, %r886, %r905;
	mov.b32 	%r891, 16;
	// begin inline asm
	{
    .reg .pred p;
    and.b32 %r889, %r899, %r891;    setp.ne.u32 p, %r889, 0;
    vote.ballot.sync.b32 %r889, p, 0xffffffff;
    @!p not.b32 %r889, %r889;
}

	// end inline asm
	and.b32  	%r907, %r889, %r906;
	mov.b32 	%r894, 32;
	// begin inline asm
	{
    .reg .pred p;
    and.b32 %r892, %r899, %r894;    setp.ne.u32 p, %r892, 0;
    vote.ballot.sync.b32 %r892, p, 0xffffffff;
    @!p not.b32 %r892, %r892;
}

	// end inline asm
	and.b32  	%r908, %r892, %r907;
	mov.b32 	%r897, 64;
	// begin inline asm
	{
    .reg .pred p;
    and.b32 %r895, %r899, %r897;    setp.ne.u32 p, %r895, 0;
    vote.ballot.sync.b32 %r895, p, 0xffffffff;
    @!p not.b32 %r895, %r895;
}

	// end inline asm
	and.b32  	%r909, %r895, %r908;
	mov.b32 	%r900, 128;
	// begin inline asm
	{
    .reg .pred p;
    and.b32 %r898, %r899, %r900;    setp.ne.u32 p, %r898, 0;
    vote.ballot.sync.b32 %r898, p, 0xffffffff;
    @!p not.b32 %r898, %r898;
}

	// end inline asm
	and.b32  	%r910, %r898, %r909;
	clz.b32 	%r911, %r910;
	sub.s32 	%r203, 31, %r911;
	and.b32  	%r912, %r646, %r910;
	popc.b32 	%r204, %r912;
	setp.ne.s32 	%p84, %r295, %r203;
	mov.b32 	%r1789, 0;
	@%p84 bra 	$L__BB10_129;
	shl.b32 	%r913, %r899, 2;
	add.s32 	%r914, %r164, %r913;
	atom.shared.add.u32 	%r1789, [%r914], %r204;
$L__BB10_129:
	shfl.sync.idx.b32	%r940|%p85, %r1789, %r203, 31, -1;
	add.s32 	%r207, %r204, %r940;
	shr.u32 	%r941, %r1771, %r293;
	and.b32  	%r937, %r941, %r82;
	mov.b32 	%r917, 1;
	// begin inline asm
	{
    .reg .pred p;
    and.b32 %r915, %r937, %r917;    setp.ne.u32 p, %r915, 0;
    vote.ballot.sync.b32 %r915, p, 0xffffffff;
    @!p not.b32 %r915, %r915;
}

	// end inline asm
	mov.b32 	%r920, 2;
	// begin inline asm
	{
    .reg .pred p;
    and.b32 %r918, %r937, %r920;    setp.ne.u32 p, %r918, 0;
    vote.ballot.sync.b32 %r918, p, 0xffffffff;
    @!p not.b32 %r918, %r918;
}

	// end inline asm
	and.b32  	%r942, %r918, %r915;
	mov.b32 	%r923, 4;
	// begin inline asm
	{
    .reg .pred p;
    and.b32 %r921, %r937, %r923;    setp.ne.u32 p, %r921, 0;
    vote.ballot.sync.b32 %r921, p, 0xffffffff;
    @!p not.b32 %r921, %r921;
}

	// end inline asm
	and.b32  	%r943, %r921, %r942;
	mov.b32 	%r926, 8;
	// begin inline asm
	{
    .reg .pred p;
    and.b32 %r924, %r937, %r926;    setp.ne.u32 p, %r924, 0;
    vote.ballot.sync.b32 %r924, p, 0xffffffff;
    @!p not.b32 %r924, %r924;
}

	// end inline asm
	and.b32  	%r944, %r924, %r943;
	mov.b32 	%r929, 16;
	// begin inline asm
	{
    .reg .pred p;
    and.b32 %r927, %r937, %r929;    setp.ne.u32 p, %r927, 0;
    vote.ballot.sync.b32 %r927, p, 0xffffffff;
    @!p not.b32 %r927, %r927;
}

	// end inline asm
	and.b32  	%r945, %r927, %r944;
	mov.b32 	%r932, 32;
	// begin inline asm
	{
    .reg .pred p;
    and.b32 %r930, %r937, %r932;    setp.ne.u32 p, %r930, 0;
    vote.ballot.sync.b32 %r930, p, 0xffffffff;
    @!p not.b32 %r930, %r930;
}

	// end inline asm
	and.b32  	%r946, %r930, %r945;
	mov.b32 	%r935, 64;
	// begin inline asm
	{
    .reg .pred p;
    and.b32 %r933, %r937, %r935;    setp.ne.u32 p, %r933, 0;
    vote.ballot.sync.b32 %r933, p, 0xffffffff;
    @!p not.b32 %r933, %r933;
}

	// end inline asm
	and.b32  	%r947, %r933, %r946;
	mov.b32 	%r938, 128;
	// begin inline asm
	{
    .reg .pred p;
    and.b32 %r936, %r937, %r938;    setp.ne.u32 p, %r936, 0;
    vote.ballot.sync.b32 %r936, p, 0xffffffff;
    @!p not.b32 %r936, %r936;
}

	// end inline asm
	and.b32  	%r948, %r936, %r947;
	clz.b32 	%r949, %r948;
	sub.s32 	%r209, 31, %r949;
	and.b32  	%r950, %r646, %r948;
	popc.b32 	%r210, %r950;
	setp.ne.s32 	%p86, %r295, %r209;
	mov.b32 	%r1790, 0;
	@%p86 bra 	$L__BB10_131;
	shl.b32 	%r951, %r937, 2;
	add.s32 	%r952, %r164, %r951;
	atom.shared.add.u32 	%r1790, [%r952], %r210;
$L__BB10_131:
	shfl.sync.idx.b32	%r978|%p87, %r1790, %r209, 31, -1;
	add.s32 	%r213, %r210, %r978;
	shr.u32 	%r979, %r1772, %r293;
	and.b32  	%r975, %r979, %r82;
	mov.b32 	%r955, 1;
	// begin inline asm
	{
    .reg .pred p;
    and.b32 %r953, %r975, %r955;    setp.ne.u32 p, %r953, 0;
    vote.ballot.sync.b32 %r953, p, 0xffffffff;
    @!p not.b32 %r953, %r953;
}

	// end inline asm
	mov.b32 	%r958, 2;
	// begin inline asm
	{
    .reg .pred p;
    and.b32 %r956, %r975, %r958;    setp.ne.u32 p, %r956, 0;
    vote.ballot.sync.b32 %r956, p, 0xffffffff;
    @!p not.b32 %r956, %r956;
}

	// end inline asm
	and.b32  	%r980, %r956, %r953;
	mov.b32 	%r961, 4;
	// begin inline asm
	{
    .reg .pred p;
    and.b32 %r959, %r975, %r961;    setp.ne.u32 p, %r959, 0;
    vote.ballot.sync.b32 %r959, p, 0xffffffff;
    @!p not.b32 %r959, %r959;
}

	// end inline asm
	and.b32  	%r981, %r959, %r980;
	mov.b32 	%r964, 8;
	// begin inline asm
	{
    .reg .pred p;
    and.b32 %r962, %r975, %r964;    setp.ne.u32 p, %r962, 0;
    vote.ballot.sync.b32 %r962, p, 0xffffffff;
    @!p not.b32 %r962, %r962;
}

	// end inline asm
	and.b32  	%r982, %r962, %r981;
	mov.b32 	%r967, 16;
	// begin inline asm
	{
    .reg .pred p;
    and.b32 %r965, %r975, %r967;    setp.ne.u32 p, %r965, 0;
    vote.ballot.sync.b32 %r965, p, 0xffffffff;
    @!p not.b32 %r965, %r965;
}

	// end inline asm
	and.b32  	%r983, %r965, %r982;
	mov.b32 	%r970, 32;
	// begin inline asm
	{
    .reg .pred p;
    and.b32 %r968, %r975, %r970;    setp.ne.u32 p, %r968, 0;
    vote.ballot.sync.b32 %r968, p, 0xffffffff;
    @!p not.b32 %r968, %r968;
}

	// end inline asm
	and.b32  	%r984, %r968, %r983;
	mov.b32 	%r973, 64;
	// begin inline asm
	{
    .reg .pred p;
    and.b32 %r971, %r975, %r973;    setp.ne.u32 p, %r971, 0;
    vote.ballot.sync.b32 %r971, p, 0xffffffff;
    @!p not.b32 %r971, %r971;
}

	// end inline asm
	and.b32  	%r985, %r971, %r984;
	mov.b32 	%r976, 128;
	// begin inline asm
	{
    .reg .pred p;
    and.b32 %r974, %r975, %r976;    setp.ne.u32 p, %r974, 0;
    vote.ballot.sync.b32 %r974, p, 0xffffffff;
    @!p not.b32 %r974, %r974;
}

	// end inline asm
	and.b32  	%r986, %r974, %r985;
	clz.b32 	%r987, %r986;
	sub.s32 	%r215, 31, %r987;
	and.b32  	%r988, %r646, %r986;
	popc.b32 	%r216, %r988;
	setp.ne.s32 	%p88, %r295, %r215;
	mov.b32 	%r1791, 0;
	@%p88 bra 	$L__BB10_133;
	shl.b32 	%r989, %r975, 2;
	add.s32 	%r990, %r164, %r989;
	atom.shared.add.u32 	%r1791, [%r990], %r216;
$L__BB10_133:
	shfl.sync.idx.b32	%r1016|%p89, %r1791, %r215, 31, -1;
	add.s32 	%r219, %r216, %r1016;
	shr.u32 	%r1017, %r1773, %r293;
	and.b32  	%r1013, %r1017, %r82;
	mov.b32 	%r993, 1;
	// begin inline asm
	{
    .reg .pred p;
    and.b32 %r991, %r1013, %r993;    setp.ne.u32 p, %r991, 0;
    vote.ballot.sync.b32 %r991, p, 0xffffffff;
    @!p not.b32 %r991, %r991;
}

	// end inline asm
	mov.b32 	%r996, 2;
	// begin inline asm
	{
    .reg .pred p;
    and.b32 %r994, %r1013, %r996;    setp.ne.u32 p, %r994, 0;
    vote.ballot.sync.b32 %r994, p, 0xffffffff;
    @!p not.b32 %r994, %r994;
}

	// end inline asm
	and.b32  	%r1018, %r994, %r991;
	mov.b32 	%r999, 4;
	// begin inline asm
	{
    .reg .pred p;
    and.b32 %r997, %r1013, %r999;    setp.ne.u32 p, %r997, 0;
    vote.ballot.sync.b32 %r997, p, 0xffffffff;
    @!p not.b32 %r997, %r997;
}

	// end inline asm
	and.b32  	%r1019, %r997, %r1018;
	mov.b32 	%r1002, 8;
	// begin inline asm
	{
    .reg .pred p;
    and.b32 %r1000, %r1013, %r1002;    setp.ne.u32 p, %r1000, 0;
    vote.ballot.sync.b32 %r1000, p, 0xffffffff;
    @!p not.b32 %r1000, %r1000;
}

	// end inline asm
	and.b32  	%r1020, %r1000, %r1019;
	mov.b32 	%r1005, 16;
	// begin inline asm
	{
    .reg .pred p;
    and.b32 %r1003, %r1013, %r1005;    setp.ne.u32 p, %r1003, 0;
    vote.ballot.sync.b32 %r1003, p, 0xffffffff;
    @!p not.b32 %r1003, %r1003;
}

	// end inline asm
	and.b32  	%r1021, %r1003, %r1020;
	mov.b32 	%r1008, 32;
	// begin inline asm
	{
    .reg .pred p;
    and.b32 %r1006, %r1013, %r1008;    setp.ne.u32 p, %r1006, 0;
    vote.ballot.sync.b32 %r1006, p, 0xffffffff;
    @!p not.b32 %r1006, %r1006;
}

	// end inline asm
	and.b32  	%r1022, %r1006, %r1021;
	mov.b32 	%r1011, 64;
	// begin inline asm
	{
    .reg .pred p;
    and.b32 %r1009, %r1013, %r1011;    setp.ne.u32 p, %r1009, 0;
    vote.ballot.sync.b32 %r1009, p, 0xffffffff;
    @!p not.b32 %r1009, %r1009;
}

	// end inline asm
	and.b32  	%r1023, %r1009, %r1022;
	mov.b32 	%r1014, 128;
	// begin inline asm
	{
    .reg .pred p;
    and.b32 %r1012, %r1013, %r1014;    setp.ne.u32 p, %r1012, 0;
    vote.ballot.sync.b32 %r1012, p, 0xffffffff;
    @!p not.b32 %r1012, %r1012;
}

	// end inline asm
	and.b32  	%r1024, %r1012, %r1023;
	clz.b32 	%r1025, %r1024;
	sub.s32 	%r221, 31, %r1025;
	and.b32  	%r1026, %r646, %r1024;
	popc.b32 	%r222, %r1026;
	setp.ne.s32 	%p90, %r295, %r221;
	mov.b32 	%r1792, 0;
	@%p90 bra 	$L__BB10_135;
	shl.b32 	%r1027, %r1013, 2;
	add.s32 	%r1028, %r164, %r1027;
	atom.shared.add.u32 	%r1792, [%r1028], %r222;
$L__BB10_135:
	shfl.sync.idx.b32	%r1054|%p91, %r1792, %r221, 31, -1;
	add.s32 	%r225, %r222, %r1054;
	shr.u32 	%r1055, %r1774, %r293;
	and.b32  	%r1051, %r1055, %r82;
	mov.b32 	%r1031, 1;
	// begin inline asm
	{
    .reg .pred p;
    and.b32 %r1029, %r1051, %r1031;    setp.ne.u32 p, %r1029, 0;
    vote.ballot.sync.b32 %r1029, p, 0xffffffff;
    @!p not.b32 %r1029, %r1029;
}

	// end inline asm
	mov.b32 	%r1034, 2;
	// begin inline asm
	{
    .reg .pred p;
    and.b32 %r1032, %r1051, %r1034;    setp.ne.u32 p, %r1032, 0;
    vote.ballot.sync.b32 %r1032, p, 0xffffffff;
    @!p not.b32 %r1032, %r1032;
}

	// end inline asm
	and.b32  	%r1056, %r1032, %r1029;
	mov.b32 	%r1037, 4;
	// begin inline asm
	{
    .reg .pred p;
    and.b32 %r1035, %r1051, %r1037;    setp.ne.u32 p, %r1035, 0;
    vote.ballot.sync.b32 %r1035, p, 0xffffffff;
    @!p not.b32 %r1035, %r1035;
}

	// end inline asm
	and.b32  	%r1057, %r1035, %r1056;
	mov.b32 	%r1040, 8;
	// begin inline asm
	{
    .reg .pred p;
    and.b32 %r1038, %r1051, %r1040;    setp.ne.u32 p, %r1038, 0;
    vote.ballot.sync.b32 %r1038, p, 0xffffffff;
    @!p not.b32 %r1038, %r1038;
}

	// end inline asm
	and.b32  	%r1058, %r1038, %r1057;
	mov.b32 	%r1043, 16;
	// begin inline asm
	{
    .reg .pred p;
    and.b32 %r1041, %r1051, %r1043;    setp.ne.u32 p, %r1041, 0;
    vote.ballot.sync.b32 %r1041, p, 0xffffffff;
    @!p not.b32 %r1041, %r1041;
}

	// end inline asm
	and.b32  	%r1059, %r1041, %r1058;
	mov.b32 	%r1046, 32;
	// begin inline asm
	{
    .reg .pred p;
    and.b32 %r1044, %r1051, %r1046;    setp.ne.u32 p, %r1044, 0;
    vote.ballot.sync.b32 %r1044, p, 0xffffffff;
    @!p not.b32 %r1044, %r1044;
}

	// end inline asm
	and.b32  	%r1060, %r1044, %r1059;
	mov.b32 	%r1049, 64;
	// begin inline asm
	{
    .reg .pred p;
    and.b32 %r1047, %r1051, %r1049;    setp.ne.u32 p, %r1047, 0;
    vote.ballot.sync.b32 %r1047, p, 0xffffffff;
    @!p not.b32 %r1047, %r1047;
}

	// end inline asm
	and.b32  	%r1061, %r1047, %r1060;
	mov.b32 	%r1052, 128;
	// begin inline asm
	{
    .reg .pred p;
    and.b32 %r1050, %r1051, %r1052;    setp.ne.u32 p, %r1050, 0;
    vote.ballot.sync.b32 %r1050, p, 0xffffffff;
    @!p not.b32 %r1050, %r1050;
}

	// end inline asm
	and.b32  	%r1062, %r1050, %r1061;
	clz.b32 	%r1063, %r1062;
	sub.s32 	%r227, 31, %r1063;
	and.b32  	%r1064, %r646, %r1062;
	popc.b32 	%r228, %r1064;
	setp.ne.s32 	%p92, %r295, %r227;
	mov.b32 	%r1793, 0;
	@%p92 bra 	$L__BB10_137;
	shl.b32 	%r1065, %r1051, 2;
	add.s32 	%r1066, %r164, %r1065;
	atom.shared.add.u32 	%r1793, [%r1066], %r228;
$L__BB10_137:
	shfl.sync.idx.b32	%r1092|%p93, %r1793, %r227, 31, -1;
	add.s32 	%r231, %r228, %r1092;
	shr.u32 	%r1093, %r1775, %r293;
	and.b32  	%r1089, %r1093, %r82;
	mov.b32 	%r1069, 1;
	// begin inline asm
	{
    .reg .pred p;
    and.b32 %r1067, %r1089, %r1069;    setp.ne.u32 p, %r1067, 0;
    vote.ballot.sync.b32 %r1067, p, 0xffffffff;
    @!p not.b32 %r1067, %r1067;
}

	// end inline asm
	mov.b32 	%r1072, 2;
	// begin inline asm
	{
    .reg .pred p;
    and.b32 %r1070, %r1089, %r1072;    setp.ne.u32 p, %r1070, 0;
    vote.ballot.sync.b32 %r1070, p, 0xffffffff;
    @!p not.b32 %r1070, %r1070;
}

	// end inline asm
	and.b32  	%r1094, %r1070, %r1067;
	mov.b32 	%r1075, 4;
	// begin inline asm
	{
    .reg .pred p;
    and.b32 %r1073, %r1089, %r1075;    setp.ne.u32 p, %r1073, 0;
    vote.ballot.sync.b32 %r1073, p, 0xffffffff;
    @!p not.b32 %r1073, %r1073;
}

	// end inline asm
	and.b32  	%r1095, %r1073, %r1094;
	mov.b32 	%r1078, 8;
	// begin inline asm
	{
    .reg .pred p;
    and.b32 %r1076, %r1089, %r1078;    setp.ne.u32 p, %r1076, 0;
    vote.ballot.sync.b32 %r1076, p, 0xffffffff;
    @!p not.b32 %r1076, %r1076;
}

	// end inline asm
	and.b32  	%r1096, %r1076, %r1095;
	mov.b32 	%r1081, 16;
	// begin inline asm
	{
    .reg .pred p;
    and.b32 %r1079, %r1089, %r1081;    setp.ne.u32 p, %r1079, 0;
    vote.ballot.sync.b32 %r1079, p, 0xffffffff;
    @!p not.b32 %r1079, %r1079;
}

	// end inline asm
	and.b32  	%r1097, %r1079, %r1096;
	mov.b32 	%r1084, 32;
	// begin inline asm
	{
    .reg .pred p;
    and.b32 %r1082, %r1089, %r1084;    setp.ne.u32 p, %r1082, 0;
    vote.ballot.sync.b32 %r1082, p, 0xffffffff;
    @!p not.b32 %r1082, %r1082;
}

	// end inline asm
	and.b32  	%r1098, %r1082, %r1097;
	mov.b32 	%r1087, 64;
	// begin inline asm
	{
    .reg .pred p;
    and.b32 %r1085, %r1089, %r1087;    setp.ne.u32 p, %r1085, 0;
    vote.ballot.sync.b32 %r1085, p, 0xffffffff;
    @!p not.b32 %r1085, %r1085;
}

	// end inline asm
	and.b32  	%r1099, %r1085, %r1098;
	mov.b32 	%r1090, 128;
	// begin inline asm
	{
    .reg .pred p;
    and.b32 %r1088, %r1089, %r1090;    setp.ne.u32 p, %r1088, 0;
    vote.ballot.sync.b32 %r1088, p, 0xffffffff;
    @!p not.b32 %r1088, %r1088;
}

	// end inline asm
	and.b32  	%r1100, %r1088, %r1099;
	clz.b32 	%r1101, %r1100;
	sub.s32 	%r233, 31, %r1101;
	and.b32  	%r1102, %r646, %r1100;
	popc.b32 	%r234, %r1102;
	setp.ne.s32 	%p94, %r295, %r233;
	mov.b32 	%r1794, 0;
	@%p94 bra 	$L__BB10_139;
	shl.b32 	%r1103, %r1089, 2;
	add.s32 	%r1104, %r164, %r1103;
	atom.shared.add.u32 	%r1794, [%r1104], %r234;
$L__BB10_139:
	shfl.sync.idx.b32	%r1130|%p95, %r1794, %r233, 31, -1;
	add.s32 	%r237, %r234, %r1130;
	shr.u32 	%r1131, %r1776, %r293;
	and.b32  	%r1127, %r1131, %r82;
	mov.b32 	%r1107, 1;
	// begin inline asm
	{
    .reg .pred p;
    and.b32 %r1105, %r1127, %r1107;    setp.ne.u32 p, %r1105, 0;
    vote.ballot.sync.b32 %r1105, p, 0xffffffff;
    @!p not.b32 %r1105, %r1105;
}

	// end inline asm
	mov.b32 	%r1110, 2;
	// begin inline asm
	{
    .reg .pred p;
    and.b32 %r1108, %r1127, %r1110;    setp.ne.u32 p, %r1108, 0;
    vote.ballot.sync.b32 %r1108, p, 0xffffffff;
    @!p not.b32 %r1108, %r1108;
}

	// end inline asm
	and.b32  	%r1132, %r1108, %r1105;
	mov.b32 	%r1113, 4;
	// begin inline asm
	{
    .reg .pred p;
    and.b32 %r1111, %r1127, %r1113;    setp.ne.u32 p, %r1111, 0;
    vote.ballot.sync.b32 %r1111, p, 0xffffffff;
    @!p not.b32 %r1111, %r1111;
}

	// end inline asm
	and.b32  	%r1133, %r1111, %r1132;
	mov.b32 	%r1116, 8;
	// begin inline asm
	{
    .reg .pred p;
    and.b32 %r1114, %r1127, %r1116;    setp.ne.u32 p, %r1114, 0;
    vote.ballot.sync.b32 %r1114, p, 0xffffffff;
    @!p not.b32 %r1114, %r1114;
}

	// end inline asm
	and.b32  	%r1134, %r1114, %r1133;
	mov.b32 	%r1119, 16;
	// begin inline asm
	{
    .reg .pred p;
    and.b32 %r1117, %r1127, %r1119;    setp.ne.u32 p, %r1117, 0;
    vote.ballot.sync.b32 %r1117, p, 0xffffffff;
    @!p not.b32 %r1117, %r1117;
}

	// end inline asm
	and.b32  	%r1135, %r1117, %r1134;
	mov.b32 	%r1122, 32;
	// begin inline asm
	{
    .reg .pred p;
    and.b32 %r1120, %r1127, %r1122;    setp.ne.u32 p, %r1120, 0;
    vote.ballot.sync.b32 %r1120, p, 0xffffffff;
    @!p not.b32 %r1120, %r1120;
}

	// end inline asm
	and.b32  	%r1136, %r1120, %r1135;
	mov.b32 	%r1125, 64;
	// begin inline asm
	{
    .reg .pred p;
    and.b32 %r1123, %r1127, %r1125;    setp.ne.u32 p, %r1123, 0;
    vote.ballot.sync.b32 %r1123, p, 0xffffffff;
    @!p not.b32 %r1123, %r1123;
}

	// end inline asm
	and.b32  	%r1137, %r1123, %r1136;
	mov.b32 	%r1128, 128;
	// begin inline asm
	{
    .reg .pred p;
    and.b32 %r1126, %r1127, %r1128;    setp.ne.u32 p, %r1126, 0;
    vote.ballot.sync.b32 %r1126, p, 0xffffffff;
    @!p not.b32 %r1126, %r1126;
}

	// end inline asm
	and.b32  	%r1138, %r1126, %r1137;
	clz.b32 	%r1139, %r1138;
	sub.s32 	%r239, 31, %r1139;
	and.b32  	%r1140, %r646, %r1138;
	popc.b32 	%r240, %r1140;
	setp.ne.s32 	%p96, %r295, %r239;
	mov.b32 	%r1795, 0;
	@%p96 bra 	$L__BB10_141;
	shl.b32 	%r1141, %r1127, 2;
	add.s32 	%r1142, %r164, %r1141;
	atom.shared.add.u32 	%r1795, [%r1142], %r240;
$L__BB10_141:
	shfl.sync.idx.b32	%r1168|%p97, %r1795, %r239, 31, -1;
	add.s32 	%r243, %r240, %r1168;
	shr.u32 	%r1169, %r1777, %r293;
	and.b32  	%r1165, %r1169, %r82;
	mov.b32 	%r1145, 1;
	// begin inline asm
	{
    .reg .pred p;
    and.b32 %r1143, %r1165, %r1145;    setp.ne.u32 p, %r1143, 0;
    vote.ballot.sync.b32 %r1143, p, 0xffffffff;
    @!p not.b32 %r1143, %r1143;
}

	// end inline asm
	mov.b32 	%r1148, 2;
	// begin inline asm
	{
    .reg .pred p;
    and.b32 %r1146, %r1165, %r1148;    setp.ne.u32 p, %r1146, 0;
    vote.ballot.sync.b32 %r1146, p, 0xffffffff;
    @!p not.b32 %r1146, %r1146;
}

	// end inline asm
	and.b32  	%r1170, %r1146, %r1143;
	mov.b32 	%r1151, 4;
	// begin inline asm
	{
    .reg .pred p;
    and.b32 %r1149, %r1165, %r1151;    setp.ne.u32 p, %r1149, 0;
    vote.ballot.sync.b32 %r1149, p, 0xffffffff;
    @!p not.b32 %r1149, %r1149;
}

	// end inline asm
	and.b32  	%r1171, %r1149, %r1170;
	mov.b32 	%r1154, 8;
	// begin inline asm
	{
    .reg .pred p;
    and.b32 %r1152, %r1165, %r1154;    setp.ne.u32 p, %r1152, 0;
    vote.ballot.sync.b32 %r1152, p, 0xffffffff;
    @!p not.b32 %r1152, %r1152;
}

	// end inline asm
	and.b32  	%r1172, %r1152, %r1171;
	mov.b32 	%r1157, 16;
	// begin inline asm
	{
    .reg .pred p;
    and.b32 %r1155, %r1165, %r1157;    setp.ne.u32 p, %r1155, 0;
    vote.ballot.sync.b32 %r1155, p, 0xffffffff;
    @!p not.b32 %r1155, %r1155;
}

	// end inline asm
	and.b32  	%r1173, %r1155, %r1172;
	mov.b32 	%r1160, 32;
	// begin inline asm
	{
    .reg .pred p;
    and.b32 %r1158, %r1165, %r1160;    setp.ne.u32 p, %r1158, 0;
    vote.ballot.sync.b32 %r1158, p, 0xffffffff;
    @!p not.b32 %r1158, %r1158;
}

	// end inline asm
	and.b32  	%r1174, %r1158, %r1173;
	mov.b32 	%r1163, 64;
	// begin inline asm
	{
    .reg .pred p;
    and.b32 %r1161, %r1165, %r1163;    setp.ne.u32 p, %r1161, 0;
    vote.ballot.sync.b32 %r1161, p, 0xffffffff;
    @!p not.b32 %r1161, %r1161;
}

	// end inline asm
	and.b32  	%r1175, %r1161, %r1174;
	mov.b32 	%r1166, 128;
	// begin inline asm
	{
    .reg .pred p;
    and.b32 %r1164, %r1165, %r1166;    setp.ne.u32 p, %r1164, 0;
    vote.ballot.sync.b32 %r1164, p, 0xffffffff;
    @!p not.b32 %r1164, %r1164;
}

	// end inline asm
	and.b32  	%r1176, %r1164, %r1175;
	clz.b32 	%r1177, %r1176;
	sub.s32 	%r245, 31, %r1177;
	and.b32  	%r1178, %r646, %r1176;
	popc.b32 	%r246, %r1178;
	setp.ne.s32 	%p98, %r295, %r245;
	mov.b32 	%r1796, 0;
	@%p98 bra 	$L__BB10_143;
	shl.b32 	%r1179, %r1165, 2;
	add.s32 	%r1180, %r164, %r1179;
	atom.shared.add.u32 	%r1796, [%r1180], %r246;
$L__BB10_143:
	shfl.sync.idx.b32	%r1206|%p99, %r1796, %r245, 31, -1;
	add.s32 	%r249, %r246, %r1206;
	shr.u32 	%r1207, %r1778, %r293;
	and.b32  	%r1203, %r1207, %r82;
	mov.b32 	%r1183, 1;
	// begin inline asm
	{
    .reg .pred p;
    and.b32 %r1181, %r1203, %r1183;    setp.ne.u32 p, %r1181, 0;
    vote.ballot.sync.b32 %r1181, p, 0xffffffff;
    @!p not.b32 %r1181, %r1181;
}

	// end inline asm
	mov.b32 	%r1186, 2;
	// begin inline asm
	{
    .reg .pred p;
    and.b32 %r1184, %r1203, %r1186;    setp.ne.u32 p, %r1184, 0;
    vote.ballot.sync.b32 %r1184, p, 0xffffffff;
    @!p not.b32 %r1184, %r1184;
}

	// end inline asm
	and.b32  	%r1208, %r1184, %r1181;
	mov.b32 	%r1189, 4;
	// begin inline asm
	{
    .reg .pred p;
    and.b32 %r1187, %r1203, %r1189;    setp.ne.u32 p, %r1187, 0;
    vote.ballot.sync.b32 %r1187, p, 0xffffffff;
    @!p not.b32 %r1187, %r1187;
}

	// end inline asm
	and.b32  	%r1209, %r1187, %r1208;
	mov.b32 	%r1192, 8;
	// begin inline asm
	{
    .reg .pred p;
    and.b32 %r1190, %r1203, %r1192;    setp.ne.u32 p, %r1190, 0;
    vote.ballot.sync.b32 %r1190, p, 0xffffffff;
    @!p not.b32 %r1190, %r1190;
}

	// end inline asm
	and.b32  	%r1210, %r1190, %r1209;
	mov.b32 	%r1195, 16;
	// begin inline asm
	{
    .reg .pred p;
    and.b32 %r1193, %r1203, %r1195;    setp.ne.u32 p, %r1193, 0;
    vote.ballot.sync.b32 %r1193, p, 0xffffffff;
    @!p not.b32 %r1193, %r1193;
}

	// end inline asm
	and.b32  	%r1211, %r1193, %r1210;
	mov.b32 	%r1198, 32;
	// begin inline asm
	{
    .reg .pred p;
    and.b32 %r1196, %r1203, %r1198;    setp.ne.u32 p, %r1196, 0;
    vote.ballot.sync.b32 %r1196, p, 0xffffffff;
    @!p not.b32 %r1196, %r1196;
}

	// end inline asm
	and.b32  	%r1212, %r1196, %r1211;
	mov.b32 	%r1201, 64;
	// begin inline asm
	{
    .reg .pred p;
    and.b32 %r1199, %r1203, %r1201;    setp.ne.u32 p, %r1199, 0;
    vote.ballot.sync.b32 %r1199, p, 0xffffffff;
    @!p not.b32 %r1199, %r1199;
}

	// end inline asm
	and.b32  	%r1213, %r1199, %r1212;
	mov.b32 	%r1204, 128;
	// begin inline asm
	{
    .reg .pred p;
    and.b32 %r1202, %r1203, %r1204;    setp.ne.u32 p, %r1202, 0;
    vote.ballot.sync.b32 %r1202, p, 0xffffffff;
    @!p not.b32 %r1202, %r1202;
}

	// end inline asm
	and.b32  	%r1214, %r1202, %r1213;
	clz.b32 	%r1215, %r1214;
	sub.s32 	%r251, 31, %r1215;
	and.b32  	%r1216, %r646, %r1214;
	popc.b32 	%r252, %r1216;
	setp.ne.s32 	%p100, %r295, %r251;
	mov.b32 	%r1797, 0;
	@%p100 bra 	$L__BB10_145;
	shl.b32 	%r1217, %r1203, 2;
	add.s32 	%r1218, %r164, %r1217;
	atom.shared.add.u32 	%r1797, [%r1218], %r252;
$L__BB10_145:
	shfl.sync.idx.b32	%r1244|%p101, %r1797, %r251, 31, -1;
	add.s32 	%r255, %r252, %r1244;
	shr.u32 	%r1245, %r1779, %r293;
	and.b32  	%r1241, %r1245, %r82;
	mov.b32 	%r1221, 1;
	// begin inline asm
	{
    .reg .pred p;
    and.b32 %r1219, %r1241, %r1221;    setp.ne.u32 p, %r1219, 0;
    vote.ballot.sync.b32 %r1219, p, 0xffffffff;
    @!p not.b32 %r1219, %r1219;
}

	// end inline asm
	mov.b32 	%r1224, 2;
	// begin inline asm
	{
    .reg .pred p;
    and.b32 %r1222, %r1241, %r1224;    setp.ne.u32 p, %r1222, 0;
    vote.ballot.sync.b32 %r1222, p, 0xffffffff;
    @!p not.b32 %r1222, %r1222;
}

	// end inline asm
	and.b32  	%r1246, %r1222, %r1219;
	mov.b32 	%r1227, 4;
	// begin inline asm
	{
    .reg .pred p;
    and.b32 %r1225, %r1241, %r1227;    setp.ne.u32 p, %r1225, 0;
    vote.ballot.sync.b32 %r1225, p, 0xffffffff;
    @!p not.b32 %r1225, %r1225;
}

	// end inline asm
	and.b32  	%r1247, %r1225, %r1246;
	mov.b32 	%r1230, 8;
	// begin inline asm
	{
    .reg .pred p;
    and.b32 %r1228, %r1241, %r1230;    setp.ne.u32 p, %r1228, 0;
    vote.ballot.sync.b32 %r1228, p, 0xffffffff;
    @!p not.b32 %r1228, %r1228;
}

	// end inline asm
	and.b32  	%r1248, %r1228, %r1247;
	mov.b32 	%r1233, 16;
	// begin inline asm
	{
    .reg .pred p;
    and.b32 %r1231, %r1241, %r1233;    setp.ne.u32 p, %r1231, 0;
    vote.ballot.sync.b32 %r1231, p, 0xffffffff;
    @!p not.b32 %r1231, %r1231;
}

	// end inline asm
	and.b32  	%r1249, %r1231, %r1248;
	mov.b32 	%r1236, 32;
	// begin inline asm
	{
    .reg .pred p;
    and.b32 %r1234, %r1241, %r1236;    setp.ne.u32 p, %r1234, 0;
    vote.ballot.sync.b32 %r1234, p, 0xffffffff;
    @!p not.b32 %r1234, %r1234;
}

	// end inline asm
	and.b32  	%r1250, %r1234, %r1249;
	mov.b32 	%r1239, 64;
	// begin inline asm
	{
    .reg .pred p;
    and.b32 %r1237, %r1241, %r1239;    setp.ne.u32 p, %r1237, 0;
    vote.ballot.sync.b32 %r1237, p, 0xffffffff;
    @!p not.b32 %r1237, %r1237;
}

	// end inline asm
	and.b32  	%r1251, %r1237, %r1250;
	mov.b32 	%r1242, 128;
	// begin inline asm
	{
    .reg .pred p;
    and.b32 %r1240, %r1241, %r1242;    setp.ne.u32 p, %r1240, 0;
    vote.ballot.sync.b32 %r1240, p, 0xffffffff;
    @!p not.b32 %r1240, %r1240;
}

	// end inline asm
	and.b32  	%r1252, %r1240, %r1251;
	clz.b32 	%r1253, %r1252;
	sub.s32 	%r257, 31, %r1253;
	and.b32  	%r1254, %r646, %r1252;
	popc.b32 	%r258, %r1254;
	setp.ne.s32 	%p102, %r295, %r257;
	mov.b32 	%r1798, 0;
	@%p102 bra 	$L__BB10_147;
	shl.b32 	%r1259, %r1241, 2;
	add.s32 	%r1260, %r164, %r1259;
	atom.shared.add.u32 	%r1798, [%r1260], %r258;
$L__BB10_147:
	shfl.sync.idx.b32	%r1286|%p103, %r1798, %r257, 31, -1;
	add.s32 	%r261, %r258, %r1286;
	shr.u32 	%r1287, %r1780, %r293;
	and.b32  	%r1283, %r1287, %r82;
	mov.b32 	%r1263, 1;
	// begin inline asm
	{
    .reg .pred p;
    and.b32 %r1261, %r1283, %r1263;    setp.ne.u32 p, %r1261, 0;
    vote.ballot.sync.b32 %r1261, p, 0xffffffff;
    @!p not.b32 %r1261, %r1261;
}

	// end inline asm
	mov.b32 	%r1266, 2;
	// begin inline asm
	{
    .reg .pred p;
    and.b32 %r1264, %r1283, %r1266;    setp.ne.u32 p, %r1264, 0;
    vote.ballot.sync.b32 %r1264, p, 0xffffffff;
    @!p not.b32 %r1264, %r1264;
}

	// end inline asm
	and.b32  	%r1288, %r1264, %r1261;
	mov.b32 	%r1269, 4;
	// begin inline asm
	{
    .reg .pred p;
    and.b32 %r1267, %r1283, %r1269;    setp.ne.u32 p, %r1267, 0;
    vote.ballot.sync.b32 %r1267, p, 0xffffffff;
    @!p not.b32 %r1267, %r1267;
}

	// end inline asm
	and.b32  	%r1289, %r1267, %r1288;
	mov.b32 	%r1272, 8;
	// begin inline asm
	{
    .reg .pred p;
    and.b32 %r1270, %r1283, %r1272;    setp.ne.u32 p, %r1270, 0;
    vote.ballot.sync.b32 %r1270, p, 0xffffffff;
    @!p not.b32 %r1270, %r1270;
}

	// end inline asm
	and.b32  	%r1290, %r1270, %r1289;
	mov.b32 	%r1275, 16;
	// begin inline asm
	{
    .reg .pred p;
    and.b32 %r1273, %r1283, %r1275;    setp.ne.u32 p, %r1273, 0;
    vote.ballot.sync.b32 %r1273, p, 0xffffffff;
    @!p not.b32 %r1273, %r1273;
}

	// end inline asm
	and.b32  	%r1291, %r1273, %r1290;
	mov.b32 	%r1278, 32;
	// begin inline asm
	{
    .reg .pred p;
    and.b32 %r1276, %r1283, %r1278;    setp.ne.u32 p, %r1276, 0;
    vote.ballot.sync.b32 %r1276, p, 0xffffffff;
    @!p not.b32 %r1276, %r1276;
}

	// end inline asm
	and.b32  	%r1292, %r1276, %r1291;
	mov.b32 	%r1281, 64;
	// begin inline asm
	{
    .reg .pred p;
    and.b32 %r1279, %r1283, %r1281;    setp.ne.u32 p, %r1279, 0;
    vote.ballot.sync.b32 %r1279, p, 0xffffffff;
    @!p not.b32 %r1279, %r1279;
}

	// end inline asm
	and.b32  	%r1293, %r1279, %r1292;
	mov.b32 	%r1284, 128;
	// begin inline asm
	{
    .reg .pred p;
    and.b32 %r1282, %r1283, %r1284;    setp.ne.u32 p, %r1282, 0;
    vote.ballot.sync.b32 %r1282, p, 0xffffffff;
    @!p not.b32 %r1282, %r1282;
}

	// end inline asm
	and.b32  	%r1294, %r1282, %r1293;
	clz.b32 	%r1295, %r1294;
	sub.s32 	%r263, 31, %r1295;
	and.b32  	%r1296, %r646, %r1294;
	popc.b32 	%r264, %r1296;
	setp.ne.s32 	%p104, %r295, %r263;
	mov.b32 	%r1799, 0;
	@%p104 bra 	$L__BB10_149;
	shl.b32 	%r1301, %r1283, 2;
	add.s32 	%r1302, %r164, %r1301;
	atom.shared.add.u32 	%r1799, [%r1302], %r264;
$L__BB10_149:
	shfl.sync.idx.b32	%r1328|%p105, %r1799, %r263, 31, -1;
	add.s32 	%r267, %r264, %r1328;
	shr.u32 	%r1329, %r1781, %r293;
	and.b32  	%r1325, %r1329, %r82;
	mov.b32 	%r1305, 1;
	// begin inline asm
	{
    .reg .pred p;
    and.b32 %r1303, %r1325, %r1305;    setp.ne.u32 p, %r1303, 0;
    vote.ballot.sync.b32 %r1303, p, 0xffffffff;
    @!p not.b32 %r1303, %r1303;
}

	// end inline asm
	mov.b32 	%r1308, 2;
	// begin inline asm
	{
    .reg .pred p;
    and.b32 %r1306, %r1325, %r1308;    setp.ne.u32 p, %r1306, 0;
    vote.ballot.sync.b32 %r1306, p, 0xffffffff;
    @!p not.b32 %r1306, %r1306;
}

	// end inline asm
	and.b32  	%r1330, %r1306, %r1303;
	mov.b32 	%r1311, 4;
	// begin inline asm
	{
    .reg .pred p;
    and.b32 %r1309, %r1325, %r1311;    setp.ne.u32 p, %r1309, 0;
    vote.ballot.sync.b32 %r1309, p, 0xffffffff;
    @!p not.b32 %r1309, %r1309;
}

	// end inline asm
	and.b32  	%r1331, %r1309, %r1330;
	mov.b32 	%r1314, 8;
	// begin inline asm
	{
    .reg .pred p;
    and.b32 %r1312, %r1325, %r1314;    setp.ne.u32 p, %r1312, 0;
    vote.ballot.sync.b32 %r1312, p, 0xffffffff;
    @!p not.b32 %r1312, %r1312;
}

	// end inline asm
	and.b32  	%r1332, %r1312, %r1331;
	mov.b32 	%r1317, 16;
	// begin inline asm
	{
    .reg .pred p;
    and.b32 %r1315, %r1325, %r1317;    setp.ne.u32 p, %r1315, 0;
    vote.ballot.sync.b32 %r1315, p, 0xffffffff;
    @!p not.b32 %r1315, %r1315;
}

	// end inline asm
	and.b32  	%r1333, %r1315, %r1332;
	mov.b32 	%r1320, 32;
	// begin inline asm
	{
    .reg .pred p;
    and.b32 %r1318, %r1325, %r1320;    setp.ne.u32 p, %r1318, 0;
    vote.ballot.sync.b32 %r1318, p, 0xffffffff;
    @!p not.b32 %r1318, %r1318;
}

	// end inline asm
	and.b32  	%r1334, %r1318, %r1333;
	mov.b32 	%r1323, 64;
	// begin inline asm
	{
    .reg .pred p;
    and.b32 %r1321, %r1325, %r1323;    setp.ne.u32 p, %r1321, 0;
    vote.ballot.sync.b32 %r1321, p, 0xffffffff;
    @!p not.b32 %r1321, %r1321;
}

	// end inline asm
	and.b32  	%r1335, %r1321, %r1334;
	mov.b32 	%r1326, 128;
	// begin inline asm
	{
    .reg .pred p;
    and.b32 %r1324, %r1325, %r1326;    setp.ne.u32 p, %r1324, 0;
    vote.ballot.sync.b32 %r1324, p, 0xffffffff;
    @!p not.b32 %r1324, %r1324;
}

	// end inline asm
	and.b32  	%r1336, %r1324, %r1335;
	clz.b32 	%r1337, %r1336;
	sub.s32 	%r269, 31, %r1337;
	and.b32  	%r1338, %r646, %r1336;
	popc.b32 	%r270, %r1338;
	setp.ne.s32 	%p106, %r295, %r269;
	mov.b32 	%r1800, 0;
	@%p106 bra 	$L__BB10_151;
	shl.b32 	%r1339, %r1, 5;
	and.b32  	%r1340, %r1339, 31744;
	add.s32 	%r1342, %r551, %r1340;
	shl.b32 	%r1343, %r1325, 2;
	add.s32 	%r1344, %r1342, %r1343;
	atom.shared.add.u32 	%r1800, [%r1344], %r270;
$L__BB10_151:
	shfl.sync.idx.b32	%r1370|%p107, %r1800, %r269, 31, -1;
	add.s32 	%r273, %r270, %r1370;
	shr.u32 	%r1371, %r1782, %r293;
	and.b32  	%r1367, %r1371, %r82;
	mov.b32 	%r1347, 1;
	// begin inline asm
	{
    .reg .pred p;
    and.b32 %r1345, %r1367, %r1347;    setp.ne.u32 p, %r1345, 0;
    vote.ballot.sync.b32 %r1345, p, 0xffffffff;
    @!p not.b32 %r1345, %r1345;
}

	// end inline asm
	mov.b32 	%r1350, 2;
	// begin inline asm
	{
    .reg .pred p;
    and.b32 %r1348, %r1367, %r1350;    setp.ne.u32 p, %r1348, 0;
    vote.ballot.sync.b32 %r1348, p, 0xffffffff;
    @!p not.b32 %r1348, %r1348;
}

	// end inline asm
	and.b32  	%r1372, %r1348, %r1345;
	mov.b32 	%r1353, 4;
	// begin inline asm
	{
    .reg .pred p;
    and.b32 %r1351, %r1367, %r1353;    setp.ne.u32 p, %r1351, 0;
    vote.ballot.sync.b32 %r1351, p, 0xffffffff;
    @!p not.b32 %r1351, %r1351;
}

	// end inline asm
	and.b32  	%r1373, %r1351, %r1372;
	mov.b32 	%r1356, 8;
	// begin inline asm
	{
    .reg .pred p;
    and.b32 %r1354, %r1367, %r1356;    setp.ne.u32 p, %r1354, 0;
    vote.ballot.sync.b32 %r1354, p, 0xffffffff;
    @!p not.b32 %r1354, %r1354;
}

	// end inline asm
	and.b32  	%r1374, %r1354, %r1373;
	mov.b32 	%r1359, 16;
	// begin inline asm
	{
    .reg .pred p;
    and.b32 %r1357, %r1367, %r1359;    setp.ne.u32 p, %r1357, 0;
    vote.ballot.sync.b32 %r1357, p, 0xffffffff;
    @!p not.b32 %r1357, %r1357;
}

	// end inline asm
	and.b32  	%r1375, %r1357, %r1374;
	mov.b32 	%r1362, 32;
	// begin inline asm
	{
    .reg .pred p;
    and.b32 %r1360, %r1367, %r1362;    setp.ne.u32 p, %r1360, 0;
    vote.ballot.sync.b32 %r1360, p, 0xffffffff;
    @!p not.b32 %r1360, %r1360;
}

	// end inline asm
	and.b32  	%r1376, %r1360, %r1375;
	mov.b32 	%r1365, 64;
	// begin inline asm
	{
    .reg .pred p;
    and.b32 %r1363, %r1367, %r1365;    setp.ne.u32 p, %r1363, 0;
    vote.ballot.sync.b32 %r1363, p, 0xffffffff;
    @!p not.b32 %r1363, %r1363;
}

	// end inline asm
	and.b32  	%r1377, %r1363, %r1376;
	mov.b32 	%r1368, 128;
	// begin inline asm
	{
    .reg .pred p;
    and.b32 %r1366, %r1367, %r1368;    setp.ne.u32 p, %r1366, 0;
    vote.ballot.sync.b32 %r1366, p, 0xffffffff;
    @!p not.b32 %r1366, %r1366;
}

	// end inline asm
	and.b32  	%r1378, %r1366, %r1377;
	clz.b32 	%r1379, %r1378;
	sub.s32 	%r275, 31, %r1379;
	and.b32  	%r1380, %r646, %r1378;
	popc.b32 	%r276, %r1380;
	setp.ne.s32 	%p108, %r295, %r275;
	mov.b32 	%r1801, 0;
	@%p108 bra 	$L__BB10_153;
	shl.b32 	%r1385, %r1367, 2;
	add.s32 	%r1386, %r164, %r1385;
	atom.shared.add.u32 	%r1801, [%r1386], %r276;
$L__BB10_153:
	setp.gt.u32 	%p109, %r1, 255;
	shfl.sync.idx.b32	%r1387|%p110, %r1801, %r275, 31, -1;
	add.s32 	%r1388, %r276, %r1387;
	bar.sync 	0;
	shl.b32 	%r1389, %r171, 2;
	add.s32 	%r1391, %r551, %r1389;
	st.shared.u32 	[%r1391+-4], %r1764;
	shl.b32 	%r1392, %r177, 2;
	add.s32 	%r1393, %r551, %r1392;
	st.shared.u32 	[%r1393+-4], %r1765;
	shl.b32 	%r1394, %r183, 2;
	add.s32 	%r1395, %r551, %r1394;
	st.shared.u32 	[%r1395+-4], %r1766;
	shl.b32 	%r1396, %r189, 2;
	add.s32 	%r1397, %r551, %r1396;
	st.shared.u32 	[%r1397+-4], %r1767;
	shl.b32 	%r1398, %r195, 2;
	add.s32 	%r1399, %r551, %r1398;
	st.shared.u32 	[%r1399+-4], %r1768;
	shl.b32 	%r1400, %r201, 2;
	add.s32 	%r1401, %r551, %r1400;
	st.shared.u32 	[%r1401+-4], %r1769;
	shl.b32 	%r1402, %r207, 2;
	add.s32 	%r1403, %r551, %r1402;
	st.shared.u32 	[%r1403+-4], %r1770;
	shl.b32 	%r1404, %r213, 2;
	add.s32 	%r1405, %r551, %r1404;
	st.shared.u32 	[%r1405+-4], %r1771;
	shl.b32 	%r1406, %r219, 2;
	add.s32 	%r1407, %r551, %r1406;
	st.shared.u32 	[%r1407+-4], %r1772;
	shl.b32 	%r1408, %r225, 2;
	add.s32 	%r1409, %r551, %r1408;
	st.shared.u32 	[%r1409+-4], %r1773;
	shl.b32 	%r1410, %r231, 2;
	add.s32 	%r1411, %r551, %r1410;
	st.shared.u32 	[%r1411+-4], %r1774;
	shl.b32 	%r1412, %r237, 2;
	add.s32 	%r1413, %r551, %r1412;
	st.shared.u32 	[%r1413+-4], %r1775;
	shl.b32 	%r1414, %r243, 2;
	add.s32 	%r1415, %r551, %r1414;
	st.shared.u32 	[%r1415+-4], %r1776;
	shl.b32 	%r1416, %r249, 2;
	add.s32 	%r1417, %r551, %r1416;
	st.shared.u32 	[%r1417+-4], %r1777;
	shl.b32 	%r1418, %r255, 2;
	add.s32 	%r1419, %r551, %r1418;
	st.shared.u32 	[%r1419+-4], %r1778;
	shl.b32 	%r1420, %r261, 2;
	add.s32 	%r1421, %r551, %r1420;
	st.shared.u32 	[%r1421+-4], %r1779;
	shl.b32 	%r1422, %r267, 2;
	add.s32 	%r1423, %r551, %r1422;
	st.shared.u32 	[%r1423+-4], %r1780;
	shl.b32 	%r1424, %r273, 2;
	add.s32 	%r1425, %r551, %r1424;
	st.shared.u32 	[%r1425+-4], %r1781;
	shl.b32 	%r1426, %r1388, 2;
	add.s32 	%r1427, %r551, %r1426;
	st.shared.u32 	[%r1427+-4], %r1782;
	shl.b32 	%r1428, %r1, 3;
	add.s32 	%r1429, %r551, %r1428;
	add.s32 	%r279, %r1429, 29184;
	@%p109 bra 	$L__BB10_161;
	ld.param.u64 	%rd236, [_ZN3cub18CUB_300001_SM_10006detail10radix_sort29DeviceRadixSortOnesweepKernelINS1_5radix10policy_hubIiNS0_8NullTypeEyE10Policy1000ELNS0_9SortOrderE0EiS6_yiiNS1_21identity_decomposer_tEEEvPT5_SC_PT3_PKSD_PT1_PKSH_PT2_PKSL_T4_iiT6__param_3];
	cvta.to.global.u64 	%rd57, %rd236;
	shl.b64 	%rd58, %rd7, 3;
	add.s64 	%rd59, %rd57, %rd58;
	ld.global.u64 	%rd60, [%rd59];
	cvt.s64.s32 	%rd61, %r163;
	sub.s64 	%rd238, %rd60, %rd61;
	st.shared.u64 	[%r279], %rd238;
	setp.lt.s32 	%p111, %r3, 1;
	mov.u32 	%r1805, %r1759;
	@%p111 bra 	$L__BB10_160;
	mov.b32 	%r1803, -1;
	mov.u32 	%r1802, %r3;
	mov.u32 	%r1805, %r1759;
$L__BB10_156:
	ld.param.u64 	%rd229, [_ZN3cub18CUB_300001_SM_10006detail10radix_sort29DeviceRadixSortOnesweepKernelINS1_5radix10policy_hubIiNS0_8NullTypeEyE10Policy1000ELNS0_9SortOrderE0EiS6_yiiNS1_21identity_decomposer_tEEEvPT5_SC_PT3_PKSD_PT1_PKSH_PT2_PKSL_T4_iiT6__param_0];
	add.s32 	%r283, %r1802, -1;
	shl.b32 	%r1431, %r283, 8;
	add.s32 	%r1432, %r1431, %r1;
	cvta.to.global.u64 	%rd62, %rd229;
	mul.wide.s32 	%rd63, %r1432, 4;
	add.s64 	%rd16, %rd62, %rd63;
$L__BB10_157:
	membar.cta;
	ld.volatile.global.u32 	%r284, [%rd16];
	setp.eq.s32 	%p112, %r284, 0;
	@%p112 bra 	$L__BB10_157;
	and.b32  	%r1433, %r284, 1073741823;
	add.s32 	%r1805, %r1433, %r1805;
	setp.gt.s32 	%p113, %r284, -1;
	vote.sync.ballot.b32 	%r1803, %p113, %r1803;
	setp.gt.u32 	%p115, %r1802, 1;
	and.pred  	%p116, %p113, %p115;
	mov.u32 	%r1802, %r283;
	@%p116 bra 	$L__BB10_156;
	ld.shared.u64 	%rd238, [%r279];
$L__BB10_160:
	ld.param.u64 	%rd230, [_ZN3cub18CUB_300001_SM_10006detail10radix_sort29DeviceRadixSortOnesweepKernelINS1_5radix10policy_hubIiNS0_8NullTypeEyE10Policy1000ELNS0_9SortOrderE0EiS6_yiiNS1_21identity_decomposer_tEEEvPT5_SC_PT3_PKSD_PT1_PKSH_PT2_PKSL_T4_iiT6__param_0];
	or.b32  	%r1434, %r1805, -2147483648;
	cvta.to.global.u64 	%rd64, %rd230;
	shl.b32 	%r1435, %r3, 8;
	add.s32 	%r1436, %r1435, %r1;
	mul.wide.s32 	%rd65, %r1436, 4;
	add.s64 	%rd66, %rd64, %rd65;
	st.volatile.global.u32 	[%rd66], %r1434;
	sub.s32 	%r1437, %r1805, %r1759;
	cvt.s64.s32 	%rd67, %r1437;
	add.s64 	%rd68, %rd238, %rd67;
	st.shared.u64 	[%r279], %rd68;
$L__BB10_161:
	ld.param.u32 	%r1711, [_ZN3cub18CUB_300001_SM_10006detail10radix_sort29DeviceRadixSortOnesweepKernelINS1_5radix10policy_hubIiNS0_8NullTypeEyE10Policy1000ELNS0_9SortOrderE0EiS6_yiiNS1_21identity_decomposer_tEEEvPT5_SC_PT3_PKSD_PT1_PKSH_PT2_PKSL_T4_iiT6__param_8];
	ld.param.u64 	%rd233, [_ZN3cub18CUB_300001_SM_10006detail10radix_sort29DeviceRadixSortOnesweepKernelINS1_5radix10policy_hubIiNS0_8NullTypeEyE10Policy1000ELNS0_9SortOrderE0EiS6_yiiNS1_21identity_decomposer_tEEEvPT5_SC_PT3_PKSD_PT1_PKSH_PT2_PKSL_T4_iiT6__param_2];
	setp.gt.u32 	%p117, %r1, 255;
	mad.lo.s32 	%r288, %r3, 7296, 7296;
	setp.lt.s32 	%p118, %r288, %r1711;
	setp.eq.s64 	%p119, %rd233, 0;
	or.pred  	%p120, %p119, %p118;
	or.pred  	%p121, %p117, %p120;
	@%p121 bra 	$L__BB10_163;
	ld.param.u64 	%rd234, [_ZN3cub18CUB_300001_SM_10006detail10radix_sort29DeviceRadixSortOnesweepKernelINS1_5radix10policy_hubIiNS0_8NullTypeEyE10Policy1000ELNS0_9SortOrderE0EiS6_yiiNS1_21identity_decomposer_tEEEvPT5_SC_PT3_PKSD_PT1_PKSH_PT2_PKSL_T4_iiT6__param_2];
	ld.shared.u64 	%rd69, [%r279];
	cvt.s64.s32 	%rd70, %r1759;
	cvt.s64.s32 	%rd71, %r163;
	add.s64 	%rd72, %rd71, %rd70;
	add.s64 	%rd73, %rd72, %rd69;
	cvta.to.global.u64 	%rd74, %rd234;
	shl.b64 	%rd75, %rd7, 3;
	add.s64 	%rd76, %rd74, %rd75;
	st.global.u64 	[%rd76], %rd73;
$L__BB10_163:
	ld.param.u32 	%r1712, [_ZN3cub18CUB_300001_SM_10006detail10radix_sort29DeviceRadixSortOnesweepKernelINS1_5radix10policy_hubIiNS0_8NullTypeEyE10Policy1000ELNS0_9SortOrderE0EiS6_yiiNS1_21identity_decomposer_tEEEvPT5_SC_PT3_PKSD_PT1_PKSH_PT2_PKSL_T4_iiT6__param_8];
	shl.b32 	%r1438, %r1, 2;
	add.s32 	%r289, %r551, %r1438;
	setp.gt.s32 	%p122, %r288, %r1712;
	bar.sync 	0;
	@%p122 bra 	$L__BB10_165;
	ld.shared.u32 	%r1440, [%r289];
	shr.u32 	%r1441, %r1440, %r293;
	and.b32  	%r1442, %r1441, %r82;
	shl.b32 	%r1443, %r1442, 3;
	add.s32 	%r1445, %r551, 29184;
	add.s32 	%r1446, %r1445, %r1443;
	ld.shared.u64 	%rd77, [%r1446];
	add.s64 	%rd78, %rd77, %rd7;
	xor.b32  	%r1447, %r1440, -2147483648;
	shl.b64 	%rd79, %rd78, 2;
	add.s64 	%rd80, %rd1, %rd79;
	st.global.u32 	[%rd80], %r1447;
	bar.warp.sync 	-1;
	ld.shared.u32 	%r1448, [%r289+1536];
	shr.u32 	%r1449, %r1448, %r293;
	and.b32  	%r1450, %r1449, %r82;
	shl.b32 	%r1451, %r1450, 3;
	add.s32 	%r1452, %r1445, %r1451;
	ld.shared.u64 	%rd81, [%r1452];
	add.s64 	%rd82, %rd81, %rd7;
	xor.b32  	%r1453, %r1448, -2147483648;
	shl.b64 	%rd83, %rd82, 2;
	add.s64 	%rd84, %rd1, %rd83;
	st.global.u32 	[%rd84+1536], %r1453;
	bar.warp.sync 	-1;
	ld.shared.u32 	%r1454, [%r289+3072];
	shr.u32 	%r1455, %r1454, %r293;
	and.b32  	%r1456, %r1455, %r82;
	shl.b32 	%r1457, %r1456, 3;
	add.s32 	%r1458, %r1445, %r1457;
	ld.shared.u64 	%rd85, [%r1458];
	add.s64 	%rd86, %rd85, %rd7;
	xor.b32  	%r1459, %r1454, -2147483648;
	shl.b64 	%rd87, %rd86, 2;
	add.s64 	%rd88, %rd1, %rd87;
	st.global.u32 	[%rd88+3072], %r1459;
	bar.warp.sync 	-1;
	ld.shared.u32 	%r1460, [%r289+4608];
	shr.u32 	%r1461, %r1460, %r293;
	and.b32  	%r1462, %r1461, %r82;
	shl.b32 	%r1463, %r1462, 3;
	add.s32 	%r1464, %r1445, %r1463;
	ld.shared.u64 	%rd89, [%r1464];
	add.s64 	%rd90, %rd89, %rd7;
	xor.b32  	%r1465, %r1460, -2147483648;
	shl.b64 	%rd91, %rd90, 2;
	add.s64 	%rd92, %rd1, %rd91;
	st.global.u32 	[%rd92+4608], %r1465;
	bar.warp.sync 	-1;
	ld.shared.u32 	%r1466, [%r289+6144];
	shr.u32 	%r1467, %r1466, %r293;
	and.b32  	%r1468, %r1467, %r82;
	shl.b32 	%r1469, %r1468, 3;
	add.s32 	%r1470, %r1445, %r1469;
	ld.shared.u64 	%rd93, [%r1470];
	add.s64 	%rd94, %rd93, %rd7;
	xor.b32  	%r1471, %r1466, -2147483648;
	shl.b64 	%rd95, %rd94, 2;
	add.s64 	%rd96, %rd1, %rd95;
	st.global.u32 	[%rd96+6144], %r1471;
	bar.warp.sync 	-1;
	ld.shared.u32 	%r1472, [%r289+7680];
	shr.u32 	%r1473, %r1472, %r293;
	and.b32  	%r1474, %r1473, %r82;
	shl.b32 	%r1475, %r1474, 3;
	add.s32 	%r1476, %r1445, %r1475;
	ld.shared.u64 	%rd97, [%r1476];
	add.s64 	%rd98, %rd97, %rd7;
	xor.b32  	%r1477, %r1472, -2147483648;
	shl.b64 	%rd99, %rd98, 2;
	add.s64 	%rd100, %rd1, %rd99;
	st.global.u32 	[%rd100+7680], %r1477;
	bar.warp.sync 	-1;
	ld.shared.u32 	%r1478, [%r289+9216];
	shr.u32 	%r1479, %r1478, %r293;
	and.b32  	%r1480, %r1479, %r82;
	shl.b32 	%r1481, %r1480, 3;
	add.s32 	%r1482, %r1445, %r1481;
	ld.shared.u64 	%rd101, [%r1482];
	add.s64 	%rd102, %rd101, %rd7;
	xor.b32  	%r1483, %r1478, -2147483648;
	shl.b64 	%rd103, %rd102, 2;
	add.s64 	%rd104, %rd1, %rd103;
	st.global.u32 	[%rd104+9216], %r1483;
	bar.warp.sync 	-1;
	ld.shared.u32 	%r1484, [%r289+10752];
	shr.u32 	%r1485, %r1484, %r293;
	and.b32  	%r1486, %r1485, %r82;
	shl.b32 	%r1487, %r1486, 3;
	add.s32 	%r1488, %r1445, %r1487;
	ld.shared.u64 	%rd105, [%r1488];
	add.s64 	%rd106, %rd105, %rd7;
	xor.b32  	%r1489, %r1484, -2147483648;
	shl.b64 	%rd107, %rd106, 2;
	add.s64 	%rd108, %rd1, %rd107;
	st.global.u32 	[%rd108+10752], %r1489;
	bar.warp.sync 	-1;
	ld.shared.u32 	%r1490, [%r289+12288];
	shr.u32 	%r1491, %r1490, %r293;
	and.b32  	%r1492, %r1491, %r82;
	shl.b32 	%r1493, %r1492, 3;
	add.s32 	%r1494, %r1445, %r1493;
	ld.shared.u64 	%rd109, [%r1494];
	add.s64 	%rd110, %rd109, %rd7;
	xor.b32  	%r1495, %r1490, -2147483648;
	shl.b64 	%rd111, %rd110, 2;
	add.s64 	%rd112, %rd1, %rd111;
	st.global.u32 	[%rd112+12288], %r1495;
	bar.warp.sync 	-1;
	ld.shared.u32 	%r1496, [%r289+13824];
	shr.u32 	%r1497, %r1496, %r293;
	and.b32  	%r1498, %r1497, %r82;
	shl.b32 	%r1499, %r1498, 3;
	add.s32 	%r1500, %r1445, %r1499;
	ld.shared.u64 	%rd113, [%r1500];
	add.s64 	%rd114, %rd113, %rd7;
	xor.b32  	%r1501, %r1496, -2147483648;
	shl.b64 	%rd115, %rd114, 2;
	add.s64 	%rd116, %rd1, %rd115;
	st.global.u32 	[%rd116+13824], %r1501;
	bar.warp.sync 	-1;
	ld.shared.u32 	%r1502, [%r289+15360];
	shr.u32 	%r1503, %r1502, %r293;
	and.b32  	%r1504, %r1503, %r82;
	shl.b32 	%r1505, %r1504, 3;
	add.s32 	%r1506, %r1445, %r1505;
	ld.shared.u64 	%rd117, [%r1506];
	add.s64 	%rd118, %rd117, %rd7;
	xor.b32  	%r1507, %r1502, -2147483648;
	shl.b64 	%rd119, %rd118, 2;
	add.s64 	%rd120, %rd1, %rd119;
	st.global.u32 	[%rd120+15360], %r1507;
	bar.warp.sync 	-1;
	ld.shared.u32 	%r1508, [%r289+16896];
	shr.u32 	%r1509, %r1508, %r293;
	and.b32  	%r1510, %r1509, %r82;
	shl.b32 	%r1511, %r1510, 3;
	add.s32 	%r1512, %r1445, %r1511;
	ld.shared.u64 	%rd121, [%r1512];
	add.s64 	%rd122, %rd121, %rd7;
	xor.b32  	%r1513, %r1508, -2147483648;
	shl.b64 	%rd123, %rd122, 2;
	add.s64 	%rd124, %rd1, %rd123;
	st.global.u32 	[%rd124+16896], %r1513;
	bar.warp.sync 	-1;
	ld.shared.u32 	%r1514, [%r289+18432];
	shr.u32 	%r1515, %r1514, %r293;
	and.b32  	%r1516, %r1515, %r82;
	shl.b32 	%r1517, %r1516, 3;
	add.s32 	%r1518, %r1445, %r1517;
	ld.shared.u64 	%rd125, [%r1518];
	add.s64 	%rd126, %rd125, %rd7;
	xor.b32  	%r1519, %r1514, -2147483648;
	shl.b64 	%rd127, %rd126, 2;
	add.s64 	%rd128, %rd1, %rd127;
	st.global.u32 	[%rd128+18432], %r1519;
	bar.warp.sync 	-1;
	ld.shared.u32 	%r1520, [%r289+19968];
	shr.u32 	%r1521, %r1520, %r293;
	and.b32  	%r1522, %r1521, %r82;
	shl.b32 	%r1523, %r1522, 3;
	add.s32 	%r1524, %r1445, %r1523;
	ld.shared.u64 	%rd129, [%r1524];
	add.s64 	%rd130, %rd129, %rd7;
	xor.b32  	%r1525, %r1520, -2147483648;
	shl.b64 	%rd131, %rd130, 2;
	add.s64 	%rd132, %rd1, %rd131;
	st.global.u32 	[%rd132+19968], %r1525;
	bar.warp.sync 	-1;
	ld.shared.u32 	%r1526, [%r289+21504];
	shr.u32 	%r1527, %r1526, %r293;
	and.b32  	%r1528, %r1527, %r82;
	shl.b32 	%r1529, %r1528, 3;
	add.s32 	%r1530, %r1445, %r1529;
	ld.shared.u64 	%rd133, [%r1530];
	add.s64 	%rd134, %rd133, %rd7;
	xor.b32  	%r1531, %r1526, -2147483648;
	shl.b64 	%rd135, %rd134, 2;
	add.s64 	%rd136, %rd1, %rd135;
	st.global.u32 	[%rd136+21504], %r1531;
	bar.warp.sync 	-1;
	ld.shared.u32 	%r1532, [%r289+23040];
	shr.u32 	%r1533, %r1532, %r293;
	and.b32  	%r1534, %r1533, %r82;
	shl.b32 	%r1535, %r1534, 3;
	add.s32 	%r1536, %r1445, %r1535;
	ld.shared.u64 	%rd137, [%r1536];
	add.s64 	%rd138, %rd137, %rd7;
	xor.b32  	%r1537, %r1532, -2147483648;
	shl.b64 	%rd139, %rd138, 2;
	add.s64 	%rd140, %rd1, %rd139;
	st.global.u32 	[%rd140+23040], %r1537;
	bar.warp.sync 	-1;
	ld.shared.u32 	%r1538, [%r289+24576];
	shr.u32 	%r1539, %r1538, %r293;
	and.b32  	%r1540, %r1539, %r82;
	shl.b32 	%r1541, %r1540, 3;
	add.s32 	%r1542, %r1445, %r1541;
	ld.shared.u64 	%rd141, [%r1542];
	add.s64 	%rd142, %rd141, %rd7;
	xor.b32  	%r1543, %r1538, -2147483648;
	shl.b64 	%rd143, %rd142, 2;
	add.s64 	%rd144, %rd1, %rd143;
	st.global.u32 	[%rd144+24576], %r1543;
	bar.warp.sync 	-1;
	ld.shared.u32 	%r1544, [%r289+26112];
	shr.u32 	%r1545, %r1544, %r293;
	and.b32  	%r1546, %r1545, %r82;
	shl.b32 	%r1547, %r1546, 3;
	add.s32 	%r1548, %r1445, %r1547;
	ld.shared.u64 	%rd145, [%r1548];
	add.s64 	%rd146, %rd145, %rd7;
	xor.b32  	%r1549, %r1544, -2147483648;
	shl.b64 	%rd147, %rd146, 2;
	add.s64 	%rd148, %rd1, %rd147;
	st.global.u32 	[%rd148+26112], %r1549;
	bar.warp.sync 	-1;
	ld.shared.u32 	%r1550, [%r289+27648];
	shr.u32 	%r1551, %r1550, %r293;
	and.b32  	%r1552, %r1551, %r82;
	shl.b32 	%r1553, %r1552, 3;
	add.s32 	%r1554, %r1445, %r1553;
	ld.shared.u64 	%rd149, [%r1554];
	add.s64 	%rd150, %rd149, %rd7;
	xor.b32  	%r1555, %r1550, -2147483648;
	shl.b64 	%rd151, %rd150, 2;
	add.s64 	%rd152, %rd1, %rd151;
	st.global.u32 	[%rd152+27648], %r1555;
	bar.warp.sync 	-1;
	bra.uni 	$L__BB10_204;
$L__BB10_165:
	ld.param.u32 	%r1713, [_ZN3cub18CUB_300001_SM_10006detail10radix_sort29DeviceRadixSortOnesweepKernelINS1_5radix10policy_hubIiNS0_8NullTypeEyE10Policy1000ELNS0_9SortOrderE0EiS6_yiiNS1_21identity_decomposer_tEEEvPT5_SC_PT3_PKSD_PT1_PKSH_PT2_PKSL_T4_iiT6__param_8];
	mad.lo.s32 	%r290, %r3, -7296, %r1713;
	setp.ge.s32 	%p123, %r1, %r290;
	@%p123 bra 	$L__BB10_167;
	ld.shared.u32 	%r1556, [%r289];
	shr.u32 	%r1557, %r1556, %r293;
	and.b32  	%r1558, %r1557, %r82;
	shl.b32 	%r1559, %r1558, 3;
	add.s32 	%r1561, %r551, %r1559;
	ld.shared.u64 	%rd153, [%r1561+29184];
	xor.b32  	%r1562, %r1556, -2147483648;
	add.s64 	%rd154, %rd153, %rd7;
	shl.b64 	%rd155, %rd154, 2;
	add.s64 	%rd156, %rd1, %rd155;
	st.global.u32 	[%rd156], %r1562;
$L__BB10_167:
	bar.warp.sync 	-1;
	add.s32 	%r1563, %r1, 384;
	setp.ge.s32 	%p124, %r1563, %r290;
	@%p124 bra 	$L__BB10_169;
	ld.shared.u32 	%r1564, [%r289+1536];
	shr.u32 	%r1565, %r1564, %r293;
	and.b32  	%r1566, %r1565, %r82;
	shl.b32 	%r1567, %r1566, 3;
	add.s32 	%r1569, %r551, %r1567;
	ld.shared.u64 	%rd157, [%r1569+29184];
	xor.b32  	%r1570, %r1564, -2147483648;
	add.s64 	%rd158, %rd157, %rd7;
	shl.b64 	%rd159, %rd158, 2;
	add.s64 	%rd160, %rd1, %rd159;
	st.global.u32 	[%rd160+1536], %r1570;
$L__BB10_169:
	bar.warp.sync 	-1;
	add.s32 	%r1571, %r1, 768;
	setp.ge.s32 	%p125, %r1571, %r290;
	@%p125 bra 	$L__BB10_171;
	ld.shared.u32 	%r1572, [%r289+3072];
	shr.u32 	%r1573, %r1572, %r293;
	and.b32  	%r1574, %r1573, %r82;
	shl.b32 	%r1575, %r1574, 3;
	add.s32 	%r1577, %r551, %r1575;
	ld.shared.u64 	%rd161, [%r1577+29184];
	xor.b32  	%r1578, %r1572, -2147483648;
	add.s64 	%rd162, %rd161, %rd7;
	shl.b64 	%rd163, %rd162, 2;
	add.s64 	%rd164, %rd1, %rd163;
	st.global.u32 	[%rd164+3072], %r1578;
$L__BB10_171:
	bar.warp.sync 	-1;
	add.s32 	%r1579, %r1, 1152;
	setp.ge.s32 	%p126, %r1579, %r290;
	@%p126 bra 	$L__BB10_173;
	ld.shared.u32 	%r1580, [%r289+4608];
	shr.u32 	%r1581, %r1580, %r293;
	and.b32  	%r1582, %r1581, %r82;
	shl.b32 	%r1583, %r1582, 3;
	add.s32 	%r1585, %r551, %r1583;
	ld.shared.u64 	%rd165, [%r1585+29184];
	xor.b32  	%r1586, %r1580, -2147483648;
	add.s64 	%rd166, %rd165, %rd7;
	shl.b64 	%rd167, %rd166, 2;
	add.s64 	%rd168, %rd1, %rd167;
	st.global.u32 	[%rd168+4608], %r1586;
$L__BB10_173:
	bar.warp.sync 	-1;
	add.s32 	%r1587, %r1, 1536;
	setp.ge.s32 	%p127, %r1587, %r290;
	@%p127 bra 	$L__BB10_175;
	ld.shared.u32 	%r1588, [%r289+6144];
	shr.u32 	%r1589, %r1588, %r293;
	and.b32  	%r1590, %r1589, %r82;
	shl.b32 	%r1591, %r1590, 3;
	add.s32 	%r1593, %r551, %r1591;
	ld.shared.u64 	%rd169, [%r1593+29184];
	xor.b32  	%r1594, %r1588, -2147483648;
	add.s64 	%rd170, %rd169, %rd7;
	shl.b64 	%rd171, %rd170, 2;
	add.s64 	%rd172, %rd1, %rd171;
	st.global.u32 	[%rd172+6144], %r1594;
$L__BB10_175:
	bar.warp.sync 	-1;
	add.s32 	%r1595, %r1, 1920;
	setp.ge.s32 	%p128, %r1595, %r290;
	@%p128 bra 	$L__BB10_177;
	ld.shared.u32 	%r1596, [%r289+7680];
	shr.u32 	%r1597, %r1596, %r293;
	and.b32  	%r1598, %r1597, %r82;
	shl.b32 	%r1599, %r1598, 3;
	add.s32 	%r1601, %r551, %r1599;
	ld.shared.u64 	%rd173, [%r1601+29184];
	xor.b32  	%r1602, %r1596, -2147483648;
	add.s64 	%rd174, %rd173, %rd7;
	shl.b64 	%rd175, %rd174, 2;
	add.s64 	%rd176, %rd1, %rd175;
	st.global.u32 	[%rd176+7680], %r1602;
$L__BB10_177:
	bar.warp.sync 	-1;
	add.s32 	%r1603, %r1, 2304;
	setp.ge.s32 	%p129, %r1603, %r290;
	@%p129 bra 	$L__BB10_179;
	ld.shared.u32 	%r1604, [%r289+9216];
	shr.u32 	%r1605, %r1604, %r293;
	and.b32  	%r1606, %r1605, %r82;
	shl.b32 	%r1607, %r1606, 3;
	add.s32 	%r1609, %r551, %r1607;
	ld.shared.u64 	%rd177, [%r1609+29184];
	xor.b32  	%r1610, %r1604, -2147483648;
	add.s64 	%rd178, %rd177, %rd7;
	shl.b64 	%rd179, %rd178, 2;
	add.s64 	%rd180, %rd1, %rd179;
	st.global.u32 	[%rd180+9216], %r1610;
$L__BB10_179:
	bar.warp.sync 	-1;
	add.s32 	%r1611, %r1, 2688;
	setp.ge.s32 	%p130, %r1611, %r290;
	@%p130 bra 	$L__BB10_181;
	ld.shared.u32 	%r1612, [%r289+10752];
	shr.u32 	%r1613, %r1612, %r293;
	and.b32  	%r1614, %r1613, %r82;
	shl.b32 	%r1615, %r1614, 3;
	add.s32 	%r1617, %r551, %r1615;
	ld.shared.u64 	%rd181, [%r1617+29184];
	xor.b32  	%r1618, %r1612, -2147483648;
	add.s64 	%rd182, %rd181, %rd7;
	shl.b64 	%rd183, %rd182, 2;
	add.s64 	%rd184, %rd1, %rd183;
	st.global.u32 	[%rd184+10752], %r1618;
$L__BB10_181:
	bar.warp.sync 	-1;
	or.b32  	%r1619, %r1, 3072;
	setp.ge.s32 	%p131, %r1619, %r290;
	@%p131 bra 	$L__BB10_183;
	ld.shared.u32 	%r1620, [%r289+12288];
	shr.u32 	%r1621, %r1620, %r293;
	and.b32  	%r1622, %r1621, %r82;
	shl.b32 	%r1623, %r1622, 3;
	add.s32 	%r1625, %r551, %r1623;
	ld.shared.u64 	%rd185, [%r1625+29184];
	xor.b32  	%r1626, %r1620, -2147483648;
	add.s64 	%rd186, %rd185, %rd7;
	shl.b64 	%rd187, %rd186, 2;
	add.s64 	%rd188, %rd1, %rd187;
	st.global.u32 	[%rd188+12288], %r1626;
$L__BB10_183:
	bar.warp.sync 	-1;
	add.s32 	%r1627, %r1, 3456;
	setp.ge.s32 	%p132, %r1627, %r290;
	@%p132 bra 	$L__BB10_185;
	ld.shared.u32 	%r1628, [%r289+13824];
	shr.u32 	%r1629, %r1628, %r293;
	and.b32  	%r1630, %r1629, %r82;
	shl.b32 	%r1631, %r1630, 3;
	add.s32 	%r1633, %r551, %r1631;
	ld.shared.u64 	%rd189, [%r1633+29184];
	xor.b32  	%r1634, %r1628, -2147483648;
	add.s64 	%rd190, %rd189, %rd7;
	shl.b64 	%rd191, %rd190, 2;
	add.s64 	%rd192, %rd1, %rd191;
	st.global.u32 	[%rd192+13824], %r1634;
$L__BB10_185:
	bar.warp.sync 	-1;
	add.s32 	%r1635, %r1, 3840;
	setp.ge.s32 	%p133, %r1635, %r290;
	@%p133 bra 	$L__BB10_187;
	ld.shared.u32 	%r1636, [%r289+15360];
	shr.u32 	%r1637, %r1636, %r293;
	and.b32  	%r1638, %r1637, %r82;
	shl.b32 	%r1639, %r1638, 3;
	add.s32 	%r1641, %r551, %r1639;
	ld.shared.u64 	%rd193, [%r1641+29184];
	xor.b32  	%r1642, %r1636, -2147483648;
	add.s64 	%rd194, %rd193, %rd7;
	shl.b64 	%rd195, %rd194, 2;
	add.s64 	%rd196, %rd1, %rd195;
	st.global.u32 	[%rd196+15360], %r1642;
$L__BB10_187:
	bar.warp.sync 	-1;
	add.s32 	%r1643, %r1, 4224;
	setp.ge.s32 	%p134, %r1643, %r290;
	@%p134 bra 	$L__BB10_189;
	ld.shared.u32 	%r1644, [%r289+16896];
	shr.u32 	%r1645, %r1644, %r293;
	and.b32  	%r1646, %r1645, %r82;
	shl.b32 	%r1647, %r1646, 3;
	add.s32 	%r1649, %r551, %r1647;
	ld.shared.u64 	%rd197, [%r1649+29184];
	xor.b32  	%r1650, %r1644, -2147483648;
	add.s64 	%rd198, %rd197, %rd7;
	shl.b64 	%rd199, %rd198, 2;
	add.s64 	%rd200, %rd1, %rd199;
	st.global.u32 	[%rd200+16896], %r1650;
$L__BB10_189:
	bar.warp.sync 	-1;
	add.s32 	%r1651, %r1, 4608;
	setp.ge.s32 	%p135, %r1651, %r290;
	@%p135 bra 	$L__BB10_191;
	ld.shared.u32 	%r1652, [%r289+18432];
	shr.u32 	%r1653, %r1652, %r293;
	and.b32  	%r1654, %r1653, %r82;
	shl.b32 	%r1655, %r1654, 3;
	add.s32 	%r1657, %r551, %r1655;
	ld.shared.u64 	%rd201, [%r1657+29184];
	xor.b32  	%r1658, %r1652, -2147483648;
	add.s64 	%rd202, %rd201, %rd7;
	shl.b64 	%rd203, %rd202, 2;
	add.s64 	%rd204, %rd1, %rd203;
	st.global.u32 	[%rd204+18432], %r1658;
$L__BB10_191:
	bar.warp.sync 	-1;
	add.s32 	%r1659, %r1, 4992;
	setp.ge.s32 	%p136, %r1659, %r290;
	@%p136 bra 	$L__BB10_193;
	ld.shared.u32 	%r1660, [%r289+19968];
	shr.u32 	%r1661, %r1660, %r293;
	and.b32  	%r1662, %r1661, %r82;
	shl.b32 	%r1663, %r1662, 3;
	add.s32 	%r1665, %r551, %r1663;
	ld.shared.u64 	%rd205, [%r1665+29184];
	xor.b32  	%r1666, %r1660, -2147483648;
	add.s64 	%rd206, %rd205, %rd7;
	shl.b64 	%rd207, %rd206, 2;
	add.s64 	%rd208, %rd1, %rd207;
	st.global.u32 	[%rd208+19968], %r1666;
$L__BB10_193:
	bar.warp.sync 	-1;
	add.s32 	%r1667, %r1, 5376;
	setp.ge.s32 	%p137, %r1667, %r290;
	@%p137 bra 	$L__BB10_195;
	ld.shared.u32 	%r1668, [%r289+21504];
	shr.u32 	%r1669, %r1668, %r293;
	and.b32  	%r1670, %r1669, %r82;
	shl.b32 	%r1671, %r1670, 3;
	add.s32 	%r1673, %r551, %r1671;
	ld.shared.u64 	%rd209, [%r1673+29184];
	xor.b32  	%r1674, %r1668, -2147483648;
	add.s64 	%rd210, %rd209, %rd7;
	shl.b64 	%rd211, %rd210, 2;
	add.s64 	%rd212, %rd1, %rd211;
	st.global.u32 	[%rd212+21504], %r1674;
$L__BB10_195:
	bar.warp.sync 	-1;
	add.s32 	%r1675, %r1, 5760;
	setp.ge.s32 	%p138, %r1675, %r290;
	@%p138 bra 	$L__BB10_197;
	ld.shared.u32 	%r1676, [%r289+23040];
	shr.u32 	%r1677, %r1676, %r293;
	and.b32  	%r1678, %r1677, %r82;
	shl.b32 	%r1679, %r1678, 3;
	add.s32 	%r1681, %r551, %r1679;
	ld.shared.u64 	%rd213, [%r1681+29184];
	xor.b32  	%r1682, %r1676, -2147483648;
	add.s64 	%rd214, %rd213, %rd7;
	shl.b64 	%rd215, %rd214, 2;
	add.s64 	%rd216, %rd1, %rd215;
	st.global.u32 	[%rd216+23040], %r1682;
$L__BB10_197:
	bar.warp.sync 	-1;
	or.b32  	%r1683, %r1, 6144;
	setp.ge.s32 	%p139, %r1683, %r290;
	@%p139 bra 	$L__BB10_199;
	ld.shared.u32 	%r1684, [%r289+24576];
	shr.u32 	%r1685, %r1684, %r293;
	and.b32  	%r1686, %r1685, %r82;
	shl.b32 	%r1687, %r1686, 3;
	add.s32 	%r1689, %r551, %r1687;
	ld.shared.u64 	%rd217, [%r1689+29184];
	xor.b32  	%r1690, %r1684, -2147483648;
	add.s64 	%rd218, %rd217, %rd7;
	shl.b64 	%rd219, %rd218, 2;
	add.s64 	%rd220, %rd1, %rd219;
	st.global.u32 	[%rd220+24576], %r1690;
$L__BB10_199:
	bar.warp.sync 	-1;
	add.s32 	%r1691, %r1, 6528;
	setp.ge.s32 	%p140, %r1691, %r290;
	@%p140 bra 	$L__BB10_201;
	ld.shared.u32 	%r1692, [%r289+26112];
	shr.u32 	%r1693, %r1692, %r293;
	and.b32  	%r1694, %r1693, %r82;
	shl.b32 	%r1695, %r1694, 3;
	add.s32 	%r1697, %r551, %r1695;
	ld.shared.u64 	%rd221, [%r1697+29184];
	xor.b32  	%r1698, %r1692, -2147483648;
	add.s64 	%rd222, %rd221, %rd7;
	shl.b64 	%rd223, %rd222, 2;
	add.s64 	%rd224, %rd1, %rd223;
	st.global.u32 	[%rd224+26112], %r1698;
$L__BB10_201:
	bar.warp.sync 	-1;
	add.s32 	%r1699, %r1, 6912;
	ld.shared.u32 	%r291, [%r289+27648];
	shr.u32 	%r1700, %r291, %r293;
	and.b32  	%r1701, %r1700, %r82;
	shl.b32 	%r1702, %r1701, 3;
	add.s32 	%r1704, %r551, %r1702;
	ld.shared.u64 	%rd225, [%r1704+29184];
	add.s64 	%rd19, %rd225, %rd7;
	setp.ge.s32 	%p141, %r1699, %r290;
	@%p141 bra 	$L__BB10_203;
	xor.b32  	%r1705, %r291, -2147483648;
	shl.b64 	%rd226, %rd19, 2;
	add.s64 	%rd227, %rd1, %rd226;
	st.global.u32 	[%rd227+27648], %r1705;
$L__BB10_203:
	bar.warp.sync 	-1;
$L__BB10_204:
	ret;

}


// ===== COMPILED SASS (sm_100) =====

	.target	sm_100

	.elftype	@"ET_EXEC"


//--------------------- .note.nv.tkinfo           --------------------------
	.section	.note.nv.tkinfo,"",@"SHT_NOTE"
	.sectionflags	@"SHF_NOTE_NV_TKINFO"
	.tkinfo
        /*0018*/ 	.word	0x00000002
        /*0030*/ 	.string	""
        /*0030*/ 	.string	"ptxas"
        /*0030*/ 	.string	"Cuda compilation tools, release 13.0, V13.0.88"
        /*0030*/ 	.string	"Build cuda_13.0.r13.0/compiler.36424714_0"
        /*0030*/ 	.string	"-arch sm_100 -m 64 "



//--------------------- .note.nv.cuinfo           --------------------------
	.section	.note.nv.cuinfo,"",@"SHT_NOTE"
	.sectionflags	@"SHF_NOTE_NV_CUINFO"
        /*0018*/ 	.short	0x0002
        /*001a*/ 	.short	0x0064
        /*001c*/ 	.short	0x0082
	.zero		2


//--------------------- .nv.info                  --------------------------
	.section	.nv.info,"",@"SHT_CUDA_INFO"
	.align	4


	//----- nvinfo : EIATTR_REGCOUNT
	.align		4
        /*0000*/ 	.byte	0x04, 0x2f
        /*0002*/ 	.short	(.L_46 - .L_45)
	.align		4
.L_45:
        /*0004*/ 	.word	index@(_Z15kernelFindPawnsPiS_b)
        /*0008*/ 	.word	0x0000000a


	//----- nvinfo : EIATTR_FRAME_SIZE
	.align		4
.L_46:
        /*000c*/ 	.byte	0x04, 0x11
        /*000e*/ 	.short	(.L_48 - .L_47)
	.align		4
.L_47:
        /*0010*/ 	.word	index@(_Z15kernelFindPawnsPiS_b)
        /*0014*/ 	.word	0x00000000


	//----- nvinfo : EIATTR_REGCOUNT
	.align		4
.L_48:
        /*0018*/ 	.byte	0x04, 0x2f
        /*001a*/ 	.short	(.L_50 - .L_49)
	.align		4
.L_49:
        /*001c*/ 	.word	index@(_Z19kernelCheckAllMovesPiS_ib)
        /*0020*/ 	.word	0x0000000e


	//----- nvinfo : EIATTR_FRAME_SIZE
	.align		4
.L_50:
        /*0024*/ 	.byte	0x04, 0x11
        /*0026*/ 	.short	(.L_52 - .L_51)
	.align		4
.L_51:
        /*0028*/ 	.word	index@(_Z19kernelCheckAllMovesPiS_ib)
        /*002c*/ 	.word	0x00000000


	//----- nvinfo : EIATTR_REGCOUNT
	.align		4
.L_52:
        /*0030*/ 	.byte	0x04, 0x2f
        /*0032*/ 	.short	(.L_54 - .L_53)
	.align		4
.L_53:
        /*0034*/ 	.word	index@(_Z15kernelCheckMovePiS_iib)
        /*0038*/ 	.word	0x00000010


	//----- nvinfo : EIATTR_FRAME_SIZE
	.align		4
.L_54:
        /*003c*/ 	.byte	0x04, 0x11
        /*003e*/ 	.short	(.L_56 - .L_55)
	.align		4
.L_55:
        /*0040*/ 	.word	index@(_Z15kernelCheckMovePiS_iib)
        /*0044*/ 	.word	0x00000000


	//----- nvinfo : EIATTR_REGCOUNT
	.align		4
.L_56:
        /*0048*/ 	.byte	0x04, 0x2f
        /*004a*/ 	.short	(.L_58 - .L_57)
	.align		4
.L_57:
        /*004c*/ 	.word	index@(_Z16kernelEvalPointsPKiPib)
        /*0050*/ 	.word	0x0000000d


	//----- nvinfo : EIATTR_FRAME_SIZE
	.align		4
.L_58:
        /*0054*/ 	.byte	0x04, 0x11
        /*0056*/ 	.short	(.L_60 - .L_59)
	.align		4
.L_59:
        /*0058*/ 	.word	index@(_Z16kernelEvalPointsPKiPib)
        /*005c*/ 	.word	0x00000000


	//----- nvinfo : EIATTR_REGCOUNT
	.align		4
.L_60:
        /*0060*/ 	.byte	0x04, 0x2f
        /*0062*/ 	.short	(.L_62 - .L_61)
	.align		4
.L_61:
        /*0064*/ 	.word	index@(_Z9kernelMaxPiS_j)
        /*0068*/ 	.word	0x0000000a


	//----- nvinfo : EIATTR_FRAME_SIZE
	.align		4
.L_62:
        /*006c*/ 	.byte	0x04, 0x11
        /*006e*/ 	.short	(.L_64 - .L_63)
	.align		4
.L_63:
        /*0070*/ 	.word	index@(_Z9kernelMaxPiS_j)
        /*0074*/ 	.word	0x00000000


	//----- nvinfo : EIATTR_REGCOUNT
	.align		4
.L_64:
        /*0078*/ 	.byte	0x04, 0x2f
        /*007a*/ 	.short	(.L_66 - .L_65)
	.align		4
.L_65:
        /*007c*/ 	.word	index@(_Z9kernelMinPiS_j)
        /*0080*/ 	.word	0x0000000a


	//----- nvinfo : EIATTR_FRAME_SIZE
	.align		4
.L_66:
        /*0084*/ 	.byte	0x04, 0x11
        /*0086*/ 	.short	(.L_68 - .L_67)
	.align		4
.L_67:
        /*0088*/ 	.word	index@(_Z9kernelMinPiS_j)
        /*008c*/ 	.word	0x00000000


	//----- nvinfo : EIATTR_REGCOUNT
	.align		4
.L_68:
        /*0090*/ 	.byte	0x04, 0x2f
        /*0092*/ 	.short	(.L_70 - .L_69)
	.align		4
.L_69:
        /*0094*/ 	.word	index@(_ZN3cub18CUB_300001_SM_10006detail11EmptyKernelIvEEvv)
        /*0098*/ 	.word	0x00000004


	//----- nvinfo : EIATTR_FRAME_SIZE
	.align		4
.L_70:
        /*009c*/ 	.byte	0x04, 0x11
        /*009e*/ 	.short	(.L_72 - .L_71)
	.align		4
.L_71:
        /*00a0*/ 	.word	index@(_ZN3cub18CUB_300001_SM_10006detail11EmptyKernelIvEEvv)
        /*00a4*/ 	.word	0x00000000


	//----- nvinfo : EIATTR_REGCOUNT
	.align		4
.L_72:
        /*00a8*/ 	.byte	0x04, 0x2f
        /*00aa*/ 	.short	(.L_74 - .L_73)
	.align		4
.L_73:
        /*00ac*/ 	.word	index@(_ZN3cub18CUB_300001_SM_10006detail10radix_sort31DeviceRadixSortSingleTileKernelINS1_5radix10policy_hubIiNS0_8NullTypeEyE10Policy1000ELNS0_9SortOrderE0EiS6_yNS1_21identity_decomposer_tEEEvPKT1_PSB_PKT2_PSF_T3_iiT4_)
        /*00b0*/ 	.word	0x0000007f


	//----- nvinfo : EIATTR_FRAME_SIZE
	.align		4
.L_74:
        /*00b4*/ 	.byte	0x04, 0x11
        /*00b6*/ 	.short	(.L_76 - .L_75)
	.align		4
.L_75:
        /*00b8*/ 	.word	index@(_ZN3cub18CUB_300001_SM_10006detail10radix_sort31DeviceRadixSortSingleTileKernelINS1_5radix10policy_hubIiNS0_8NullTypeEyE10Policy1000ELNS0_9SortOrderE0EiS6_yNS1_21identity_decomposer_tEEEvPKT1_PSB_PKT2_PSF_T3_iiT4_)
        /*00bc*/ 	.word	0x00000000


	//----- nvinfo : EIATTR_REGCOUNT
	.align		4
.L_76:
        /*00c0*/ 	.byte	0x04, 0x2f
        /*00c2*/ 	.short	(.L_78 - .L_77)
	.align		4
.L_77:
        /*00c4*/ 	.word	index@(_ZN3cub18CUB_300001_SM_10006detail10radix_sort30DeviceRadixSortHistogramKernelINS1_5radix10policy_hubIiNS0_8NullTypeEyE10Policy1000ELNS0_9SortOrderE0EiyNS1_21identity_decomposer_tEEEvPT2_PKT1_SB_iiT3_)
        /*00c8*/ 	.word	0x00000020


	//----- nvinfo : EIATTR_FRAME_SIZE
	.align		4
.L_78:
        /*00cc*/ 	.byte	0x04, 0x11
        /*00ce*/ 	.short	(.L_80 - .L_79)
	.align		4
.L_79:
        /*00d0*/ 	.word	index@(_ZN3cub18CUB_300001_SM_10006detail10radix_sort30DeviceRadixSortHistogramKernelINS1_5radix10policy_hubIiNS0_8NullTypeEyE10Policy1000ELNS0_9SortOrderE0EiyNS1_21identity_decomposer_tEEEvPT2_PKT1_SB_iiT3_)
        /*00d4*/ 	.word	0x00000000


	//----- nvinfo : EIATTR_REGCOUNT
	.align		4
.L_80:
        /*00d8*/ 	.byte	0x04, 0x2f
        /*00da*/ 	.short	(.L_82 - .L_81)
	.align		4
.L_81:
        /*00dc*/ 	.word	index@(_ZN3cub18CUB_300001_SM_10006detail10radix_sort33DeviceRadixSortExclusiveSumKernelINS1_5radix10policy_hubIiNS0_8NullTypeEyE10Policy1000EyEEvPT0_)
        /*00e0*/ 	.word	0x00000020


	//----- nvinfo : EIATTR_FRAME_SIZE
	.align		4
.L_82:
        /*00e4*/ 	.byte	0x04, 0x11
        /*00e6*/ 	.short	(.L_84 - .L_83)
	.align		4
.L_83:
        /*00e8*/ 	.word	index@(_ZN3cub18CUB_300001_SM_10006detail10radix_sort33DeviceRadixSortExclusiveSumKernelINS1_5radix10policy_hubIiNS0_8NullTypeEyE10Policy1000EyEEvPT0_)
        /*00ec*/ 	.word	0x00000000


	//----- nvinfo : EIATTR_REGCOUNT
	.align		4
.L_84:
        /*00f0*/ 	.byte	0x04, 0x2f
        /*00f2*/ 	.short	(.L_86 - .L_85)
	.align		4
.L_85:
        /*00f4*/ 	.word	index@(_ZN3cub18CUB_300001_SM_10006detail10radix_sort29DeviceRadixSortOnesweepKernelINS1_5radix10policy_hubIiNS0_8NullTypeEyE10Policy1000ELNS0_9SortOrderE0EiS6_yiiNS1_21identity_decomposer_tEEEvPT5_SC_PT3_PKSD_PT1_PKSH_PT2_PKSL_T4_iiT6_)
        /*00f8*/ 	.word	0x00000038


	//----- nvinfo : EIATTR_FRAME_SIZE
	.align		4
.L_86:
        /*00fc*/ 	.byte	0x04, 0x11
        /*00fe*/ 	.short	(.L_88 - .L_87)
	.align		4
.L_87:
        /*0100*/ 	.word	index@(_ZN3cub18CUB_300001_SM_10006detail10radix_sort29DeviceRadixSortOnesweepKernelINS1_5radix10policy_hubIiNS0_8NullTypeEyE10Policy1000ELNS0_9SortOrderE0EiS6_yiiNS1_21identity_decomposer_tEEEvPT5_SC_PT3_PKSD_PT1_PKSH_PT2_PKSL_T4_iiT6_)
        /*0104*/ 	.word	0x00000000


	//----- nvinfo : EIATTR_MIN_STACK_SIZE
	.align		4
.L_88:
        /*0108*/ 	.byte	0x04, 0x12
        /*010a*/ 	.short	(.L_90 - .L_89)
	.align		4
.L_89:
        /*010c*/ 	.word	index@(_ZN3cub18CUB_300001_SM_10006detail10radix_sort29DeviceRadixSortOnesweepKernelINS1_5radix10policy_hubIiNS0_8NullTypeEyE10Policy1000ELNS0_9SortOrderE0EiS6_yiiNS1_21identity_decomposer_tEEEvPT5_SC_PT3_PKSD_PT1_PKSH_PT2_PKSL_T4_iiT6_)
        /*0110*/ 	.word	0x00000000


	//----- nvinfo : EIATTR_MIN_STACK_SIZE
	.align		4
.L_90:
        /*0114*/ 	.byte	0x04, 0x12
        /*0116*/ 	.short	(.L_92 - .L_91)
	.align		4
.L_91:
        /*0118*/ 	.word	index@(_ZN3cub18CUB_300001_SM_10006detail10radix_sort33DeviceRadixSortExclusiveSumKernelINS1_5radix10policy_hubIiNS0_8NullTypeEyE10Policy1000EyEEvPT0_)
        /*011c*/ 	.word	0x00000000


	//----- nvinfo : EIATTR_MIN_STACK_SIZE
	.align		4
.L_92:
        /*0120*/ 	.byte	0x04, 0x12
        /*0122*/ 	.short	(.L_94 - .L_93)
	.align		4
.L_93:
        /*0124*/ 	.word	index@(_ZN3cub18CUB_300001_SM_10006detail10radix_sort30DeviceRadixSortHistogramKernelINS1_5radix10policy_hubIiNS0_8NullTypeEyE10Policy1000ELNS0_9SortOrderE0EiyNS1_21identity_decomposer_tEEEvPT2_PKT1_SB_iiT3_)
        /*0128*/ 	.word	0x00000000


	//----- nvinfo : EIATTR_MIN_STACK_SIZE
	.align		4
.L_94:
        /*012c*/ 	.byte	0x04, 0x12
        /*012e*/ 	.short	(.L_96 - .L_95)
	.align		4
.L_95:
        /*0130*/ 	.word	index@(_ZN3cub18CUB_300001_SM_10006detail10radix_sort31DeviceRadixSortSingleTileKernelINS1_5radix10policy_hubIiNS0_8NullTypeEyE10Policy1000ELNS0_9SortOrderE0EiS6_yNS1_21identity_decomposer_tEEEvPKT1_PSB_PKT2_PSF_T3_iiT4_)
        /*0134*/ 	.word	0x00000000


	//----- nvinfo : EIATTR_MIN_STACK_SIZE
	.align		4
.L_96:
        /*0138*/ 	.byte	0x04, 0x12
        /*013a*/ 	.short	(.L_98 - .L_97)
	.align		4
.L_97:
        /*013c*/ 	.word	index@(_ZN3cub18CUB_300001_SM_10006detail11EmptyKernelIvEEvv)
        /*0140*/ 	.word	0x00000000


	//----- nvinfo : EIATTR_MIN_STACK_SIZE
	.align		4
.L_98:
        /*0144*/ 	.byte	0x04, 0x12
        /*0146*/ 	.short	(.L_100 - .L_99)
	.align		4
.L_99:
        /*0148*/ 	.word	index@(_Z9kernelMinPiS_j)
        /*014c*/ 	.word	0x00000000


	//----- nvinfo : EIATTR_MIN_STACK_SIZE
	.align		4
.L_100:
        /*0150*/ 	.byte	0x04, 0x12
        /*0152*/ 	.short	(.L_102 - .L_101)
	.align		4
.L_101:
        /*0154*/ 	.word	index@(_Z9kernelMaxPiS_j)
        /*0158*/ 	.word	0x00000000


	//----- nvinfo : EIATTR_MIN_STACK_SIZE
	.align		4
.L_102:
        /*015c*/ 	.byte	0x04, 0x12
        /*015e*/ 	.short	(.L_104 - .L_103)
	.align		4
.L_103:
        /*0160*/ 	.word	index@(_Z16kernelEvalPointsPKiPib)
        /*0164*/ 	.word	0x00000000


	//----- nvinfo : EIATTR_MIN_STACK_SIZE
	.align		4
.L_104:
        /*0168*/ 	.byte	0x04, 0x12
        /*016a*/ 	.short	(.L_106 - .L_105)
	.align		4
.L_105:
        /*016c*/ 	.word	index@(_Z15kernelCheckMovePiS_iib)
        /*0170*/ 	.word	0x00000000


	//----- nvinfo : EIATTR_MIN_STACK_SIZE
	.align		4
.L_106:
        /*0174*/ 	.byte	0x04, 0x12
        /*0176*/ 	.short	(.L_108 - .L_107)
	.align		4
.L_107:
        /*0178*/ 	.word	index@(_Z19kernelCheckAllMovesPiS_ib)
        /*017c*/ 	.word	0x00000000


	//----- nvinfo : EIATTR_MIN_STACK_SIZE
	.align		4
.L_108:
        /*0180*/ 	.byte	0x04, 0x12
        /*0182*/ 	.short	(.L_110 - .L_109)
	.align		4
.L_109:
        /*0184*/ 	.word	index@(_Z15kernelFindPawnsPiS_b)
        /*0188*/ 	.word	0x00000000
.L_110:


//--------------------- .nv.compat                --------------------------
	.section	.nv.compat,"",@"SHT_CUDA_COMPAT_INFO"
	.align	4
        /*0000*/ 	.byte	0x02, 0x09, 0x00, 0x00, 0x02, 0x02, 0x01, 0x00, 0x02, 0x05, 0x05, 0x00, 0x03, 0x07, 0x01, 0x01
        /*0010*/ 	.byte	0x02, 0x03, 0x00, 0x00, 0x02, 0x06, 0x01, 0x00, 0x04, 0x0b, 0x08, 0x00, 0x09, 0x00, 0x00, 0x00
        /*0020*/ 	.byte	0x00, 0x00, 0x00, 0x00


//--------------------- .nv.info._ZN3cub18CUB_300001_SM_10006detail10radix_sort29DeviceRadixSortOnesweepKernelINS1_5radix10policy_hubIiNS0_8NullTypeEyE10Policy1000ELNS0_9SortOrderE0EiS6_yiiNS1_21identity_decomposer_tEEEvPT5_SC_PT3_PKSD_PT1_PKSH_PT2_PKSL_T4_iiT6_ --------------------------
	.section	.nv.info._ZN3cub18CUB_300001_SM_10006detail10radix_sort29DeviceRadixSortOnesweepKernelINS1_5radix10policy_hubIiNS0_8NullTypeEyE10Policy1000ELNS0_9SortOrderE0EiS6_yiiNS1_21identity_decomposer_tEEEvPT5_SC_PT3_PKSD_PT1_PKSH_PT2_PKSL_T4_iiT6_,"",@"SHT_CUDA_INFO"
	.sectionflags	@""
	.align	4


	//----- nvinfo : EIATTR_CUDA_API_VERSION
	.align		4
        /*0000*/ 	.byte	0x04, 0x37
        /*0002*/ 	.short	(.L_112 - .L_111)
.L_111:
        /*0004*/ 	.word	0x00000082


	//----- nvinfo : EIATTR_KPARAM_INFO
	.align		4
.L_112:
        /*0008*/ 	.byte	0x04, 0x17
        /*000a*/ 	.short	(.L_114 - .L_113)
.L_113:
        /*000c*/ 	.word	0x00000000
        /*0010*/ 	.short	0x000b
        /*0012*/ 	.short	0x004c
        /*0014*/ 	.byte	0x00, 0xf0, 0x05, 0x00


	//----- nvinfo : EIATTR_KPARAM_INFO
	.align		4
.L_114:
        /*0018*/ 	.byte	0x04, 0x17
        /*001a*/ 	.short	(.L_116 - .L_115)
.L_115:
        /*001c*/ 	.word	0x00000000
        /*0020*/ 	.short	0x000a
        /*0022*/ 	.short	0x0048
        /*0024*/ 	.byte	0x00, 0xf0, 0x11, 0x00


	//----- nvinfo : EIATTR_KPARAM_INFO
	.align		4
.L_116:
        /*0028*/ 	.byte	0x04, 0x17
        /*002a*/ 	.short	(.L_118 - .L_117)
.L_117:
        /*002c*/ 	.word	0x00000000
        /*0030*/ 	.short	0x0009
        /*0032*/ 	.short	0x0044
        /*0034*/ 	.byte	0x00, 0xf0, 0x11, 0x00


	//----- nvinfo : EIATTR_KPARAM_INFO
	.align		4
.L_118:
        /*0038*/ 	.byte	0x04, 0x17
        /*003a*/ 	.short	(.L_120 - .L_119)
.L_119:
        /*003c*/ 	.word	0x00000000
        /*0040*/ 	.short	0x0008
        /*0042*/ 	.short	0x0040
        /*0044*/ 	.byte	0x00, 0xf0, 0x11, 0x00


	//----- nvinfo : EIATTR_KPARAM_INFO
	.align		4
.L_120:
        /*0048*/ 	.byte	0x04, 0x17
        /*004a*/ 	.short	(.L_122 - .L_121)
.L_121:
        /*004c*/ 	.word	0x00000000
        /*0050*/ 	.short	0x0007
        /*0052*/ 	.short	0x0038
        /*0054*/ 	.byte	0x00, 0xf5, 0x21, 0x00


	//----- nvinfo : EIATTR_KPARAM_INFO
	.align		4
.L_122:
        /*0058*/ 	.byte	0x04, 0x17
        /*005a*/ 	.short	(.L_124 - .L_123)
.L_123:
        /*005c*/ 	.word	0x00000000
        /*0060*/ 	.short	0x0006
        /*0062*/ 	.short	0x0030
        /*0064*/ 	.byte	0x00, 0xf5, 0x21, 0x00


	//----- nvinfo : EIATTR_KPARAM_INFO
	.align		4
.L_124:
        /*0068*/ 	.byte	0x04, 0x17
        /*006a*/ 	.short	(.L_126 - .L_125)
.L_125:
        /*006c*/ 	.word	0x00000000
        /*0070*/ 	.short	0x0005
        /*0072*/ 	.short	0x0028
        /*0074*/ 	.byte	0x00, 0xf5, 0x21, 0x00


	//----- nvinfo : EIATTR_KPARAM_INFO
	.align		4
.L_126:
        /*0078*/ 	.byte	0x04, 0x17
        /*007a*/ 	.short	(.L_128 - .L_127)
.L_127:
        /*007c*/ 	.word	0x00000000
        /*0080*/ 	.short	0x0004
        /*0082*/ 	.short	0x0020
        /*0084*/ 	.byte	0x00, 0xf5, 0x21, 0x00


	//----- nvinfo : EIATTR_KPARAM_INFO
	.align		4
.L_128:
        /*0088*/ 	.byte	0x04, 0x17
        /*008a*/ 	.short	(.L_130 - .L_129)
.L_129:
        /*008c*/ 	.word	0x00000000
        /*0090*/ 	.short	0x0003
        /*0092*/ 	.short	0x0018
        /*0094*/ 	.byte	0x00, 0xf5, 0x21, 0x00


	//----- nvinfo : EIATTR_KPARAM_INFO
	.align		4
.L_130:
        /*0098*/ 	.byte	0x04, 0x17
        /*009a*/ 	.short	(.L_132 - .L_131)
.L_131:
        /*009c*/ 	.word	0x00000000
        /*00a0*/ 	.short	0x0002
        /*00a2*/ 	.short	0x0010
        /*00a4*/ 	.byte	0x00, 0xf5, 0x21, 0x00


	//----- nvinfo : EIATTR_KPARAM_INFO
	.align		4
.L_132:
        /*00a8*/ 	.byte	0x04, 0x17
        /*00aa*/ 	.short	(.L_134 - .L_133)
.L_133:
        /*00ac*/ 	.word	0x00000000
        /*00b0*/ 	.short	0x0001
        /*00b2*/ 	.short	0x0008
        /*00b4*/ 	.byte	0x00, 0xf5, 0x21, 0x00


	//----- nvinfo : EIATTR_KPARAM_INFO
	.align		4
.L_134:
        /*00b8*/ 	.byte	0x04, 0x17
        /*00ba*/ 	.short	(.L_136 - .L_135)
.L_135:
        /*00bc*/ 	.word	0x00000000
        /*00c0*/ 	.short	0x0000
        /*00c2*/ 	.short	0x0000
        /*00c4*/ 	.byte	0x00, 0xf5, 0x21, 0x00


	//----- nvinfo : EIATTR_SPARSE_MMA_MASK
	.align		4
.L_136:
        /*00c8*/ 	.byte	0x03, 0x50
        /*00ca*/ 	.short	0x0000


	//----- nvinfo : EIATTR_MAXREG_COUNT
	.align		4
        /*00cc*/ 	.byte	0x03, 0x1b
        /*00ce*/ 	.short	0x00a8


	//----- nvinfo : EIATTR_NUM_BARRIERS
	.align		4
        /*00d0*/ 	.byte	0x02, 0x4c
        /*00d2*/ 	.byte	0x01
	.zero		1


	//----- nvinfo : EIATTR_MERCURY_ISA_VERSION
	.align		4
        /*00d4*/ 	.byte	0x03, 0x5f
        /*00d6*/ 	.short	0x0101


	//----- nvinfo : EIATTR_COOP_GROUP_MASK_REGIDS
	.align		4
        /*00d8*/ 	.byte	0x04, 0x29
        /*00da*/ 	.short	(.L_138 - .L_137)


	//   ....[0]....
.L_137:
        /*00dc*/ 	.word	0xffffffff


	//   ....[1]....
        /*00e0*/ 	.word	0x05000019


	//   ....[2]....
        /*00e4*/ 	.word	0xffffffff


	//   ....[3]....
        /*00e8*/ 	.word	0xffffffff


	//   ....[4]....
        /*00ec*/ 	.word	0xffffffff


	//   ....[5]....
        /*00f0*/ 	.word	0xffffffff


	//   ....[6]....
        /*00f4*/ 	.word	0xffffffff


	//   ....[7]....
        /*00f8*/ 	.word	0xffffffff


	//   ....[8]....
        /*00fc*/ 	.word	0xffffffff


	//   ....[9]....
        /*0100*/ 	.word	0xffffffff


	//   ....[10]....
        /*0104*/ 	.word	0xffffffff


	//   ....[11]....
        /*0108*/ 	.word	0xffffffff


	//   ....[12]....
        /*010c*/ 	.word	0xffffffff


	//   ....[13]....
        /*0110*/ 	.word	0xffffffff


	//   ....[14]....
        /*0114*/ 	.word	0xffffffff


	//   ....[15]....
        /*0118*/ 	.word	0xffffffff


	//   ....[16]....
        /*011c*/ 	.word	0xffffffff


	//   ....[17]....
        /*0120*/ 	.word	0xffffffff


	//   ....[18]....
        /*0124*/ 	.word	0xffffffff


	//   ....[19]....
        /*0128*/ 	.word	0xffffffff


	//   ....[20]....
        /*012c*/ 	.word	0xffffffff


	//   ....[21]....
        /*0130*/ 	.word	0xffffffff


	//   ....[22]....
        /*0134*/ 	.word	0xffffffff


	//   ....[23]....
        /*0138*/ 	.word	0xffffffff


	//   ....[24]....
        /*013c*/ 	.word	0xffffffff


	//   ....[25]....
        /*0140*/ 	.word	0xffffffff


	//   ....[26]....
        /*0144*/ 	.word	0xffffffff


	//   ....[27]....
        /*0148*/ 	.word	0xffffffff


	//   ....[28]....
        /*014c*/ 	.word	0xffffffff


	//   ....[29]....
        /*0150*/ 	.word	0xffffffff


	//   ....[30]....
        /*0154*/ 	.word	0xffffffff


	//   ....[31]....
        /*0158*/ 	.word	0xffffffff


	//   ....[32]....
        /*015c*/ 	.word	0xffffffff


	//   ....[33]....
        /*0160*/ 	.word	0xffffffff


	//   ....[34]....
        /*0164*/ 	.word	0xffffffff


	//   ....[35]....
        /*0168*/ 	.word	0xffffffff


	//   ....[36]....
        /*016c*/ 	.word	0xffffffff


	//   ....[37]....
        /*0170*/ 	.word	0xffffffff


	//   ....[38]....
        /*0174*/ 	.word	0xffffffff


	//   ....[39]....
        /*0178*/ 	.word	0xffffffff


	//   ....[40]....
        /*017c*/ 	.word	0xffffffff


	//   ....[41]....
        /*0180*/ 	.word	0xffffffff


	//   ....[42]....
        /*0184*/ 	.word	0xffffffff


	//   ....[43]....
        /*0188*/ 	.word	0xffffffff


	//   ....[44]....
        /*018c*/ 	.word	0xffffffff


	//   ....[45]....
        /*0190*/ 	.word	0xffffffff


	//   ....[46]....
        /*0194*/ 	.word	0xffffffff


	//   ....[47]....
        /*0198*/ 	.word	0xffffffff


	//   ....[48]....
        /*019c*/ 	.word	0xffffffff


	//   ....[49]....
        /*01a0*/ 	.word	0xffffffff


	//   ....[50]....
        /*01a4*/ 	.word	0xffffffff


	//   ....[51]....
        /*01a8*/ 	.word	0xffffffff


	//   ....[52]....
        /*01ac*/ 	.word	0xffffffff


	//   ....[53]....
        /*01b0*/ 	.word	0xffffffff


	//   ....[54]....
        /*01b4*/ 	.word	0xffffffff


	//   ....[55]....
        /*01b8*/ 	.word	0xffffffff


	//   ....[56]....
        /*01bc*/ 	.word	0xffffffff


	//   ....[57]....
        /*01c0*/ 	.word	0xffffffff


	//   ....[58]....
        /*01c4*/ 	.word	0xffffffff


	//   ....[59]....
        /*01c8*/ 	.word	0xffffffff


	//   ....[60]....
        /*01cc*/ 	.word	0xffffffff


	//   ....[61]....
        /*01d0*/ 	.word	0xffffffff


	//   ....[62]....
        /*01d4*/ 	.word	0xffffffff


	//   ....[63]....
        /*01d8*/ 	.word	0xffffffff


	//   ....[64]....
        /*01dc*/ 	.word	0xffffffff


	//   ....[65]....
        /*01e0*/ 	.word	0xffffffff


	//   ....[66]....
        /*01e4*/ 	.word	0xffffffff


	//   ....[67]....
        /*01e8*/ 	.word	0xffffffff


	//   ....[68]....
        /*01ec*/ 	.word	0xffffffff


	//   ....[69]....
        /*01f0*/ 	.word	0xffffffff


	//   ....[70]....
        /*01f4*/ 	.word	0xffffffff


	//   ....[71]....
        /*01f8*/ 	.word	0xffffffff


	//   ....[72]....
        /*01fc*/ 	.word	0xffffffff


	//   ....[73]....
        /*0200*/ 	.word	0xffffffff


	//   ....[74]....
        /*0204*/ 	.word	0xffffffff


	//   ....[75]....
        /*0208*/ 	.word	0xffffffff


	//   ....[76]....
        /*020c*/ 	.word	0xffffffff


	//   ....[77]....
        /*0210*/ 	.word	0xffffffff


	//   ....[78]....
        /*0214*/ 	.word	0xffffffff


	//   ....[79]....
        /*0218*/ 	.word	0xffffffff


	//   ....[80]....
        /*021c*/ 	.word	0xffffffff


	//   ....[81]....
        /*0220*/ 	.word	0xffffffff


	//   ....[82]....
        /*0224*/ 	.word	0xffffffff


	//   ....[83]....
        /*0228*/ 	.word	0xffffffff


	//   ....[84]....
        /*022c*/ 	.word	0xffffffff


	//   ....[85]....
        /*0230*/ 	.word	0xffffffff


	//   ....[86]....
        /*0234*/ 	.word	0xffffffff


	//   ....[87]....
        /*0238*/ 	.word	0xffffffff


	//   ....[88]....
        /*023c*/ 	.word	0xffffffff


	//   ....[89]....
        /*0240*/ 	.word	0xffffffff


	//   ....[90]....
        /*0244*/ 	.word	0xffffffff


	//   ....[91]....
        /*0248*/ 	.word	0xffffffff


	//   ....[92]....
        /*024c*/ 	.word	0xffffffff


	//   ....[93]....
        /*0250*/ 	.word	0xffffffff


	//   ....[94]....
        /*0254*/ 	.word	0xffffffff


	//   ....[95]....
        /*0258*/ 	.word	0xffffffff


	//   ....[96]....
        /*025c*/ 	.word	0xffffffff


	//   ....[97]....
        /*0260*/ 	.word	0xffffffff


	//   ....[98]....
        /*0264*/ 	.word	0xffffffff


	//   ....[99]....
        /*0268*/ 	.word	0xffffffff


	//   ....[100]....
        /*026c*/ 	.word	0xffffffff


	//   ....[101]....
        /*0270*/ 	.word	0xffffffff


	//   ....[102]....
        /*0274*/ 	.word	0xffffffff


	//   ....[103]....
        /*0278*/ 	.word	0xffffffff


	//   ....[104]....
        /*027c*/ 	.word	0xffffffff


	//   ....[105]....
        /*0280*/ 	.word	0xffffffff


	//   ....[106]....
        /*0284*/ 	.word	0xffffffff


	//   ....[107]....
        /*0288*/ 	.word	0xffffffff


	//   ....[108]....
        /*028c*/ 	.word	0xffffffff


	//   ....[109]....
        /*0290*/ 	.word	0xffffffff


	//   ....[110]....
        /*0294*/ 	.word	0xffffffff


	//   ....[111]....
        /*0298*/ 	.word	0xffffffff


	//   ....[112]....
        /*029c*/ 	.word	0xffffffff


	//   ....[113]....
        /*02a0*/ 	.word	0xffffffff


	//   ....[114]....
        /*02a4*/ 	.word	0xffffffff


	//   ....[115]....
        /*02a8*/ 	.word	0xffffffff


	//   ....[116]....
        /*02ac*/ 	.word	0xffffffff


	//   ....[117]....
        /*02b0*/ 	.word	0xffffffff


	//   ....[118]....
        /*02b4*/ 	.word	0xffffffff


	//   ....[119]....
        /*02b8*/ 	.word	0xffffffff


	//   ....[120]....
        /*02bc*/ 	.word	0xffffffff


	//   ....[121]....
        /*02c0*/ 	.word	0xffffffff


	//   ....[122]....
        /*02c4*/ 	.word	0xffffffff


	//   ....[123]....
        /*02c8*/ 	.word	0xffffffff


	//   ....[124]....
        /*02cc*/ 	.word	0xffffffff


	//   ....[125]....
        /*02d0*/ 	.word	0xffffffff


	//   ....[126]....
        /*02d4*/ 	.word	0xffffffff


	//   ....[127]....
        /*02d8*/ 	.word	0xffffffff


	//   ....[128]....
        /*02dc*/ 	.word	0xffffffff


	//   ....[129]....
        /*02e0*/ 	.word	0xffffffff


	//   ....[130]....
        /*02e4*/ 	.word	0xffffffff


	//   ....[131]....
        /*02e8*/ 	.word	0xffffffff


	//   ....[132]....
        /*02ec*/ 	.word	0xffffffff


	//   ....[133]....
        /*02f0*/ 	.word	0xffffffff


	//   ....[134]....
        /*02f4*/ 	.word	0xffffffff


	//   ....[135]....
        /*02f8*/ 	.word	0xffffffff


	//   ....[136]....
        /*02fc*/ 	.word	0xffffffff


	//   ....[137]....
        /*0300*/ 	.word	0xffffffff


	//   ....[138]....
        /*0304*/ 	.word	0xffffffff


	//   ....[139]....
        /*0308*/ 	.word	0xffffffff


	//   ....[140]....
        /*030c*/ 	.word	0xffffffff


	//   ....[141]....
        /*0310*/ 	.word	0xffffffff


	//   ....[142]....
        /*0314*/ 	.word	0xffffffff


	//   ....[143]....
        /*0318*/ 	.word	0xffffffff


	//   ....[144]....
        /*031c*/ 	.word	0xffffffff


	//   ....[145]....
        /*0320*/ 	.word	0xffffffff


	//   ....[146]....
        /*0324*/ 	.word	0xffffffff


	//   ....[147]....
        /*0328*/ 	.word	0xffffffff


	//   ....[148]....
        /*032c*/ 	.word	0xffffffff


	//   ....[149]....
        /*0330*/ 	.word	0xffffffff


	//   ....[150]....
        /*0334*/ 	.word	0xffffffff


	//   ....[151]....
        /*0338*/ 	.word	0xffffffff


	//   ....[152]....
        /*033c*/ 	.word	0xffffffff


	//   ....[153]....
        /*0340*/ 	.word	0xffffffff


	//   ....[154]....
        /*0344*/ 	.word	0xffffffff


	//   ....[155]....
        /*0348*/ 	.word	0xffffffff


	//   ....[156]....
        /*034c*/ 	.word	0xffffffff


	//   ....[157]....
        /*0350*/ 	.word	0xffffffff


	//   ....[158]....
        /*0354*/ 	.word	0xffffffff


	//   ....[159]....
        /*0358*/ 	.word	0xffffffff


	//   ....[160]....
        /*035c*/ 	.word	0xffffffff


	//   ....[161]....
        /*0360*/ 	.word	0xffffffff


	//   ....[162]....
        /*0364*/ 	.word	0xffffffff


	//   ....[163]....
        /*0368*/ 	.word	0xffffffff


	//   ....[164]....
        /*036c*/ 	.word	0xffffffff


	//   ....[165]....
        /*0370*/ 	.word	0xffffffff


	//   ....[166]....
        /*0374*/ 	.word	0xffffffff


	//   ....[167]....
        /*0378*/ 	.word	0xffffffff


	//   ....[168]....
        /*037c*/ 	.word	0xffffffff


	//   ....[169]....
        /*0380*/ 	.word	0xffffffff


	//   ....[170]....
        /*0384*/ 	.word	0xffffffff


	//   ....[171]....
        /*0388*/ 	.word	0xffffffff


	//   ....[172]....
        /*038c*/ 	.word	0xffffffff


	//   ....[173]....
        /*0390*/ 	.word	0xffffffff


	//   ....[174]....
        /*0394*/ 	.word	0xffffffff


	//   ....[175]....
        /*0398*/ 	.word	0xffffffff


	//   ....[176]....
        /*039c*/ 	.word	0xffffffff


	//   ....[177]....
        /*03a0*/ 	.word	0xffffffff


	//   ....[178]....
        /*03a4*/ 	.word	0x05000006


	//   ....[179]....
        /*03a8*/ 	.word	0xffffffff


	//   ....[180]....
        /*03ac*/ 	.word	0xffffffff


	//   ....[181]....
        /*03b0*/ 	.word	0xffffffff


	//   ....[182]....
        /*03b4*/ 	.word	0xffffffff


	//   ....[183]....
        /*03b8*/ 	.word	0xffffffff


	//   ....[184]....
        /*03bc*/ 	.word	0xffffffff


	//   ....[185]....
        /*03c0*/ 	.word	0xffffffff


	//   ....[186]....
        /*03c4*/ 	.word	0xffffffff


	//   ....[187]....
        /*03c8*/ 	.word	0xffffffff


	//   ....[188]....
        /*03cc*/ 	.word	0xffffffff


	//   ....[189]....
        /*03d0*/ 	.word	0xffffffff


	//   ....[190]....
        /*03d4*/ 	.word	0xffffffff


	//   ....[191]....
        /*03d8*/ 	.word	0xffffffff


	//   ....[192]....
        /*03dc*/ 	.word	0xffffffff


	//   ....[193]....
        /*03e0*/ 	.word	0xffffffff


	//   ....[194]....
        /*03e4*/ 	.word	0xffffffff


	//   ....[195]....
        /*03e8*/ 	.word	0xffffffff


	//   ....[196]....
        /*03ec*/ 	.word	0xffffffff


	//   ....[197]....
        /*03f0*/ 	.word	0xffffffff


	//   ....[198]....
        /*03f4*/ 	.word	0xffffffff


	//   ....[199]....
        /*03f8*/ 	.word	0xffffffff


	//   ....[200]....
        /*03fc*/ 	.word	0xffffffff


	//   ....[201]....
        /*0400*/ 	.word	0xffffffff


	//   ....[202]....
        /*0404*/ 	.word	0xffffffff


	//   ....[203]....
        /*0408*/ 	.word	0xffffffff


	//   ....[204]....
        /*040c*/ 	.word	0xffffffff


	//   ....[205]....
        /*0410*/ 	.word	0xffffffff


	//   ....[206]....
        /*0414*/ 	.word	0xffffffff


	//   ....[207]....
        /*0418*/ 	.word	0xffffffff


	//   ....[208]....
        /*041c*/ 	.word	0xffffffff


	//   ....[209]....
        /*0420*/ 	.word	0xffffffff


	//   ....[210]....
        /*0424*/ 	.word	0xffffffff


	//   ....[211]....
        /*0428*/ 	.word	0xffffffff


	//   ....[212]....
        /*042c*/ 	.word	0xffffffff


	//   ....[213]....
        /*0430*/ 	.word	0xffffffff


	//   ....[214]....
        /*0434*/ 	.word	0xffffffff


	//   ....[215]....
        /*0438*/ 	.word	0xffffffff


	//   ....[216]....
        /*043c*/ 	.word	0xffffffff


	//   ....[217]....
        /*0440*/ 	.word	0x0500002f


	//   ....[218]....
        /*0444*/ 	.word	0x0500002f


	//   ....[219]....
        /*0448*/ 	.word	0x0500002f


	//   ....[220]....
        /*044c*/ 	.word	0x0500002f


	//   ....[221]....
        /*0450*/ 	.word	0x0500002f


	//----- nvinfo : EIATTR_COOP_GROUP_INSTR_OFFSETS
	.align		4
.L_138:
        /*0454*/ 	.byte	0x04, 0x28
        /*0456*/ 	.short	(.L_140 - .L_139)


	//   ....[0]....
.L_139:
        /*0458*/ 	.word	0x00000ee0


	//   ....[1]....
        /*045c*/ 	.word	0x00001970


	//   ....[2]....
        /*0460*/ 	.word	0x00002370


	//   ....[3]....
        /*0464*/ 	.word	0x00002390


	//   ....[4]....
        /*0468*/ 	.word	0x000023b0


	//   ....[5]....
        /*046c*/ 	.word	0x000023d0


	//   ....[6]....
        /*0470*/ 	.word	0x000023f0


	//   ....[7]....
        /*0474*/ 	.word	0x000028c0


	//   ....[8]....
        /*0478*/ 	.word	0x000028d0


	//   ....[9]....
        /*047c*/ 	.word	0x000028f0


	//   ....[10]....
        /*0480*/ 	.word	0x00002910


	//   ....[11]....
        /*0484*/ 	.word	0x00002960


	//   ....[12]....
        /*0488*/ 	.word	0x00002990


	//   ....[13]....
        /*048c*/ 	.word	0x000029d0


	//   ....[14]....
        /*0490*/ 	.word	0x000029f0


	//   ....[15]....
        /*0494*/ 	.word	0x00002b20


	//   ....[16]....
        /*0498*/ 	.word	0x00002b50


	//   ....[17]....
        /*049c*/ 	.word	0x00002b60


	//   ....[18]....
        /*04a0*/ 	.word	0x00002b80


	//   ....[19]....
        /*04a4*/ 	.word	0x00002bc0


	//   ....[20]....
        /*04a8*/ 	.word	0x00002bf0


	//   ....[21]....
        /*04ac*/ 	.word	0x00002c30


	//   ....[22]....
        /*04b0*/ 	.word	0x00002c50


	//   ....[23]....
        /*04b4*/ 	.word	0x00002c70


	//   ....[24]....
        /*04b8*/ 	.word	0x00002d80


	//   ....[25]....
        /*04bc*/ 	.word	0x00002da0


	//   ....[26]....
        /*04c0*/ 	.word	0x00002db0


	//   ....[27]....
        /*04c4*/ 	.word	0x00002dd0


	//   ....[28]....
        /*04c8*/ 	.word	0x00002e10


	//   ....[29]....
        /*04cc*/ 	.word	0x00002e40


	//   ....[30]....
        /*04d0*/ 	.word	0x00002e80


	//   ....[31]....
        /*04d4*/ 	.word	0x00002ea0


	//   ....[32]....
        /*04d8*/ 	.word	0x00002ec0


	//   ....[33]....
        /*04dc*/ 	.word	0x00002fe0


	//   ....[34]....
        /*04e0*/ 	.word	0x00003000


	//   ....[35]....
        /*04e4*/ 	.word	0x00003010


	//   ....[36]....
        /*04e8*/ 	.word	0x00003030


	//   ....[37]....
        /*04ec*/ 	.word	0x00003070


	//   ....[38]....
        /*04f0*/ 	.word	0x000030a0


	//   ....[39]....
        /*04f4*/ 	.word	0x000030e0


	//   ....[40]....
        /*04f8*/ 	.word	0x00003100


	//   ....[41]....
        /*04fc*/ 	.word	0x00003120


	//   ....[42]....
        /*0500*/ 	.word	0x00003240


	//   ....[43]....
        /*0504*/ 	.word	0x00003270


	//   ....[44]....
        /*0508*/ 	.word	0x00003280


	//   ....[45]....
        /*050c*/ 	.word	0x000032a0


	//   ....[46]....
        /*0510*/ 	.word	0x000032e0


	//   ....[47]....
        /*0514*/ 	.word	0x00003310


	//   ....[48]....
        /*0518*/ 	.word	0x00003350


	//   ....[49]....
        /*051c*/ 	.word	0x00003370


	//   ....[50]....
        /*0520*/ 	.word	0x00003390


	//   ....[51]....
        /*0524*/ 	.word	0x000034a0


	//   ....[52]....
        /*0528*/ 	.word	0x000034c0


	//   ....[53]....
        /*052c*/ 	.word	0x000034d0


	//   ....[54]....
        /*0530*/ 	.word	0x000034f0


	//   ....[55]....
        /*0534*/ 	.word	0x00003530


	//   ....[56]....
        /*0538*/ 	.word	0x00003560


	//   ....[57]....
        /*053c*/ 	.word	0x000035a0


	//   ....[58]....
        /*0540*/ 	.word	0x000035c0


	//   ....[59]....
        /*0544*/ 	.word	0x000035e0


	//   ....[60]....
        /*0548*/ 	.word	0x00003700


	//   ....[61]....
        /*054c*/ 	.word	0x00003720


	//   ....[62]....
        /*0550*/ 	.word	0x00003730


	//   ....[63]....
        /*0554*/ 	.word	0x00003750


	//   ....[64]....
        /*0558*/ 	.word	0x00003790


	//   ....[65]....
        /*055c*/ 	.word	0x000037c0


	//   ....[66]....
        /*0560*/ 	.word	0x00003800


	//   ....[67]....
        /*0564*/ 	.word	0x00003820


	//   ....[68]....
        /*0568*/ 	.word	0x00003840


	//   ....[69]....
        /*056c*/ 	.word	0x00003940


	//   ....[70]....
        /*0570*/ 	.word	0x00003970


	//   ....[71]....
        /*0574*/ 	.word	0x00003980


	//   ....[72]....
        /*0578*/ 	.word	0x000039a0


	//   ....[73]....
        /*057c*/ 	.word	0x000039e0


	//   ....[74]....
        /*0580*/ 	.word	0x00003a10


	//   ....[75]....
        /*0584*/ 	.word	0x00003a50


	//   ....[76]....
        /*0588*/ 	.word	0x00003a70


	//   ....[77]....
        /*058c*/ 	.word	0x00003a90


	//   ....[78]....
        /*0590*/ 	.word	0x00003b80


	//   ....[79]....
        /*0594*/ 	.word	0x00003bb0


	//   ....[80]....
        /*0598*/ 	.word	0x00003bc0


	//   ....[81]....
        /*059c*/ 	.word	0x00003bf0


	//   ....[82]....
        /*05a0*/ 	.word	0x00003c10


	//   ....[83]....
        /*05a4*/ 	.word	0x00003c60


	//   ....[84]....
        /*05a8*/ 	.word	0x00003c80


	//   ....[85]....
        /*05ac*/ 	.word	0x00003cc0


	//   ....[86]....
        /*05b0*/ 	.word	0x00003ce0


	//   ....[87]....
        /*05b4*/ 	.word	0x00003de0


	//   ....[88]....
        /*05b8*/ 	.word	0x00003e30


	//   ....[89]....
        /*05bc*/ 	.word	0x00003e40


	//   ....[90]....
        /*05c0*/ 	.word	0x00003e90


	//   ....[91]....
        /*05c4*/ 	.word	0x00003ec0


	//   ....[92]....
        /*05c8*/ 	.word	0x00003ef0


	//   ....[93]....
        /*05cc*/ 	.word	0x00003f20


	//   ....[94]....
        /*05d0*/ 	.word	0x00003f50


	//   ....[95]....
        /*05d4*/ 	.word	0x00003f80


	//   ....[96]....
        /*05d8*/ 	.word	0x00004040


	//   ....[97]....
        /*05dc*/ 	.word	0x00004060


	//   ....[98]....
        /*05e0*/ 	.word	0x00004070


	//   ....[99]....
        /*05e4*/ 	.word	0x000040c0


	//   ....[100]....
        /*05e8*/ 	.word	0x000040f0


	//   ....[101]....
        /*05ec*/ 	.word	0x00004120


	//   ....[102]....
        /*05f0*/ 	.word	0x00004150


	//   ....[103]....
        /*05f4*/ 	.word	0x00004180


	//   ....[104]....
        /*05f8*/ 	.word	0x000041b0


	//   ....[105]....
        /*05fc*/ 	.word	0x000042d0


	//   ....[106]....
        /*0600*/ 	.word	0x000042e0


	//   ....[107]....
        /*0604*/ 	.word	0x000042f0


	//   ....[108]....
        /*0608*/ 	.word	0x00004350


	//   ....[109]....
        /*060c*/ 	.word	0x00004380


	//   ....[110]....
        /*0610*/ 	.word	0x000043b0


	//   ....[111]....
        /*0614*/ 	.word	0x000043e0


	//   ....[112]....
        /*0618*/ 	.word	0x00004410


	//   ....[113]....
        /*061c*/ 	.word	0x00004440


	//   ....[114]....
        /*0620*/ 	.word	0x00004530


	//   ....[115]....
        /*0624*/ 	.word	0x00004570


	//   ....[116]....
        /*0628*/ 	.word	0x00004580


	//   ....[117]....
        /*062c*/ 	.word	0x000045d0


	//   ....[118]....
        /*0630*/ 	.word	0x00004600


	//   ....[119]....
        /*0634*/ 	.word	0x00004630


	//   ....[120]....
        /*0638*/ 	.word	0x00004660


	//   ....[121]....
        /*063c*/ 	.word	0x00004690


	//   ....[122]....
        /*0640*/ 	.word	0x000046c0


	//   ....[123]....
        /*0644*/ 	.word	0x000047b0


	//   ....[124]....
        /*0648*/ 	.word	0x00004800


	//   ....[125]....
        /*064c*/ 	.word	0x00004810


	//   ....[126]....
        /*0650*/ 	.word	0x00004860


	//   ....[127]....
        /*0654*/ 	.word	0x00004890


	//   ....[128]....
        /*0658*/ 	.word	0x000048a0


	//   ....[129]....
        /*065c*/ 	.word	0x000048e0


	//   ....[130]....
        /*0660*/ 	.word	0x00004910


	//   ....[131]....
        /*0664*/ 	.word	0x00004940


	//   ....[132]....
        /*0668*/ 	.word	0x00004a30


	//   ....[133]....
        /*066c*/ 	.word	0x00004a90


	//   ....[134]....
        /*0670*/ 	.word	0x00004aa0


	//   ....[135]....
        /*0674*/ 	.word	0x00004af0


	//   ....[136]....
        /*0678*/ 	.word	0x00004b20


	//   ....[137]....
        /*067c*/ 	.word	0x00004b30


	//   ....[138]....
        /*0680*/ 	.word	0x00004b70


	//   ....[139]....
        /*0684*/ 	.word	0x00004ba0


	//   ....[140]....
        /*0688*/ 	.word	0x00004bd0


	//   ....[141]....
        /*068c*/ 	.word	0x00004cb0


	//   ....[142]....
        /*0690*/ 	.word	0x00004d10


	//   ....[143]....
        /*0694*/ 	.word	0x00004d20


	//   ....[144]....
        /*0698*/ 	.word	0x00004d70


	//   ....[145]....
        /*069c*/ 	.word	0x00004da0


	//   ....[146]....
        /*06a0*/ 	.word	0x00004db0


	//   ....[147]....
        /*06a4*/ 	.word	0x00004df0


	//   ....[148]....
        /*06a8*/ 	.word	0x00004e20


	//   ....[149]....
        /*06ac*/ 	.word	0x00004e50


	//   ....[150]....
        /*06b0*/ 	.word	0x00004f30


	//   ....[151]....
        /*06b4*/ 	.word	0x00004f90


	//   ....[152]....
        /*06b8*/ 	.word	0x00004fa0


	//   ....[153]....
        /*06bc*/ 	.word	0x00004ff0


	//   ....[154]....
        /*06c0*/ 	.word	0x00005020


	//   ....[155]....
        /*06c4*/ 	.word	0x00005050


	//   ....[156]....
        /*06c8*/ 	.word	0x00005080


	//   ....[157]....
        /*06cc*/ 	.word	0x000050b0


	//   ....[158]....
        /*06d0*/ 	.word	0x000050e0


	//   ....[159]....
        /*06d4*/ 	.word	0x000051b0


	//   ....[160]....
        /*06d8*/ 	.word	0x00005200


	//   ....[161]....
        /*06dc*/ 	.word	0x00005210


	//   ....[162]....
        /*06e0*/ 	.word	0x00005260


	//   ....[163]....
        /*06e4*/ 	.word	0x00005290


	//   ....[164]....
        /*06e8*/ 	.word	0x000052a0


	//   ....[165]....
        /*06ec*/ 	.word	0x000052e0


	//   ....[166]....
        /*06f0*/ 	.word	0x00005310


	//   ....[167]....
        /*06f4*/ 	.word	0x00005340


	//   ....[168]....
        /*06f8*/ 	.word	0x00005420


	//   ....[169]....
        /*06fc*/ 	.word	0x00005440


	//   ....[170]....
        /*0700*/ 	.word	0x00005450


	//   ....[171]....
        /*0704*/ 	.word	0x00005480


	//   ....[172]....
        /*0708*/ 	.word	0x000054a0


	//   ....[173]....
        /*070c*/ 	.word	0x000054f0


	//   ....[174]....
        /*0710*/ 	.word	0x00005520


	//   ....[175]....
        /*0714*/ 	.word	0x00005560


	//   ....[176]....
        /*0718*/ 	.word	0x00005590


	//   ....[177]....
        /*071c*/ 	.word	0x00005650


	//   ....[178]....
        /*0720*/ 	.word	0x00005b80


	//   ....[179]....
        /*0724*/ 	.word	0x00005ee0


	//   ....[180]....
        /*0728*/ 	.word	0x00005fa0


	//   ....[181]....
        /*072c*/ 	.word	0x00006060


	//   ....[182]....
        /*0730*/ 	.word	0x00006120


	//   ....[183]....
        /*0734*/ 	.word	0x000061e0


	//   ....[184]....
        /*0738*/ 	.word	0x000062a0


	//   ....[185]....
        /*073c*/ 	.word	0x00006360


	//   ....[186]....
        /*0740*/ 	.word	0x00006420


	//   ....[187]....
        /*0744*/ 	.word	0x000064e0


	//   ....[188]....
        /*0748*/ 	.word	0x000065a0


	//   ....[189]....
        /*074c*/ 	.word	0x00006660


	//   ....[190]....
        /*0750*/ 	.word	0x00006720


	//   ....[191]....
        /*0754*/ 	.word	0x000067e0


	//   ....[192]....
        /*0758*/ 	.word	0x000068a0


	//   ....[193]....
        /*075c*/ 	.word	0x00006960


	//   ....[194]....
        /*0760*/ 	.word	0x00006a20


	//   ....[195]....
        /*0764*/ 	.word	0x00006ae0


	//   ....[196]....
        /*0768*/ 	.word	0x00006ba0


	//   ....[197]....
        /*076c*/ 	.word	0x00006c60


	//   ....[198]....
        /*0770*/ 	.word	0x00006e80


	//   ....[199]....
        /*0774*/ 	.word	0x00006fb0


	//   ....[200]....
        /*0778*/ 	.word	0x000070e0


	//   ....[201]....
        /*077c*/ 	.word	0x00007210


	//   ....[202]....
        /*0780*/ 	.word	0x00007340


	//   ....[203]....
        /*0784*/ 	.word	0x00007470


	//   ....[204]....
        /*0788*/ 	.word	0x000075a0


	//   ....[205]....
        /*078c*/ 	.word	0x000076d0


	//   ....[206]....
        /*0790*/ 	.word	0x00007800


	//   ....[207]....
        /*0794*/ 	.word	0x00007930


	//   ....[208]....
        /*0798*/ 	.word	0x00007a60


	//   ....[209]....
        /*079c*/ 	.word	0x00007b80


	//   ....[210]....
        /*07a0*/ 	.word	0x00007c90


	//   ....[211]....
        /*07a4*/ 	.word	0x00007da0


	//   ....[212]....
        /*07a8*/ 	.word	0x00007eb0


	//   ....[213]....
        /*07ac*/ 	.word	0x00007fc0


	//   ....[214]....
        /*07b0*/ 	.word	0x000080d0


	//   ....[215]....
        /*07b4*/ 	.word	0x000081e0


	//   ....[216]....
        /*07b8*/ 	.word	0x000082e0


	//   ....[217]....
        /*07bc*/ 	.word	0x00008350


	//   ....[218]....
        /*07c0*/ 	.word	0x000083c0


	//   ....[219]....
        /*07c4*/ 	.word	0x00008430


	//   ....[220]....
        /*07c8*/ 	.word	0x000084a0


	//   ....[221]....
        /*07cc*/ 	.word	0x00008510


	//----- nvinfo : EIATTR_VRC_CTA_INIT_COUNT
	.align		4
.L_140:
        /*07d0*/ 	.byte	0x02, 0x4a
	.zero		1
	.zero		1


	//----- nvinfo : EIATTR_EXIT_INSTR_OFFSETS
	.align		4
        /*07d4*/ 	.byte	0x04, 0x1c
        /*07d6*/ 	.short	(.L_142 - .L_141)


	//   ....[0]....
.L_141:
        /*07d8*/ 	.word	0x00001d40


	//   ....[1]....
        /*07dc*/ 	.word	0x00002160


	//   ....[2]....
        /*07e0*/ 	.word	0x00002180


	//   ....[3]....
        /*07e4*/ 	.word	0x00006c70


	//   ....[4]....
        /*07e8*/ 	.word	0x000082f0


	//----- nvinfo : EIATTR_MAX_THREADS
	.align		4
.L_142:
        /*07ec*/ 	.byte	0x04, 0x05
        /*07ee*/ 	.short	(.L_144 - .L_143)
.L_143:
        /*07f0*/ 	.word	0x00000180
        /*07f4*/ 	.word	0x00000001
        /*07f8*/ 	.word	0x00000001


	//----- nvinfo : EIATTR_CRS_STACK_SIZE
	.align		4
.L_144:
        /*07fc*/ 	.byte	0x04, 0x1e
        /*07fe*/ 	.short	(.L_146 - .L_145)
.L_145:
        /*0800*/ 	.word	0x00000000


	//----- nvinfo : EIATTR_CBANK_PARAM_SIZE
	.align		4
.L_146:
        /*0804*/ 	.byte	0x03, 0x19
        /*0806*/ 	.short	0x004d


	//----- nvinfo : EIATTR_PARAM_CBANK
	.align		4
        /*0808*/ 	.byte	0x04, 0x0a
        /*080a*/ 	.short	(.L_148 - .L_147)
	.align		4
.L_147:
        /*080c*/ 	.word	index@(.nv.constant0._ZN3cub18CUB_300001_SM_10006detail10radix_sort29DeviceRadixSortOnesweepKernelINS1_5radix10policy_hubIiNS0_8NullTypeEyE10Policy1000ELNS0_9SortOrderE0EiS6_yiiNS1_21identity_decomposer_tEEEvPT5_SC_PT3_PKSD_PT1_PKSH_PT2_PKSL_T4_iiT6_)
        /*0810*/ 	.short	0x0380
        /*0812*/ 	.short	0x004d


	//----- nvinfo : EIATTR_SW_WAR
	.align		4
.L_148:
        /*0814*/ 	.byte	0x04, 0x36
        /*0816*/ 	.short	(.L_150 - .L_149)
.L_149:
        /*0818*/ 	.word	0x00000008
.L_150:


//--------------------- .nv.info._ZN3cub18CUB_300001_SM_10006detail10radix_sort33DeviceRadixSortExclusiveSumKernelINS1_5radix10policy_hubIiNS0_8NullTypeEyE10Policy1000EyEEvPT0_ --------------------------
	.section	.nv.info._ZN3cub18CUB_300001_SM_10006detail10radix_sort33DeviceRadixSortExclusiveSumKernelINS1_5radix10policy_hubIiNS0_8NullTypeEyE10Policy1000EyEEvPT0_,"",@"SHT_CUDA_INFO"
	.sectionflags	@""
	.align	4


	//----- nvinfo : EIATTR_CUDA_API_VERSION
	.align		4
        /*0000*/ 	.byte	0x04, 0x37
        /*0002*/ 	.short	(.L_152 - .L_151)
.L_151:
        /*0004*/ 	.word	0x00000082


	//----- nvinfo : EIATTR_KPARAM_INFO
	.align		4
.L_152:
        /*0008*/ 	.byte	0x04, 0x17
        /*000a*/ 	.short	(.L_154 - .L_153)
.L_153:
        /*000c*/ 	.word	0x00000000
        /*0010*/ 	.short	0x0000
        /*0012*/ 	.short	0x0000
        /*0014*/ 	.byte	0x00, 0xf5, 0x21, 0x00


	//----- nvinfo : EIATTR_SPARSE_MMA_MASK
	.align		4
.L_154:
        /*0018*/ 	.byte	0x03, 0x50
        /*001a*/ 	.short	0x0000


	//----- nvinfo : EIATTR_MAXREG_COUNT
	.align		4
        /*001c*/ 	.byte	0x03, 0x1b
        /*001e*/ 	.short	0x00ff


	//----- nvinfo : EIATTR_NUM_BARRIERS
	.align		4
        /*0020*/ 	.byte	0x02, 0x4c
        /*0022*/ 	.byte	0x01
	.zero		1


	//----- nvinfo : EIATTR_MERCURY_ISA_VERSION
	.align		4
        /*0024*/ 	.byte	0x03, 0x5f
        /*0026*/ 	.short	0x0101


	//----- nvinfo : EIATTR_COOP_GROUP_MASK_REGIDS
	.align		4
        /*0028*/ 	.byte	0x04, 0x29
        /*002a*/ 	.short	(.L_156 - .L_155)


	//   ....[0]....
.L_155:
        /*002c*/ 	.word	0xffffffff


	//   ....[1]....
        /*0030*/ 	.word	0xffffffff


	//   ....[2]....
        /*0034*/ 	.word	0xffffffff


	//   ....[3]....
        /*0038*/ 	.word	0xffffffff


	//   ....[4]....
        /*003c*/ 	.word	0xffffffff


	//   ....[5]....
        /*0040*/ 	.word	0xffffffff


	//   ....[6]....
        /*0044*/ 	.word	0xffffffff


	//   ....[7]....
        /*0048*/ 	.word	0xffffffff


	//   ....[8]....
        /*004c*/ 	.word	0xffffffff


	//   ....[9]....
        /*0050*/ 	.word	0xffffffff


	//   ....[10]....
        /*0054*/ 	.word	0x05000015


	//   ....[11]....
        /*0058*/ 	.word	0x05000015


	//   ....[12]....
        /*005c*/ 	.word	0x05000015


	//   ....[13]....
        /*0060*/ 	.word	0x05000015


	//   ....[14]....
        /*0064*/ 	.word	0x05000015


	//   ....[15]....
        /*0068*/ 	.word	0x05000015


	//   ....[16]....
        /*006c*/ 	.word	0x05000015


	//   ....[17]....
        /*0070*/ 	.word	0x05000015


	//   ....[18]....
        /*0074*/ 	.word	0x05000015


	//   ....[19]....
        /*0078*/ 	.word	0x05000015


	//----- nvinfo : EIATTR_COOP_GROUP_INSTR_OFFSETS
	.align		4
.L_156:
        /*007c*/ 	.byte	0x04, 0x28
        /*007e*/ 	.short	(.L_158 - .L_157)


	//   ....[0]....
.L_157:
        /*0080*/ 	.word	0x00000250


	//   ....[1]....
        /*0084*/ 	.word	0x00000260


	//   ....[2]....
        /*0088*/ 	.word	0x000002a0


	//   ....[3]....
        /*008c*/ 	.word	0x000002c0


	//   ....[4]....
        /*0090*/ 	.word	0x00000310


	//   ....[5]....
        /*0094*/ 	.word	0x00000320


	//   ....[6]....
        /*0098*/ 	.word	0x00000360


	//   ....[7]....
        /*009c*/ 	.word	0x00000380


	//   ....[8]....
        /*00a0*/ 	.word	0x000003d0


	//   ....[9]....
        /*00a4*/ 	.word	0x000003e0


	//   ....[10]....
        /*00a8*/ 	.word	0x00000660


	//   ....[11]....
        /*00ac*/ 	.word	0x000006b0


	//   ....[12]....
        /*00b0*/ 	.word	0x00000740


	//   ....[13]....
        /*00b4*/ 	.word	0x00000790


	//   ....[14]....
        /*00b8*/ 	.word	0x00000820


	//   ....[15]....
        /*00bc*/ 	.word	0x00000870


	//   ....[16]....
        /*00c0*/ 	.word	0x00000900


	//   ....[17]....
        /*00c4*/ 	.word	0x00000950


	//   ....[18]....
        /*00c8*/ 	.word	0x000009e0


	//   ....[19]....
        /*00cc*/ 	.word	0x00000a30


	//----- nvinfo : EIATTR_VRC_CTA_INIT_COUNT
	.align		4
.L_158:
        /*00d0*/ 	.byte	0x02, 0x4a
	.zero		1
	.zero		1


	//----- nvinfo : EIATTR_EXIT_INSTR_OFFSETS
	.align		4
        /*00d4*/ 	.byte	0x04, 0x1c
        /*00d6*/ 	.short	(.L_160 - .L_159)


	//   ....[0]....
.L_159:
        /*00d8*/ 	.word	0x000005d0


	//   ....[1]....
        /*00dc*/ 	.word	0x00000600


	//----- nvinfo : EIATTR_CRS_STACK_SIZE
	.align		4
.L_160:
        /*00e0*/ 	.byte	0x04, 0x1e
        /*00e2*/ 	.short	(.L_162 - .L_161)
.L_161:
        /*00e4*/ 	.word	0x00000000


	//----- nvinfo : EIATTR_CBANK_PARAM_SIZE
	.align		4
.L_162:
        /*00e8*/ 	.byte	0x03, 0x19
        /*00ea*/ 	.short	0x0008


	//----- nvinfo : EIATTR_PARAM_CBANK
	.align		4
        /*00ec*/ 	.byte	0x04, 0x0a
        /*00ee*/ 	.short	(.L_164 - .L_163)
	.align		4
.L_163:
        /*00f0*/ 	.word	index@(.nv.constant0._ZN3cub18CUB_300001_SM_10006detail10radix_sort33DeviceRadixSortExclusiveSumKernelINS1_5radix10policy_hubIiNS0_8NullTypeEyE10Policy1000EyEEvPT0_)
        /*00f4*/ 	.short	0x0380
        /*00f6*/ 	.short	0x0008


	//----- nvinfo : EIATTR_SW_WAR
	.align		4
.L_164:
        /*00f8*/ 	.byte	0x04, 0x36
        /*00fa*/ 	.short	(.L_166 - .L_165)
.L_165:
        /*00fc*/ 	.word	0x00000008
.L_166:


//--------------------- .nv.info._ZN3cub18CUB_300001_SM_10006detail10radix_sort30DeviceRadixSortHistogramKernelINS1_5radix10policy_hubIiNS0_8NullTypeEyE10Policy1000ELNS0_9SortOrderE0EiyNS1_21identity_decomposer_tEEEvPT2_PKT1_SB_iiT3_ --------------------------
	.section	.nv.info._ZN3cub18CUB_300001_SM_10006detail10radix_sort30DeviceRadixSortHistogramKernelINS1_5radix10policy_hubIiNS0_8NullTypeEyE10Policy1000ELNS0_9SortOrderE0EiyNS1_21identity_decomposer_tEEEvPT2_PKT1_SB_iiT3_,"",@"SHT_CUDA_INFO"
	.sectionflags	@""
	.align	4


	//----- nvinfo : EIATTR_CUDA_API_VERSION
	.align		4
        /*0000*/ 	.byte	0x04, 0x37
        /*0002*/ 	.short	(.L_168 - .L_167)
.L_167:
        /*0004*/ 	.word	0x00000082


	//----- nvinfo : EIATTR_KPARAM_INFO
	.align		4
.L_168:
        /*0008*/ 	.byte	0x04, 0x17
        /*000a*/ 	.short	(.L_170 - .L_169)
.L_169:
        /*000c*/ 	.word	0x00000000
        /*0010*/ 	.short	0x0005
        /*0012*/ 	.short	0x0020
        /*0014*/ 	.byte	0x00, 0xf0, 0x05, 0x00


	//----- nvinfo : EIATTR_KPARAM_INFO
	.align		4
.L_170:
        /*0018*/ 	.byte	0x04, 0x17
        /*001a*/ 	.short	(.L_172 - .L_171)
.L_171:
        /*001c*/ 	.word	0x00000000
        /*0020*/ 	.short	0x0004
        /*0022*/ 	.short	0x001c
        /*0024*/ 	.byte	0x00, 0xf0, 0x11, 0x00


	//----- nvinfo : EIATTR_KPARAM_INFO
	.align		4
.L_172:
        /*0028*/ 	.byte	0x04, 0x17
        /*002a*/ 	.short	(.L_174 - .L_173)
.L_173:
        /*002c*/ 	.word	0x00000000
        /*0030*/ 	.short	0x0003
        /*0032*/ 	.short	0x0018
        /*0034*/ 	.byte	0x00, 0xf0, 0x11, 0x00


	//----- nvinfo : EIATTR_KPARAM_INFO
	.align		4
.L_174:
        /*0038*/ 	.byte	0x04, 0x17
        /*003a*/ 	.short	(.L_176 - .L_175)
.L_175:
        /*003c*/ 	.word	0x00000000
        /*0040*/ 	.short	0x0002
        /*0042*/ 	.short	0x0010
        /*0044*/ 	.byte	0x00, 0xf0, 0x21, 0x00


	//----- nvinfo : EIATTR_KPARAM_INFO
	.align		4
.L_176:
        /*0048*/ 	.byte	0x04, 0x17
        /*004a*/ 	.short	(.L_178 - .L_177)
.L_177:
        /*004c*/ 	.word	0x00000000
        /*0050*/ 	.short	0x0001
        /*0052*/ 	.short	0x0008
        /*0054*/ 	.byte	0x00, 0xf5, 0x21, 0x00


	//----- nvinfo : EIATTR_KPARAM_INFO
	.align		4
.L_178:
        /*0058*/ 	.byte	0x04, 0x17
        /*005a*/ 	.short	(.L_180 - .L_179)
.L_179:
        /*005c*/ 	.word	0x00000000
        /*0060*/ 	.short	0x0000
        /*0062*/ 	.short	0x0000
        /*0064*/ 	.byte	0x00, 0xf5, 0x21, 0x00


	//----- nvinfo : EIATTR_SPARSE_MMA_MASK
	.align		4
.L_180:
        /*0068*/ 	.byte	0x03, 0x50
        /*006a*/ 	.short	0x0000


	//----- nvinfo : EIATTR_MAXREG_COUNT
	.align		4
        /*006c*/ 	.byte	0x03, 0x1b
        /*006e*/ 	.short	0x00ff


	//----- nvinfo : EIATTR_NUM_BARRIERS
	.align		4
        /*0070*/ 	.byte	0x02, 0x4c
        /*0072*/ 	.byte	0x01
	.zero		1


	//----- nvinfo : EIATTR_MERCURY_ISA_VERSION
	.align		4
        /*0074*/ 	.byte	0x03, 0x5f
        /*0076*/ 	.short	0x0101


	//----- nvinfo : EIATTR_VRC_CTA_INIT_COUNT
	.align		4
        /*0078*/ 	.byte	0x02, 0x4a
	.zero		1
	.zero		1


	//----- nvinfo : EIATTR_EXIT_INSTR_OFFSETS
	.align		4
        /*007c*/ 	.byte	0x04, 0x1c
        /*007e*/ 	.short	(.L_182 - .L_181)


	//   ....[0]....
.L_181:
        /*0080*/ 	.word	0x00000040


	//   ....[1]....
        /*0084*/ 	.word	0x00002ee0


	//----- nvinfo : EIATTR_MAX_THREADS
	.align		4
.L_182:
        /*0088*/ 	.byte	0x04, 0x05
        /*008a*/ 	.short	(.L_184 - .L_183)
.L_183:
        /*008c*/ 	.word	0x00000080
        /*0090*/ 	.word	0x00000001
        /*0094*/ 	.word	0x00000001


	//----- nvinfo : EIATTR_CRS_STACK_SIZE
	.align		4
.L_184:
        /*0098*/ 	.byte	0x04, 0x1e
        /*009a*/ 	.short	(.L_186 - .L_185)
.L_185:
        /*009c*/ 	.word	0x00000000


	//----- nvinfo : EIATTR_CBANK_PARAM_SIZE
	.align		4
.L_186:
        /*00a0*/ 	.byte	0x03, 0x19
        /*00a2*/ 	.short	0x0021


	//----- nvinfo : EIATTR_PARAM_CBANK
	.align		4
        /*00a4*/ 	.byte	0x04, 0x0a
        /*00a6*/ 	.short	(.L_188 - .L_187)
	.align		4
.L_187:
        /*00a8*/ 	.word	index@(.nv.constant0._ZN3cub18CUB_300001_SM_10006detail10radix_sort30DeviceRadixSortHistogramKernelINS1_5radix10policy_hubIiNS0_8NullTypeEyE10Policy1000ELNS0_9SortOrderE0EiyNS1_21identity_decomposer_tEEEvPT2_PKT1_SB_iiT3_)
        /*00ac*/ 	.short	0x0380
        /*00ae*/ 	.short	0x0021


	//----- nvinfo : EIATTR_SW_WAR
	.align		4
.L_188:
        /*00b0*/ 	.byte	0x04, 0x36
        /*00b2*/ 	.short	(.L_190 - .L_189)
.L_189:
        /*00b4*/ 	.word	0x00000008
.L_190:


//--------------------- .nv.info._ZN3cub18CUB_300001_SM_10006detail10radix_sort31DeviceRadixSortSingleTileKernelINS1_5radix10policy_hubIiNS0_8NullTypeEyE10Policy1000ELNS0_9SortOrderE0EiS6_yNS1_21identity_decomposer_tEEEvPKT1_PSB_PKT2_PSF_T3_iiT4_ --------------------------
	.section	.nv.info._ZN3cub18CUB_300001_SM_10006detail10radix_sort31DeviceRadixSortSingleTileKernelINS1_5radix10policy_hubIiNS0_8NullTypeEyE10Policy1000ELNS0_9SortOrderE0EiS6_yNS1_21identity_decomposer_tEEEvPKT1_PSB_PKT2_PSF_T3_iiT4_,"",@"SHT_CUDA_INFO"
	.sectionflags	@""
	.align	4


	//----- nvinfo : EIATTR_CUDA_API_VERSION
	.align		4
        /*0000*/ 	.byte	0x04, 0x37
        /*0002*/ 	.short	(.L_192 - .L_191)
.L_191:
        /*0004*/ 	.word	0x00000082


	//----- nvinfo : EIATTR_KPARAM_INFO
	.align		4
.L_192:
        /*0008*/ 	.byte	0x04, 0x17
        /*000a*/ 	.short	(.L_194 - .L_193)
.L_193:
        /*000c*/ 	.word	0x00000000
        /*0010*/ 	.short	0x0007
        /*0012*/ 	.short	0x0030
        /*0014*/ 	.byte	0x00, 0xf0, 0x05, 0x00


	//----- nvinfo : EIATTR_KPARAM_INFO
	.align		4
.L_194:
        /*0018*/ 	.byte	0x04, 0x17
        /*001a*/ 	.short	(.L_196 - .L_195)
.L_195:
        /*001c*/ 	.word	0x00000000
        /*0020*/ 	.short	0x0006
        /*0022*/ 	.short	0x002c
        /*0024*/ 	.byte	0x00, 0xf0, 0x11, 0x00


	//----- nvinfo : EIATTR_KPARAM_INFO
	.align		4
.L_196:
        /*0028*/ 	.byte	0x04, 0x17
        /*002a*/ 	.short	(.L_198 - .L_197)
.L_197:
        /*002c*/ 	.word	0x00000000
        /*0030*/ 	.short	0x0005
        /*0032*/ 	.short	0x0028
        /*0034*/ 	.byte	0x00, 0xf0, 0x11, 0x00


	//----- nvinfo : EIATTR_KPARAM_INFO
	.align		4
.L_198:
        /*0038*/ 	.byte	0x04, 0x17
        /*003a*/ 	.short	(.L_200 - .L_199)
.L_199:
        /*003c*/ 	.word	0x00000000
        /*0040*/ 	.short	0x0004
        /*0042*/ 	.short	0x0020
        /*0044*/ 	.byte	0x00, 0xf0, 0x21, 0x00


	//----- nvinfo : EIATTR_KPARAM_INFO
	.align		4
.L_200:
        /*0048*/ 	.byte	0x04, 0x17
        /*004a*/ 	.short	(.L_202 - .L_201)
.L_201:
        /*004c*/ 	.word	0x00000000
        /*0050*/ 	.short	0x0003
        /*0052*/ 	.short	0x0018
        /*0054*/ 	.byte	0x00, 0xf5, 0x21, 0x00


	//----- nvinfo : EIATTR_KPARAM_INFO
	.align		4
.L_202:
        /*0058*/ 	.byte	0x04, 0x17
        /*005a*/ 	.short	(.L_204 - .L_203)
.L_203:
        /*005c*/ 	.word	0x00000000
        /*0060*/ 	.short	0x0002
        /*0062*/ 	.short	0x0010
        /*0064*/ 	.byte	0x00, 0xf5, 0x21, 0x00


	//----- nvinfo : EIATTR_KPARAM_INFO
	.align		4
.L_204:
        /*0068*/ 	.byte	0x04, 0x17
        /*006a*/ 	.short	(.L_206 - .L_205)
.L_205:
        /*006c*/ 	.word	0x00000000
        /*0070*/ 	.short	0x0001
        /*0072*/ 	.short	0x0008
        /*0074*/ 	.byte	0x00, 0xf5, 0x21, 0x00


	//----- nvinfo : EIATTR_KPARAM_INFO
	.align		4
.L_206:
        /*0078*/ 	.byte	0x04, 0x17
        /*007a*/ 	.short	(.L_208 - .L_207)
.L_207:
        /*007c*/ 	.word	0x00000000
        /*0080*/ 	.short	0x0000
        /*0082*/ 	.short	0x0000
        /*0084*/ 	.byte	0x00, 0xf5, 0x21, 0x00


	//----- nvinfo : EIATTR_SPARSE_MMA_MASK
	.align		4
.L_208:
        /*0088*/ 	.byte	0x03, 0x50
        /*008a*/ 	.short	0x0000


	//----- nvinfo : EIATTR_MAXREG_COUNT
	.align		4
        /*008c*/ 	.byte	0x03, 0x1b
        /*008e*/ 	.short	0x00ff


	//----- nvinfo : EIATTR_NUM_BARRIERS
	.align		4
        /*0090*/ 	.byte	0x02, 0x4c
        /*0092*/ 	.byte	0x01
	.zero		1


	//----- nvinfo : EIATTR_MERCURY_ISA_VERSION
	.align		4
        /*0094*/ 	.byte	0x03, 0x5f
        /*0096*/ 	.short	0x0101


	//----- nvinfo : EIATTR_COOP_GROUP_MASK_REGIDS
	.align		4
        /*0098*/ 	.byte	0x04, 0x29
        /*009a*/ 	.short	(.L_210 - .L_209)


	//   ....[0]....
.L_209:
        /*009c*/ 	.word	0xffffffff


	//   ....[1]....
        /*00a0*/ 	.word	0xffffffff


	//   ....[2]....
        /*00a4*/ 	.word	0xffffffff


	//   ....[3]....
        /*00a8*/ 	.word	0xffffffff


	//   ....[4]....
        /*00ac*/ 	.word	0xffffffff


	//----- nvinfo : EIATTR_COOP_GROUP_INSTR_OFFSETS
	.align		4
.L_210:
        /*00b0*/ 	.byte	0x04, 0x28
        /*00b2*/ 	.short	(.L_212 - .L_211)


	//   ....[0]....
.L_211:
        /*00b4*/ 	.word	0x000019f0


	//   ....[1]....
        /*00b8*/ 	.word	0x00001a10


	//   ....[2]....
        /*00bc*/ 	.word	0x00001a30


	//   ....[3]....
        /*00c0*/ 	.word	0x00001a50


	//   ....[4]....
        /*00c4*/ 	.word	0x00001a70


	//----- nvinfo : EIATTR_VRC_CTA_INIT_COUNT
	.align		4
.L_212:
        /*00c8*/ 	.byte	0x02, 0x4a
	.zero		1
	.zero		1


	//----- nvinfo : EIATTR_EXIT_INSTR_OFFSETS
	.align		4
        /*00cc*/ 	.byte	0x04, 0x1c
        /*00ce*/ 	.short	(.L_214 - .L_213)


	//   ....[0]....
.L_213:
        /*00d0*/ 	.word	0x000030e0


	//   ....[1]....
        /*00d4*/ 	.word	0x00003120


	//----- nvinfo : EIATTR_MAX_THREADS
	.align		4
.L_214:
        /*00d8*/ 	.byte	0x04, 0x05
        /*00da*/ 	.short	(.L_216 - .L_215)
.L_215:
        /*00dc*/ 	.word	0x00000100
        /*00e0*/ 	.word	0x00000001
        /*00e4*/ 	.word	0x00000001


	//----- nvinfo : EIATTR_CBANK_PARAM_SIZE
	.align		4
.L_216:
        /*00e8*/ 	.byte	0x03, 0x19
        /*00ea*/ 	.short	0x0031


	//----- nvinfo : EIATTR_PARAM_CBANK
	.align		4
        /*00ec*/ 	.byte	0x04, 0x0a
        /*00ee*/ 	.short	(.L_218 - .L_217)
	.align		4
.L_217:
        /*00f0*/ 	.word	index@(.nv.constant0._ZN3cub18CUB_300001_SM_10006detail10radix_sort31DeviceRadixSortSingleTileKernelINS1_5radix10policy_hubIiNS0_8NullTypeEyE10Policy1000ELNS0_9SortOrderE0EiS6_yNS1_21identity_decomposer_tEEEvPKT1_PSB_PKT2_PSF_T3_iiT4_)
        /*00f4*/ 	.short	0x0380
        /*00f6*/ 	.short	0x0031


	//----- nvinfo : EIATTR_SW_WAR
	.align		4
.L_218:
        /*00f8*/ 	.byte	0x04, 0x36
        /*00fa*/ 	.short	(.L_220 - .L_219)
.L_219:
        /*00fc*/ 	.word	0x00000008
.L_220:


//--------------------- .nv.info._ZN3cub18CUB_300001_SM_10006detail11EmptyKernelIvEEvv --------------------------
	.section	.nv.info._ZN3cub18CUB_300001_SM_10006detail11EmptyKernelIvEEvv,"",@"SHT_CUDA_INFO"
	.sectionflags	@""
	.align	4


	//----- nvinfo : EIATTR_CUDA_API_VERSION
	.align		4
        /*0000*/ 	.byte	0x04, 0x37
        /*0002*/ 	.short	(.L_222 - .L_221)
.L_221:
        /*0004*/ 	.word	0x00000082


	//----- nvinfo : EIATTR_SPARSE_MMA_MASK
	.align		4
.L_222:
        /*0008*/ 	.byte	0x03, 0x50
        /*000a*/ 	.short	0x0000


	//----- nvinfo : EIATTR_MAXREG_COUNT
	.align		4
        /*000c*/ 	.byte	0x03, 0x1b
        /*000e*/ 	.short	0x00ff


	//----- nvinfo : EIATTR_MERCURY_ISA_VERSION
	.align		4
        /*0010*/ 	.byte	0x03, 0x5f
        /*0012*/ 	.short	0x0101


	//----- nvinfo : EIATTR_VRC_CTA_INIT_COUNT
	.align		4
        /*0014*/ 	.byte	0x02, 0x4a
	.zero		1
	.zero		1


	//----- nvinfo : EIATTR_EXIT_INSTR_OFFSETS
	.align		4
        /*0018*/ 	.byte	0x04, 0x1c
        /*001a*/ 	.short	(.L_224 - .L_223)


	//   ....[0]....
.L_223:
        /*001c*/ 	.word	0x00000010


	//----- nvinfo : EIATTR_SW_WAR
	.align		4
.L_224:
        /*0020*/ 	.byte	0x04, 0x36
        /*0022*/ 	.short	(.L_226 - .L_225)
.L_225:
        /*0024*/ 	.word	0x00000008
.L_226:


//--------------------- .nv.info._Z9kernelMinPiS_j --------------------------
	.section	.nv.info._Z9kernelMinPiS_j,"",@"SHT_CUDA_INFO"
	.sectionflags	@""
	.align	4


	//----- nvinfo : EIATTR_CUDA_API_VERSION
	.align		4
        /*0000*/ 	.byte	0x04, 0x37
        /*0002*/ 	.short	(.L_228 - .L_227)
.L_227:
        /*0004*/ 	.word	0x00000082


	//----- nvinfo : EIATTR_KPARAM_INFO
	.align		4
.L_228:
        /*0008*/ 	.byte	0x04, 0x17
        /*000a*/ 	.short	(.L_230 - .L_229)
.L_229:
        /*000c*/ 	.word	0x00000000
        /*0010*/ 	.short	0x0002
        /*0012*/ 	.short	0x0010
        /*0014*/ 	.byte	0x00, 0xf0, 0x11, 0x00


	//----- nvinfo : EIATTR_KPARAM_INFO
	.align		4
.L_230:
        /*0018*/ 	.byte	0x04, 0x17
        /*001a*/ 	.short	(.L_232 - .L_231)
.L_231:
        /*001c*/ 	.word	0x00000000
        /*0020*/ 	.short	0x0001
        /*0022*/ 	.short	0x0008
        /*0024*/ 	.byte	0x00, 0xf5, 0x21, 0x00


	//----- nvinfo : EIATTR_KPARAM_INFO
	.align		4
.L_232:
        /*0028*/ 	.byte	0x04, 0x17
        /*002a*/ 	.short	(.L_234 - .L_233)
.L_233:
        /*002c*/ 	.word	0x00000000
        /*0030*/ 	.short	0x0000
        /*0032*/ 	.short	0x0000
        /*0034*/ 	.byte	0x00, 0xf5, 0x21, 0x00


	//----- nvinfo : EIATTR_SPARSE_MMA_MASK
	.align		4
.L_234:
        /*0038*/ 	.byte	0x03, 0x50
        /*003a*/ 	.short	0x0000


	//----- nvinfo : EIATTR_MAXREG_COUNT
	.align		4
        /*003c*/ 	.byte	0x03, 0x1b
        /*003e*/ 	.short	0x00ff


	//----- nvinfo : EIATTR_NUM_BARRIERS
	.align		4
        /*0040*/ 	.byte	0x02, 0x4c
        /*0042*/ 	.byte	0x01
	.zero		1


	//----- nvinfo : EIATTR_MERCURY_ISA_VERSION
	.align		4
        /*0044*/ 	.byte	0x03, 0x5f
        /*0046*/ 	.short	0x0101


	//----- nvinfo : EIATTR_VRC_CTA_INIT_COUNT
	.align		4
        /*0048*/ 	.byte	0x02, 0x4a
	.zero		1
	.zero		1


	//----- nvinfo : EIATTR_EXIT_INSTR_OFFSETS
	.align		4
        /*004c*/ 	.byte	0x04, 0x1c
        /*004e*/ 	.short	(.L_236 - .L_235)


	//   ....[0]....
.L_235:
        /*0050*/ 	.word	0x00000420


	//   ....[1]....
        /*0054*/ 	.word	0x00000470


	//----- nvinfo : EIATTR_CRS_STACK_SIZE
	.align		4
.L_236:
        /*0058*/ 	.byte	0x04, 0x1e
        /*005a*/ 	.short	(.L_238 - .L_237)
.L_237:
        /*005c*/ 	.word	0x00000000


	//----- nvinfo : EIATTR_CBANK_PARAM_SIZE
	.align		4
.L_238:
        /*0060*/ 	.byte	0x03, 0x19
        /*0062*/ 	.short	0x0014


	//----- nvinfo : EIATTR_PARAM_CBANK
	.align		4
        /*0064*/ 	.byte	0x04, 0x0a
        /*0066*/ 	.short	(.L_240 - .L_239)
	.align		4
.L_239:
        /*0068*/ 	.word	index@(.nv.constant0._Z9kernelMinPiS_j)
        /*006c*/ 	.short	0x0380
        /*006e*/ 	.short	0x0014


	//----- nvinfo : EIATTR_SW_WAR
	.align		4
.L_240:
        /*0070*/ 	.byte	0x04, 0x36
        /*0072*/ 	.short	(.L_242 - .L_241)
.L_241:
        /*0074*/ 	.word	0x00000008
.L_242:


//--------------------- .nv.info._Z9kernelMaxPiS_j --------------------------
	.section	.nv.info._Z9kernelMaxPiS_j,"",@"SHT_CUDA_INFO"
	.sectionflags	@""
	.align	4


	//----- nvinfo : EIATTR_CUDA_API_VERSION
	.align		4
        /*0000*/ 	.byte	0x04, 0x37
        /*0002*/ 	.short	(.L_244 - .L_243)
.L_243:
        /*0004*/ 	.word	0x00000082


	//----- nvinfo : EIATTR_KPARAM_INFO
	.align		4
.L_244:
        /*0008*/ 	.byte	0x04, 0x17
        /*000a*/ 	.short	(.L_246 - .L_245)
.L_245:
        /*000c*/ 	.word	0x00000000
        /*0010*/ 	.short	0x0002
        /*0012*/ 	.short	0x0010
        /*0014*/ 	.byte	0x00, 0xf0, 0x11, 0x00


	//----- nvinfo : EIATTR_KPARAM_INFO
	.align		4
.L_246:
        /*0018*/ 	.byte	0x04, 0x17
        /*001a*/ 	.short	(.L_248 - .L_247)
.L_247:
        /*001c*/ 	.word	0x00000000
        /*0020*/ 	.short	0x0001
        /*0022*/ 	.short	0x0008
        /*0024*/ 	.byte	0x00, 0xf5, 0x21, 0x00


	//----- nvinfo : EIATTR_KPARAM_INFO
	.align		4
.L_248:
        /*0028*/ 	.byte	0x04, 0x17
        /*002a*/ 	.short	(.L_250 - .L_249)
.L_249:
        /*002c*/ 	.word	0x00000000
        /*0030*/ 	.short	0x0000
        /*0032*/ 	.short	0x0000
        /*0034*/ 	.byte	0x00, 0xf5, 0x21, 0x00


	//----- nvinfo : EIATTR_SPARSE_MMA_MASK
	.align		4
.L_250:
        /*0038*/ 	.byte	0x03, 0x50
        /*003a*/ 	.short	0x0000


	//----- nvinfo : EIATTR_MAXREG_COUNT
	.align		4
        /*003c*/ 	.byte	0x03, 0x1b
        /*003e*/ 	.short	0x00ff


	//----- nvinfo : EIATTR_NUM_BARRIERS
	.align		4
        /*0040*/ 	.byte	0x02, 0x4c
        /*0042*/ 	.byte	0x01
	.zero		1


	//----- nvinfo : EIATTR_MERCURY_ISA_VERSION
	.align		4
        /*0044*/ 	.byte	0x03, 0x5f
        /*0046*/ 	.short	0x0101


	//----- nvinfo : EIATTR_VRC_CTA_INIT_COUNT
	.align		4
        /*0048*/ 	.byte	0x02, 0x4a
	.zero		1
	.zero		1


	//----- nvinfo : EIATTR_EXIT_INSTR_OFFSETS
	.align		4
        /*004c*/ 	.byte	0x04, 0x1c
        /*004e*/ 	.short	(.L_252 - .L_251)


	//   ....[0]....
.L_251:
        /*0050*/ 	.word	0x00000470


	//   ....[1]....
        /*0054*/ 	.word	0x000004c0


	//----- nvinfo : EIATTR_CRS_STACK_SIZE
	.align		4
.L_252:
        /*0058*/ 	.byte	0x04, 0x1e
        /*005a*/ 	.short	(.L_254 - .L_253)
.L_253:
        /*005c*/ 	.word	0x00000000


	//----- nvinfo : EIATTR_CBANK_PARAM_SIZE
	.align		4
.L_254:
        /*0060*/ 	.byte	0x03, 0x19
        /*0062*/ 	.short	0x0014


	//----- nvinfo : EIATTR_PARAM_CBANK
	.align		4
        /*0064*/ 	.byte	0x04, 0x0a
        /*0066*/ 	.short	(.L_256 - .L_255)
	.align		4
.L_255:
        /*0068*/ 	.word	index@(.nv.constant0._Z9kernelMaxPiS_j)
        /*006c*/ 	.short	0x0380
        /*006e*/ 	.short	0x0014


	//----- nvinfo : EIATTR_SW_WAR
	.align		4
.L_256:
        /*0070*/ 	.byte	0x04, 0x36
        /*0072*/ 	.short	(.L_258 - .L_257)
.L_257:
        /*0074*/ 	.word	0x00000008
.L_258:


//--------------------- .nv.info._Z16kernelEvalPointsPKiPib --------------------------
	.section	.nv.info._Z16kernelEvalPointsPKiPib,"",@"SHT_CUDA_INFO"
	.sectionflags	@""
	.align	4


	//----- nvinfo : EIATTR_CUDA_API_VERSION
	.align		4
        /*0000*/ 	.byte	0x04, 0x37
        /*0002*/ 	.short	(.L_260 - .L_259)
.L_259:
        /*0004*/ 	.word	0x00000082


	//----- nvinfo : EIATTR_KPARAM_INFO
	.align		4
.L_260:
        /*0008*/ 	.byte	0x04, 0x17
        /*000a*/ 	.short	(.L_262 - .L_261)
.L_261:
        /*000c*/ 	.word	0x00000000
        /*0010*/ 	.short	0x0002
        /*0012*/ 	.short	0x0010
        /*0014*/ 	.byte	0x00, 0xf0, 0x05, 0x00


	//----- nvinfo : EIATTR_KPARAM_INFO
	.align		4
.L_262:
        /*0018*/ 	.byte	0x04, 0x17
        /*001a*/ 	.short	(.L_264 - .L_263)
.L_263:
        /*001c*/ 	.word	0x00000000
        /*0020*/ 	.short	0x0001
        /*0022*/ 	.short	0x0008
        /*0024*/ 	.byte	0x00, 0xf5, 0x21, 0x00


	//----- nvinfo : EIATTR_KPARAM_INFO
	.align		4
.L_264:
        /*0028*/ 	.byte	0x04, 0x17
        /*002a*/ 	.short	(.L_266 - .L_265)
.L_265:
        /*002c*/ 	.word	0x00000000
        /*0030*/ 	.short	0x0000
        /*0032*/ 	.short	0x0000
        /*0034*/ 	.byte	0x00, 0xf5, 0x21, 0x00


	//----- nvinfo : EIATTR_SPARSE_MMA_MASK
	.align		4
.L_266:
        /*0038*/ 	.byte	0x03, 0x50
        /*003a*/ 	.short	0x0000


	//----- nvinfo : EIATTR_MAXREG_COUNT
	.align		4
        /*003c*/ 	.byte	0x03, 0x1b
        /*003e*/ 	.short	0x00ff


	//----- nvinfo : EIATTR_NUM_BARRIERS
	.align		4
        /*0040*/ 	.byte	0x02, 0x4c
        /*0042*/ 	.byte	0x01
	.zero		1


	//----- nvinfo : EIATTR_MERCURY_ISA_VERSION
	.align		4
        /*0044*/ 	.byte	0x03, 0x5f
        /*0046*/ 	.short	0x0101


	//----- nvinfo : EIATTR_COOP_GROUP_MASK_REGIDS
	.align		4
        /*0048*/ 	.byte	0x04, 0x29
        /*004a*/ 	.short	(.L_268 - .L_267)


	//   ....[0]....
.L_267:
        /*004c*/ 	.word	0xffffffff


	//   ....[1]....
        /*0050*/ 	.word	0xffffffff


	//   ....[2]....
        /*0054*/ 	.word	0xffffffff


	//   ....[3]....
        /*0058*/ 	.word	0xffffffff


	//   ....[4]....
        /*005c*/ 	.word	0xffffffff


	//   ....[5]....
        /*0060*/ 	.word	0xffffffff


	//   ....[6]....
        /*0064*/ 	.word	0xffffffff


	//   ....[7]....
        /*0068*/ 	.word	0xffffffff


	//   ....[8]....
        /*006c*/ 	.word	0xffffffff


	//   ....[9]....
        /*0070*/ 	.word	0xffffffff


	//----- nvinfo : EIATTR_COOP_GROUP_INSTR_OFFSETS
	.align		4
.L_268:
        /*0074*/ 	.byte	0x04, 0x28
        /*0076*/ 	.short	(.L_270 - .L_269)


	//   ....[0]....
.L_269:
        /*0078*/ 	.word	0x00000a90


	//   ....[1]....
        /*007c*/ 	.word	0x00000b10


	//   ....[2]....
        /*0080*/ 	.word	0x00000b40


	//   ....[3]....
        /*0084*/ 	.word	0x00000b60


	//   ....[4]....
        /*0088*/ 	.word	0x00000b90


	//   ....[5]....
        /*008c*/ 	.word	0x00000c80


	//   ....[6]....
        /*0090*/ 	.word	0x00000ca0


	//   ....[7]....
        /*0094*/ 	.word	0x00000cc0


	//   ....[8]....
        /*0098*/ 	.word	0x00000ce0


	//   ....[9]....
        /*009c*/ 	.word	0x00000d00


	//----- nvinfo : EIATTR_VRC_CTA_INIT_COUNT
	.align		4
.L_270:
        /*00a0*/ 	.byte	0x02, 0x4a
	.zero		1
	.zero		1


	//----- nvinfo : EIATTR_EXIT_INSTR_OFFSETS
	.align		4
        /*00a4*/ 	.byte	0x04, 0x1c
        /*00a6*/ 	.short	(.L_272 - .L_271)


	//   ....[0]....
.L_271:
        /*00a8*/ 	.word	0x00000030


	//   ....[1]....
        /*00ac*/ 	.word	0x00000c50


	//   ....[2]....
        /*00b0*/ 	.word	0x00000d10


	//   ....[3]....
        /*00b4*/ 	.word	0x00000d70


	//----- nvinfo : EIATTR_INDIRECT_BRANCH_TARGETS
	.align		4
.L_272:
        /*00b8*/ 	.byte	0x04, 0x34
        /*00ba*/ 	.short	(.L_274 - .L_273)


	//   ....[0]....
.L_273:
        /*00bc*/ 	.word	.L_x_329@srel
        /*00c0*/ 	.short	0x0
        /*00c2*/ 	.short	0x0
        /*00c4*/ 	.word	0x4
        /*00c8*/ 	.word	.L_x_330@srel
        /*00cc*/ 	.word	.L_x_331@srel
        /*00d0*/ 	.word	.L_x_332@srel
        /*00d4*/ 	.word	.L_x_246@srel


	//   ....[1]....
        /* <DEDUP_REMOVED lines=8> */


	//----- nvinfo : EIATTR_CRS_STACK_SIZE
	.align		4
.L_274:
        /*00f4*/ 	.byte	0x04, 0x1e
        /*00f6*/ 	.short	(.L_276 - .L_275)
.L_275:
        /*00f8*/ 	.word	0x00000000


	//----- nvinfo : EIATTR_CBANK_PARAM_SIZE
	.align		4
.L_276:
        /*00fc*/ 	.byte	0x03, 0x19
        /*00fe*/ 	.short	0x0011


	//----- nvinfo : EIATTR_PARAM_CBANK
	.align		4
        /*0100*/ 	.byte	0x04, 0x0a
        /*0102*/ 	.short	(.L_278 - .L_277)
	.align		4
.L_277:
        /*0104*/ 	.word	index@(.nv.constant0._Z16kernelEvalPointsPKiPib)
        /*0108*/ 	.short	0x0380
        /*010a*/ 	.short	0x0011


	//----- nvinfo : EIATTR_SW_WAR
	.align		4
.L_278:
        /*010c*/ 	.byte	0x04, 0x36
        /*010e*/ 	.short	(.L_280 - .L_279)
.L_279:
        /*0110*/ 	.word	0x00000008
.L_280:


//--------------------- .nv.info._Z15kernelCheckMovePiS_iib --------------------------
	.section	.nv.info._Z15kernelCheckMovePiS_iib,"",@"SHT_CUDA_INFO"
	.sectionflags	@""
	.align	4


	//----- nvinfo : EIATTR_CUDA_API_VERSION
	.align		4
        /*0000*/ 	.byte	0x04, 0x37
        /*0002*/ 	.short	(.L_282 - .L_281)
.L_281:
        /*0004*/ 	.word	0x00000082


	//----- nvinfo : EIATTR_KPARAM_INFO
	.align		4
.L_282:
        /*0008*/ 	.byte	0x04, 0x17
        /*000a*/ 	.short	(.L_284 - .L_283)
.L_283:
        /*000c*/ 	.word	0x00000000
        /*0010*/ 	.short	0x0004
        /*0012*/ 	.short	0x0018
        /*0014*/ 	.byte	0x00, 0xf0, 0x05, 0x00


	//----- nvinfo : EIATTR_KPARAM_INFO
	.align		4
.L_284:
        /*0018*/ 	.byte	0x04, 0x17
        /*001a*/ 	.short	(.L_286 - .L_285)
.L_285:
        /*001c*/ 	.word	0x00000000
        /*0020*/ 	.short	0x0003
        /*0022*/ 	.short	0x0014
        /*0024*/ 	.byte	0x00, 0xf0, 0x11, 0x00


	//----- nvinfo : EIATTR_KPARAM_INFO
	.align		4
.L_286:
        /*0028*/ 	.byte	0x04, 0x17
        /*002a*/ 	.short	(.L_288 - .L_287)
.L_287:
        /*002c*/ 	.word	0x00000000
        /*0030*/ 	.short	0x0002
        /*0032*/ 	.short	0x0010
        /*0034*/ 	.byte	0x00, 0xf0, 0x11, 0x00


	//----- nvinfo : EIATTR_KPARAM_INFO
	.align		4
.L_288:
        /*0038*/ 	.byte	0x04, 0x17
        /*003a*/ 	.short	(.L_290 - .L_289)
.L_289:
        /*003c*/ 	.word	0x00000000
        /*0040*/ 	.short	0x0001
        /*0042*/ 	.short	0x0008
        /*0044*/ 	.byte	0x00, 0xf5, 0x21, 0x00


	//----- nvinfo : EIATTR_KPARAM_INFO
	.align		4
.L_290:
        /*0048*/ 	.byte	0x04, 0x17
        /*004a*/ 	.short	(.L_292 - .L_291)
.L_291:
        /*004c*/ 	.word	0x00000000
        /*0050*/ 	.short	0x0000
        /*0052*/ 	.short	0x0000
        /*0054*/ 	.byte	0x00, 0xf5, 0x21, 0x00


	//----- nvinfo : EIATTR_SPARSE_MMA_MASK
	.align		4
.L_292:
        /*0058*/ 	.byte	0x03, 0x50
        /*005a*/ 	.short	0x0000


	//----- nvinfo : EIATTR_MAXREG_COUNT
	.align		4
        /*005c*/ 	.byte	0x03, 0x1b
        /*005e*/ 	.short	0x00ff


	//----- nvinfo : EIATTR_MERCURY_ISA_VERSION
	.align		4
        /*0060*/ 	.byte	0x03, 0x5f
        /*0062*/ 	.short	0x0101


	//----- nvinfo : EIATTR_VRC_CTA_INIT_COUNT
	.align		4
        /*0064*/ 	.byte	0x02, 0x4a
	.zero		1
	.zero		1


	//----- nvinfo : EIATTR_EXIT_INSTR_OFFSETS
	.align		4
        /*0068*/ 	.byte	0x04, 0x1c
        /*006a*/ 	.short	(.L_294 - .L_293)


	//   ....[0]....
.L_293:
        /*006c*/ 	.word	0x00000030


	//   ....[1]....
        /*0070*/ 	.word	0x00001be0


	//----- nvinfo : EIATTR_INDIRECT_BRANCH_TARGETS
	.align		4
.L_294:
        /*0074*/ 	.byte	0x04, 0x34
        /*0076*/ 	.short	(.L_296 - .L_295)


	//   ....[0]....
.L_295:
        /* <DEDUP_REMOVED lines=8> */


	//   ....[1]....
        /* <DEDUP_REMOVED lines=8> */


	//----- nvinfo : EIATTR_CBANK_PARAM_SIZE
	.align		4
.L_296:
        /*00b0*/ 	.byte	0x03, 0x19
        /*00b2*/ 	.short	0x0019


	//----- nvinfo : EIATTR_PARAM_CBANK
	.align		4
        /*00b4*/ 	.byte	0x04, 0x0a
        /*00b6*/ 	.short	(.L_298 - .L_297)
	.align		4
.L_297:
        /*00b8*/ 	.word	index@(.nv.constant0._Z15kernelCheckMovePiS_iib)
        /*00bc*/ 	.short	0x0380
        /*00be*/ 	.short	0x0019


	//----- nvinfo : EIATTR_SW_WAR
	.align		4
.L_298:
        /*00c0*/ 	.byte	0x04, 0x36
        /*00c2*/ 	.short	(.L_300 - .L_299)
.L_299:
        /*00c4*/ 	.word	0x00000008
.L_300:


//--------------------- .nv.info._Z19kernelCheckAllMovesPiS_ib --------------------------
	.section	.nv.info._Z19kernelCheckAllMovesPiS_ib,"",@"SHT_CUDA_INFO"
	.sectionflags	@""
	.align	4


	//----- nvinfo : EIATTR_CUDA_API_VERSION
	.align		4
        /*0000*/ 	.byte	0x04, 0x37
        /*0002*/ 	.short	(.L_302 - .L_301)
.L_301:
        /*0004*/ 	.word	0x00000082


	//----- nvinfo : EIATTR_KPARAM_INFO
	.align		4
.L_302:
        /*0008*/ 	.byte	0x04, 0x17
        /*000a*/ 	.short	(.L_304 - .L_303)
.L_303:
        /*000c*/ 	.word	0x00000000
        /*0010*/ 	.short	0x0003
        /*0012*/ 	.short	0x0014
        /*0014*/ 	.byte	0x00, 0xf0, 0x05, 0x00


	//----- nvinfo : EIATTR_KPARAM_INFO
	.align		4
.L_304:
        /*0018*/ 	.byte	0x04, 0x17
        /*001a*/ 	.short	(.L_306 - .L_305)
.L_305:
        /*001c*/ 	.word	0x00000000
        /*0020*/ 	.short	0x0002
        /*0022*/ 	.short	0x0010
        /*0024*/ 	.byte	0x00, 0xf0, 0x11, 0x00


	//----- nvinfo : EIATTR_KPARAM_INFO
	.align		4
.L_306:
        /*0028*/ 	.byte	0x04, 0x17
        /*002a*/ 	.short	(.L_308 - .L_307)
.L_307:
        /*002c*/ 	.word	0x00000000
        /*0030*/ 	.short	0x0001
        /*0032*/ 	.short	0x0008
        /*0034*/ 	.byte	0x00, 0xf5, 0x21, 0x00


	//----- nvinfo : EIATTR_KPARAM_INFO
	.align		4
.L_308:
        /*0038*/ 	.byte	0x04, 0x17
        /*003a*/ 	.short	(.L_310 - .L_309)
.L_309:
        /*003c*/ 	.word	0x00000000
        /*0040*/ 	.short	0x0000
        /*0042*/ 	.short	0x0000
        /*0044*/ 	.byte	0x00, 0xf5, 0x21, 0x00


	//----- nvinfo : EIATTR_SPARSE_MMA_MASK
	.align		4
.L_310:
        /*0048*/ 	.byte	0x03, 0x50
        /*004a*/ 	.short	0x0000


	//----- nvinfo : EIATTR_MAXREG_COUNT
	.align		4
        /*004c*/ 	.byte	0x03, 0x1b
        /*004e*/ 	.short	0x00ff


	//----- nvinfo : EIATTR_MERCURY_ISA_VERSION
	.align		4
        /*0050*/ 	.byte	0x03, 0x5f
        /*0052*/ 	.short	0x0101


	//----- nvinfo : EIATTR_VRC_CTA_INIT_COUNT
	.align		4
        /*0054*/ 	.byte	0x02, 0x4a
	.zero		1
	.zero		1


	//----- nvinfo : EIATTR_EXIT_INSTR_OFFSETS
	.align		4
        /*0058*/ 	.byte	0x04, 0x1c
        /*005a*/ 	.short	(.L_312 - .L_311)


	//   ....[0]....
.L_311:
        /*005c*/ 	.word	0x00000030


	//   ....[1]....
        /*0060*/ 	.word	0x000015d0


	//----- nvinfo : EIATTR_INDIRECT_BRANCH_TARGETS
	.align		4
.L_312:
        /*0064*/ 	.byte	0x04, 0x34
        /*0066*/ 	.short	(.L_314 - .L_313)


	//   ....[0]....
.L_313:
        /* <DEDUP_REMOVED lines=8> */


	//   ....[1]....
        /* <DEDUP_REMOVED lines=8> */


	//----- nvinfo : EIATTR_CRS_STACK_SIZE
	.align		4
.L_314:
        /*00a0*/ 	.byte	0x04, 0x1e
        /*00a2*/ 	.short	(.L_316 - .L_315)
.L_315:
        /*00a4*/ 	.word	0x00000000


	//----- nvinfo : EIATTR_CBANK_PARAM_SIZE
	.align		4
.L_316:
        /*00a8*/ 	.byte	0x03, 0x19
        /*00aa*/ 	.short	0x0015


	//----- nvinfo : EIATTR_PARAM_CBANK
	.align		4
        /*00ac*/ 	.byte	0x04, 0x0a
        /*00ae*/ 	.short	(.L_318 - .L_317)
	.align		4
.L_317:
        /*00b0*/ 	.word	index@(.nv.constant0._Z19kernelCheckAllMovesPiS_ib)
        /*00b4*/ 	.short	0x0380
        /*00b6*/ 	.short	0x0015


	//----- nvinfo : EIATTR_SW_WAR
	.align		4
.L_318:
        /*00b8*/ 	.byte	0x04, 0x36
        /*00ba*/ 	.short	(.L_320 - .L_319)
.L_319:
        /*00bc*/ 	.word	0x00000008
.L_320:


//--------------------- .nv.info._Z15kernelFindPawnsPiS_b --------------------------
	.section	.nv.info._Z15kernelFindPawnsPiS_b,"",@"SHT_CUDA_INFO"
	.sectionflags	@""
	.align	4


	//----- nvinfo : EIATTR_CUDA_API_VERSION
	.align		4
        /*0000*/ 	.byte	0x04, 0x37
        /*0002*/ 	.short	(.L_322 - .L_321)
.L_321:
        /*0004*/ 	.word	0x00000082


	//----- nvinfo : EIATTR_KPARAM_INFO
	.align		4
.L_322:
        /*0008*/ 	.byte	0x04, 0x17
        /*000a*/ 	.short	(.L_324 - .L_323)
.L_323:
        /*000c*/ 	.word	0x00000000
        /*0010*/ 	.short	0x0002
        /*0012*/ 	.short	0x0010
        /*0014*/ 	.byte	0x00, 0xf0, 0x05, 0x00


	//----- nvinfo : EIATTR_KPARAM_INFO
	.align		4
.L_324:
        /*0018*/ 	.byte	0x04, 0x17
        /*001a*/ 	.short	(.L_326 - .L_325)
.L_325:
        /*001c*/ 	.word	0x00000000
        /*0020*/ 	.short	0x0001
        /*0022*/ 	.short	0x0008
        /*0024*/ 	.byte	0x00, 0xf5, 0x21, 0x00


	//----- nvinfo : EIATTR_KPARAM_INFO
	.align		4
.L_326:
        /*0028*/ 	.byte	0x04, 0x17
        /*002a*/ 	.short	(.L_328 - .L_327)
.L_327:
        /*002c*/ 	.word	0x00000000
        /*0030*/ 	.short	0x0000
        /*0032*/ 	.short	0x0000
        /*0034*/ 	.byte	0x00, 0xf5, 0x21, 0x00


	//----- nvinfo : EIATTR_SPARSE_MMA_MASK
	.align		4
.L_328:
        /*0038*/ 	.byte	0x03, 0x50
        /*003a*/ 	.short	0x0000


	//----- nvinfo : EIATTR_MAXREG_COUNT
	.align		4
        /*003c*/ 	.byte	0x03, 0x1b
        /*003e*/ 	.short	0x00ff


	//----- nvinfo : EIATTR_MERCURY_ISA_VERSION
	.align		4
        /*0040*/ 	.byte	0x03, 0x5f
        /*0042*/ 	.short	0x0101


	//----- nvinfo : EIATTR_VRC_CTA_INIT_COUNT
	.align		4
        /*0044*/ 	.byte	0x02, 0x4a
	.zero		1
	.zero		1


	//----- nvinfo : EIATTR_EXIT_INSTR_OFFSETS
	.align		4
        /*0048*/ 	.byte	0x04, 0x1c
        /*004a*/ 	.short	(.L_330 - .L_329)


	//   ....[0]....
.L_329:
        /*004c*/ 	.word	0x00000030


	//   ....[1]....
        /*0050*/ 	.word	0x000001e0


	//----- nvinfo : EIATTR_CRS_STACK_SIZE
	.align		4
.L_330:
        /*0054*/ 	.byte	0x04, 0x1e
        /*0056*/ 	.short	(.L_332 - .L_331)
.L_331:
        /*0058*/ 	.word	0x00000000


	//----- nvinfo : EIATTR_CBANK_PARAM_SIZE
	.align		4
.L_332:
        /*005c*/ 	.byte	0x03, 0x19
        /*005e*/ 	.short	0x0011


	//----- nvinfo : EIATTR_PARAM_CBANK
	.align		4
        /*0060*/ 	.byte	0x04, 0x0a
        /*0062*/ 	.short	(.L_334 - .L_333)
	.align		4
.L_333:
        /*0064*/ 	.word	index@(.nv.constant0._Z15kernelFindPawnsPiS_b)
        /*0068*/ 	.short	0x0380
        /*006a*/ 	.short	0x0011


	//----- nvinfo : EIATTR_SW_WAR
	.align		4
.L_334:
        /*006c*/ 	.byte	0x04, 0x36
        /*006e*/ 	.short	(.L_336 - .L_335)
.L_335:
        /*0070*/ 	.word	0x00000008
.L_336:


//--------------------- .nv.callgraph             --------------------------
	.section	.nv.callgraph,"",@"SHT_CUDA_CALLGRAPH"
	.align	4
	.sectionentsize	8
	.align		4
        /*0000*/ 	.word	0x00000000
	.align		4
        /*0004*/ 	.word	0xffffffff
	.align		4
        /*0008*/ 	.word	0x00000000
	.align		4
        /*000c*/ 	.word	0xfffffffe
	.align		4
        /*0010*/ 	.word	0x00000000
	.align		4
        /*0014*/ 	.word	0xfffffffd
	.align		4
        /*0018*/ 	.word	0x00000000
	.align		4
        /*001c*/ 	.word	0xfffffffc


//--------------------- .nv.constant4             --------------------------
	.section	.nv.constant4,"a",@progbits
	.align	8
	.align		8
.nv.constant4:
        /*0000*/ 	.dword	_ZN34_INTERNAL_e004f76e_4_k_cu_f8e8844f4cuda3std3__45__cpo5beginE
	.align		8
        /*0008*/ 	.dword	_ZN34_INTERNAL_e004f76e_4_k_cu_f8e8844f4cuda3std3__45__cpo3endE
	.align		8
        /*0010*/ 	.dword	_ZN34_INTERNAL_e004f76e_4_k_cu_f8e8844f4cuda3std3__45__cpo6cbeginE
	.align		8
        /*0018*/ 	.dword	_ZN34_INTERNAL_e004f76e_4_k_cu_f8e8844f4cuda3std3__45__cpo4cendE
	.align		8
        /*0020*/ 	.dword	_ZN34_INTERNAL_e004f76e_4_k_cu_f8e8844f4cuda3std3__45__cpo6rbeginE
	.align		8
        /*0028*/ 	.dword	_ZN34_INTERNAL_e004f76e_4_k_cu_f8e8844f4cuda3std3__45__cpo4rendE
	.align		8
        /*0030*/ 	.dword	_ZN34_INTERNAL_e004f76e_4_k_cu_f8e8844f4cuda3std3__45__cpo7crbeginE
	.align		8
        /*0038*/ 	.dword	_ZN34_INTERNAL_e004f76e_4_k_cu_f8e8844f4cuda3std3__45__cpo5crendE
	.align		8
        /*0040*/ 	.dword	_ZN34_INTERNAL_e004f76e_4_k_cu_f8e8844f4cuda3std3__436_GLOBAL__N__e004f76e_4_k_cu_f8e8844f6ignoreE
	.align		8
        /*0048*/ 	.dword	_ZN34_INTERNAL_e004f76e_4_k_cu_f8e8844f4cuda3std3__419piecewise_constructE
	.align		8
        /*0050*/ 	.dword	_ZN34_INTERNAL_e004f76e_4_k_cu_f8e8844f4cuda3std3__48in_placeE
	.align		8
        /*0058*/ 	.dword	_ZN34_INTERNAL_e004f76e_4_k_cu_f8e8844f4cuda3std3__420unreachable_sentinelE
	.align		8
        /*0060*/ 	.dword	_ZN34_INTERNAL_e004f76e_4_k_cu_f8e8844f4cuda3std3__47nulloptE
	.align		8
        /*0068*/ 	.dword	_ZN34_INTERNAL_e004f76e_4_k_cu_f8e8844f4cuda3std3__48unexpectE
	.align		8
        /*0070*/ 	.dword	_ZN34_INTERNAL_e004f76e_4_k_cu_f8e8844f4cuda3std6ranges3__45__cpo4swapE
	.align		8
        /*0078*/ 	.dword	_ZN34_INTERNAL_e004f76e_4_k_cu_f8e8844f4cuda3std6ranges3__45__cpo9iter_moveE
	.align		8
        /*0080*/ 	.dword	_ZN34_INTERNAL_e004f76e_4_k_cu_f8e8844f4cuda3std6ranges3__45__cpo5beginE
	.align		8
        /*0088*/ 	.dword	_ZN34_INTERNAL_e004f76e_4_k_cu_f8e8844f4cuda3std6ranges3__45__cpo3endE
	.align		8
        /*0090*/ 	.dword	_ZN34_INTERNAL_e004f76e_4_k_cu_f8e8844f4cuda3std6ranges3__45__cpo6cbeginE
	.align		8
        /*0098*/ 	.dword	_ZN34_INTERNAL_e004f76e_4_k_cu_f8e8844f4cuda3std6ranges3__45__cpo4cendE
	.align		8
        /*00a0*/ 	.dword	_ZN34_INTERNAL_e004f76e_4_k_cu_f8e8844f4cuda3std6ranges3__45__cpo7advanceE
	.align		8
        /*00a8*/ 	.dword	_ZN34_INTERNAL_e004f76e_4_k_cu_f8e8844f4cuda3std6ranges3__45__cpo9iter_swapE
	.align		8
        /*00b0*/ 	.dword	_ZN34_INTERNAL_e004f76e_4_k_cu_f8e8844f4cuda3std6ranges3__45__cpo4nextE
	.align		8
        /*00b8*/ 	.dword	_ZN34_INTERNAL_e004f76e_4_k_cu_f8e8844f4cuda3std6ranges3__45__cpo4prevE
	.align		8
        /*00c0*/ 	.dword	_ZN34_INTERNAL_e004f76e_4_k_cu_f8e8844f4cuda3std6ranges3__45__cpo4dataE
	.align		8
        /*00c8*/ 	.dword	_ZN34_INTERNAL_e004f76e_4_k_cu_f8e8844f4cuda3std6ranges3__45__cpo5cdataE
	.align		8
        /*00d0*/ 	.dword	_ZN34_INTERNAL_e004f76e_4_k_cu_f8e8844f4cuda3std6ranges3__45__cpo4sizeE
	.align		8
        /*00d8*/ 	.dword	_ZN34_INTERNAL_e004f76e_4_k_cu_f8e8844f4cuda3std6ranges3__45__cpo5ssizeE
	.align		8
        /*00e0*/ 	.dword	_ZN34_INTERNAL_e004f76e_4_k_cu_f8e8844f4cuda3std6ranges3__45__cpo8distanceE
	.align		8
        /*00e8*/ 	.dword	_ZN34_INTERNAL_e004f76e_4_k_cu_f8e8844f6thrust24THRUST_300001_SM_1000_NS8cuda_cub3parE
	.align		8
        /*00f0*/ 	.dword	_ZN34_INTERNAL_e004f76e_4_k_cu_f8e8844f6thrust24THRUST_300001_SM_1000_NS8cuda_cub10par_nosyncE
	.align		8
        /*00f8*/ 	.dword	_ZN34_INTERNAL_e004f76e_4_k_cu_f8e8844f6thrust24THRUST_300001_SM_1000_NS6system6detail10sequential3seqE
	.align		8
        /*0100*/ 	.dword	_ZN34_INTERNAL_e004f76e_4_k_cu_f8e8844f6thrust24THRUST_300001_SM_1000_NS6system3cpp3parE
	.align		8
        /*0108*/ 	.dword	_ZN34_INTERNAL_e004f76e_4_k_cu_f8e8844f6thrust24THRUST_300001_SM_1000_NS12placeholders2_1E
	.align		8
        /*0110*/ 	.dword	_ZN34_INTERNAL_e004f76e_4_k_cu_f8e8844f6thrust24THRUST_300001_SM_1000_NS12placeholders2_2E
	.align		8
        /*0118*/ 	.dword	_ZN34_INTERNAL_e004f76e_4_k_cu_f8e8844f6thrust24THRUST_300001_SM_1000_NS12placeholders2_3E
	.align		8
        /*0120*/ 	.dword	_ZN34_INTERNAL_e004f76e_4_k_cu_f8e8844f6thrust24THRUST_300001_SM_1000_NS12placeholders2_4E
	.align		8
        /*0128*/ 	.dword	_ZN34_INTERNAL_e004f76e_4_k_cu_f8e8844f6thrust24THRUST_300001_SM_1000_NS12placeholders2_5E
	.align		8
        /*0130*/ 	.dword	_ZN34_INTERNAL_e004f76e_4_k_cu_f8e8844f6thrust24THRUST_300001_SM_1000_NS12placeholders2_6E
	.align		8
        /*0138*/ 	.dword	_ZN34_INTERNAL_e004f76e_4_k_cu_f8e8844f6thrust24THRUST_300001_SM_1000_NS12placeholders2_7E
	.align		8
        /*0140*/ 	.dword	_ZN34_INTERNAL_e004f76e_4_k_cu_f8e8844f6thrust24THRUST_300001_SM_1000_NS12placeholders2_8E
	.align		8
        /*0148*/ 	.dword	_ZN34_INTERNAL_e004f76e_4_k_cu_f8e8844f6thrust24THRUST_300001_SM_1000_NS12placeholders2_9E
	.align		8
        /*0150*/ 	.dword	_ZN34_INTERNAL_e004f76e_4_k_cu_f8e8844f6thrust24THRUST_300001_SM_1000_NS12placeholders3_10E
	.align		8
        /*0158*/ 	.dword	_ZN34_INTERNAL_e004f76e_4_k_cu_f8e8844f6thrust24THRUST_300001_SM_1000_NS3seqE
	.align		8
        /*0160*/ 	.dword	_ZN34_INTERNAL_e004f76e_4_k_cu_f8e8844f6thrust24THRUST_300001_SM_1000_NS6deviceE


//--------------------- .nv.constant2._Z16kernelEvalPointsPKiPib --------------------------
	.section	.nv.constant2._Z16kernelEvalPointsPKiPib,"a",@progbits
	.sectionflags	@""
	.align	4
.nv.constant2._Z16kernelEvalPointsPKiPib:
        /*0000*/ 	.byte	0x40, 0x03, 0x00, 0x00, 0xa0, 0x04, 0x00, 0x00, 0x80, 0x01, 0x00, 0x00, 0x80, 0x0a, 0x00, 0x00
        /*0010*/ 	.byte	0x30, 0x07, 0x00, 0x00, 0x90, 0x09, 0x00, 0x00, 0xb0, 0x05, 0x00, 0x00, 0x80, 0x0a, 0x00, 0x00


//--------------------- .nv.constant2._Z15kernelCheckMovePiS_iib --------------------------
	.section	.nv.constant2._Z15kernelCheckMovePiS_iib,"a",@progbits
	.sectionflags	@""
	.align	4
.nv.constant2._Z15kernelCheckMovePiS_iib:
        /*0000*/ 	.byte	0xe0, 0x06, 0x00, 0x00, 0x20, 0x0b, 0x00, 0x00, 0x60, 0x02, 0x00, 0x00, 0xb0, 0x1b, 0x00, 0x00
        /*0010*/ 	.byte	0x30, 0x11, 0x00, 0x00, 0xa0, 0x12, 0x00, 0x00, 0x20, 0x10, 0x00, 0x00, 0xb0, 0x1b, 0x00, 0x00


//--------------------- .nv.constant2._Z19kernelCheckAllMovesPiS_ib --------------------------
	.section	.nv.constant2._Z19kernelCheckAllMovesPiS_ib,"a",@progbits
	.sectionflags	@""
	.align	4
.nv.constant2._Z19kernelCheckAllMovesPiS_ib:
        /*0000*/ 	.byte	0xd0, 0x04, 0x00, 0x00, 0x00, 0x09, 0x00, 0x00, 0x70, 0x02, 0x00, 0x00, 0x80, 0x15, 0x00, 0x00
        /*0010*/ 	.byte	0x30, 0x0e, 0x00, 0x00, 0x90, 0x0f, 0x00, 0x00, 0x30, 0x0d, 0x00, 0x00, 0x80, 0x15, 0x00, 0x00


//--------------------- .text._ZN3cub18CUB_300001_SM_10006detail10radix_sort29DeviceRadixSortOnesweepKernelINS1_5radix10policy_hubIiNS0_8NullTypeEyE10Policy1000ELNS0_9SortOrderE0EiS6_yiiNS1_21identity_decomposer_tEEEvPT5_SC_PT3_PKSD_PT1_PKSH_PT2_PKSL_T4_iiT6_ --------------------------
	.section	.text._ZN3cub18CUB_300001_SM_10006detail10radix_sort29DeviceRadixSortOnesweepKernelINS1_5radix10policy_hubIiNS0_8NullTypeEyE10Policy1000ELNS0_9SortOrderE0EiS6_yiiNS1_21identity_decomposer_tEEEvPT5_SC_PT3_PKSD_PT1_PKSH_PT2_PKSL_T4_iiT6_,"ax",@progbits
	.align	128
        .global         _ZN3cub18CUB_300001_SM_10006detail10radix_sort29DeviceRadixSortOnesweepKernelINS1_5radix10policy_hubIiNS0_8NullTypeEyE10Policy1000ELNS0_9SortOrderE0EiS6_yiiNS1_21identity_decomposer_tEEEvPT5_SC_PT3_PKSD_PT1_PKSH_PT2_PKSL_T4_iiT6_
        .type           _ZN3cub18CUB_300001_SM_10006detail10radix_sort29DeviceRadixSortOnesweepKernelINS1_5radix10policy_hubIiNS0_8NullTypeEyE10Policy1000ELNS0_9SortOrderE0EiS6_yiiNS1_21identity_decomposer_tEEEvPT5_SC_PT3_PKSD_PT1_PKSH_PT2_PKSL_T4_iiT6_,@function
        .size           _ZN3cub18CUB_300001_SM_10006detail10radix_sort29DeviceRadixSortOnesweepKernelINS1_5radix10policy_hubIiNS0_8NullTypeEyE10Policy1000ELNS0_9SortOrderE0EiS6_yiiNS1_21identity_decomposer_tEEEvPT5_SC_PT3_PKSD_PT1_PKSH_PT2_PKSL_T4_iiT6_,(.L_x_359 - _ZN3cub18CUB_300001_SM_10006detail10radix_sort29DeviceRadixSortOnesweepKernelINS1_5radix10policy_hubIiNS0_8NullTypeEyE10Policy1000ELNS0_9SortOrderE0EiS6_yiiNS1_21identity_decomposer_tEEEvPT5_SC_PT3_PKSD_PT1_PKSH_PT2_PKSL_T4_iiT6_)
        .other          _ZN3cub18CUB_300001_SM_10006detail10radix_sort29DeviceRadixSortOnesweepKernelINS1_5radix10policy_hubIiNS0_8NullTypeEyE10Policy1000ELNS0_9SortOrderE0EiS6_yiiNS1_21identity_decomposer_tEEEvPT5_SC_PT3_PKSD_PT1_PKSH_PT2_PKSL_T4_iiT6_,@"STO_CUDA_ENTRY STV_DEFAULT"
_ZN3cub18CUB_300001_SM_10006detail10radix_sort29DeviceRadixSortOnesweepKernelINS1_5radix10policy_hubIiNS0_8NullTypeEyE10Policy1000ELNS0_9SortOrderE0EiS6_yiiNS1_21identity_decomposer_tEEEvPT5_SC_PT3_PKSD_PT1_PKSH_PT2_PKSL_T4_iiT6_:
.text._ZN3cub18CUB_300001_SM_10006detail10radix_sort29DeviceRadixSortOnesweepKernelINS1_5radix10policy_hubIiNS0_8NullTypeEyE10Policy1000ELNS0_9SortOrderE0EiS6_yiiNS1_21identity_decomposer_tEEEvPT5_SC_PT3_PKSD_PT1_PKSH_PT2_PKSL_T4_iiT6_:
[----:B------:R-:W-:Y:S01]  /*0000*/  LDC R1, c[0x0][0x37c] ;  /* 0x0000df00ff017b82 */ /* 0x000fe20000000800 */
[----:B------:R-:W0:Y:S01]  /*0010*/  S2R R3, SR_TID.X ;  /* 0x0000000000037919 */ /* 0x000e220000002100 */
[----:B------:R-:W1:Y:S01]  /*0020*/  LDCU.64 UR8, c[0x0][0x358] ;  /* 0x00006b00ff0877ac */ /* 0x000e620008000a00 */
[----:B------:R-:W-:Y:S01]  /*0030*/  BSSY.RECONVERGENT B0, `(.L_x_0) ;  /* 0x000000a000007945 */ /* 0x000fe20003800200 */
[----:B0-----:R-:W-:-:S13]  /*0040*/  ISETP.NE.AND P0, PT, R3, RZ, PT ;  /* 0x000000ff0300720c */ /* 0x001fda0003f05270 */
[----:B-1----:R-:W-:Y:S05]  /*0050*/  @P0 BRA `(.L_x_1) ;  /* 0x00000000001c0947 */ /* 0x002fea0003800000 */
[----:B------:R-:W0:Y:S01]  /*0060*/  LDC.64 R4, c[0x0][0x388] ;  /* 0x0000e200ff047b82 */ /* 0x000e220000000a00 */
[----:B------:R-:W-:-:S05]  /*0070*/  IMAD.MOV.U32 R7, RZ, RZ, 0x1 ;  /* 0x00000001ff077424 */ /* 0x000fca00078e00ff */
[----:B0-----:R-:W2:Y:S02]  /*0080*/  ATOMG.E.ADD.STRONG.GPU PT, R4, desc[UR8][R4.64], R7 ;  /* 0x80000007040479a8 */ /* 0x001ea400081ef108 */
[----:B------:R-:W0:Y:S01]  /*0090*/  S2UR UR5, SR_CgaCtaId ;  /* 0x00000000000579c3 */ /* 0x000e220000008800 */
[----:B------:R-:W-:Y:S02]  /*00a0*/  UMOV UR4, 0x400 ;  /* 0x0000040000047882 */ /* 0x000fe40000000000 */
[----:B0-----:R-:W-:-:S09]  /*00b0*/  ULEA UR4, UR5, UR4, 0x18 ;  /* 0x0000000405047291 */ /* 0x001fd2000f8ec0ff */
[----:B--2---:R0:W-:Y:S03]  /*00c0*/  STS [UR4+0x7200], R4 ;  /* 0x00720004ff007988 */ /* 0x0041e60008000804 */
.L_x_1:
[----:B------:R-:W-:Y:S05]  /*00d0*/  BSYNC.RECONVERGENT B0 ;  /* 0x0000000000007941 */ /* 0x000fea0003800200 */
.L_x_0:
[----:B------:R-:W1:Y:S08]  /*00e0*/  S2UR UR5, SR_CgaCtaId ;  /* 0x00000000000579c3 */ /* 0x000e700000008800 */
[----:B------:R-:W-:Y:S06]  /*00f0*/  BAR.SYNC.DEFER_BLOCKING 0x0 ;  /* 0x0000000000007b1d */ /* 0x000fec0000010000 */
[----:B------:R-:W-:Y:S01]  /*0100*/  UMOV UR4, 0x400 ;  /* 0x0000040000047882 */ /* 0x000fe20000000000 */
[----:B------:R-:W2:Y:S01]  /*0110*/  S2R R46, SR_LANEID ;  /* 0x00000000002e7919 */ /* 0x000ea20000000000 */
[----:B-1----:R-:W-:Y:S01]  /*0120*/  ULEA UR4, UR5, UR4, 0x18 ;  /* 0x0000000405047291 */ /* 0x002fe2000f8ec0ff */
[----:B------:R-:W1:Y:S08]  /*0130*/  LDCU UR5, c[0x0][0x3c0] ;  /* 0x00007800ff0577ac */ /* 0x000e700008000800 */
[----:B------:R-:W3:Y:S02]  /*0140*/  LDS R0, [UR4+0x7200] ;  /* 0x00720004ff007984 */ /* 0x000ee40008000800 */
[----:B---3--:R-:W-:-:S13]  /*0150*/  R2UR UR7, R0 ;  /* 0x00000000000772ca */ /* 0x008fda00000e0000 */
[----:B------:R-:W-:-:S04]  /*0160*/  UIMAD UR6, UR7, 0x1c80, URZ ;  /* 0x00001c80070678a4 */ /* 0x000fc8000f8e02ff */
[----:B------:R-:W-:Y:S02]  /*0170*/  UIADD3 UR10, UPT, UPT, UR6, 0x1c80, URZ ;  /* 0x00001c80060a7890 */ /* 0x000fe4000fffe0ff */
[----:B------:R-:W-:Y:S02]  /*0180*/  USHF.R.S32.HI UR11, URZ, 0x1f, UR6 ;  /* 0x0000001fff0b7899 */ /* 0x000fe40008011406 */
[----:B-1----:R-:W-:-:S09]  /*0190*/  UISETP.GT.AND UP0, UPT, UR10, UR5, UPT ;  /* 0x000000050a00728c */ /* 0x002fd2000bf04270 */
[----:B--2---:R-:W-:Y:S05]  /*01a0*/  BRA.U UP0, `(.L_x_2) ;  /* 0x0000000100707547 */ /* 0x004fea000b800000 */
[----:B------:R-:W0:Y:S01]  /*01b0*/  LDCU.64 UR12, c[0x0][0x3a8] ;  /* 0x00007500ff0c77ac */ /* 0x000e220008000a00 */
[C---:B------:R-:W-:Y:S02]  /*01c0*/  LOP3.LUT R0, R3.reuse, 0x1f, RZ, 0xc0, !PT ;  /* 0x0000001f03007812 */ /* 0x040fe400078ec0ff */
[----:B------:R-:W-:-:S05]  /*01d0*/  LOP3.LUT R5, R3, 0x3e0, RZ, 0xc0, !PT ;  /* 0x000003e003057812 */ /* 0x000fca00078ec0ff */
[----:B------:R-:W-:-:S05]  /*01e0*/  IMAD R0, R5, 0x13, R0 ;  /* 0x0000001305007824 */ /* 0x000fca00078e0200 */
[----:B------:R-:W-:-:S05]  /*01f0*/  IADD3 R0, P0, PT, R0, UR6, RZ ;  /* 0x0000000600007c10 */ /* 0x000fca000ff1e0ff */
[----:B------:R-:W-:Y:S01]  /*0200*/  IMAD.X R5, RZ, RZ, UR11, P0 ;  /* 0x0000000bff057e24 */ /* 0x000fe200080e06ff */
[----:B0-----:R-:W-:-:S04]  /*0210*/  LEA R4, P0, R0, UR12, 0x2 ;  /* 0x0000000c00047c11 */ /* 0x001fc8000f8010ff */
[----:B------:R-:W-:-:S05]  /*0220*/  LEA.HI.X R5, R0, UR13, R5, 0x2, P0 ;  /* 0x0000000d00057c11 */ /* 0x000fca00080f1405 */
[----:B------:R0:W5:Y:S04]  /*0230*/  LDG.E R44, desc[UR8][R4.64] ;  /* 0x00000008042c7981 */ /* 0x000168000c1e1900 */
        /* <DEDUP_REMOVED lines=17> */
[----:B------:R0:W5:Y:S01]  /*0350*/  LDG.E R24, desc[UR8][R4.64+0x900] ;  /* 0x0009000804187981 */ /* 0x000162000c1e1900 */
[----:B------:R-:W-:Y:S05]  /*0360*/  BRA `(.L_x_3) ;  /* 0x0000000400507947 */ /* 0x000fea0003800000 */
.L_x_2:
[C---:B------:R-:W-:Y:S01]  /*0370*/  LOP3.LUT R0, R3.reuse, 0x1f, RZ, 0xc0, !PT ;  /* 0x0000001f03007812 */ /* 0x040fe200078ec0ff */
[----:B------:R-:W1:Y:S01]  /*0380*/  LDCU.64 UR12, c[0x0][0x3a8] ;  /* 0x00007500ff0c77ac */ /* 0x000e620008000a00 */
[----:B------:R-:W-:Y:S01]  /*0390*/  LOP3.LUT R5, R3, 0x3e0, RZ, 0xc0, !PT ;  /* 0x000003e003057812 */ /* 0x000fe200078ec0ff */
[----:B------:R-:W-:Y:S01]  /*03a0*/  IMAD.MOV.U32 R44, RZ, RZ, 0x7fffffff ;  /* 0x7fffffffff2c7424 */ /* 0x000fe200078e00ff */
[----:B------:R-:W-:Y:S01]  /*03b0*/  UIADD3 UR5, UPT, UPT, -UR6, UR5, URZ ;  /* 0x0000000506057290 */ /* 0x000fe2000fffe1ff */
[----:B------:R-:W-:Y:S02]  /*03c0*/  IMAD.MOV.U32 R42, RZ, RZ, 0x7fffffff ;  /* 0x7fffffffff2a7424 */ /* 0x000fe400078e00ff */
[----:B------:R-:W-:Y:S02]  /*03d0*/  IMAD R7, R5, 0x13, R0 ;  /* 0x0000001305077824 */ /* 0x000fe400078e0200 */
[----:B------:R-:W-:Y:S02]  /*03e0*/  IMAD.MOV.U32 R43, RZ, RZ, 0x7fffffff ;  /* 0x7fffffffff2b7424 */ /* 0x000fe400078e00ff */
[C---:B------:R-:W-:Y:S01]  /*03f0*/  VIADD R0, R7.reuse, 0x20 ;  /* 0x0000002007007836 */ /* 0x040fe20000000000 */
[C---:B------:R-:W-:Y:S01]  /*0400*/  ISETP.GE.AND P1, PT, R7.reuse, UR5, PT ;  /* 0x0000000507007c0c */ /* 0x040fe2000bf26270 */
[----:B------:R-:W-:-:S02]  /*0410*/  VIADD R5, R7, 0x60 ;  /* 0x0000006007057836 */ /* 0x000fc40000000000 */
[C---:B0-----:R-:W-:Y:S01]  /*0420*/  VIADD R4, R7.reuse, 0x40 ;  /* 0x0000004007047836 */ /* 0x041fe20000000000 */
[----:B------:R-:W-:Y:S01]  /*0430*/  ISETP.GE.AND P2, PT, R0, UR5, PT ;  /* 0x0000000500007c0c */ /* 0x000fe2000bf46270 */
[C---:B------:R-:W-:Y:S01]  /*0440*/  VIADD R8, R7.reuse, 0xa0 ;  /* 0x000000a007087836 */ /* 0x040fe20000000000 */
[C---:B------:R-:W-:Y:S01]  /*0450*/  IADD3 R0, P0, PT, R7.reuse, UR6, RZ ;  /* 0x0000000607007c10 */ /* 0x040fe2000ff1e0ff */
[----:B------:R-:W-:Y:S01]  /*0460*/  VIADD R6, R7, 0x80 ;  /* 0x0000008007067836 */ /* 0x000fe20000000000 */
[----:B------:R-:W-:Y:S01]  /*0470*/  ISETP.GE.AND P4, PT, R5, UR5, PT ;  /* 0x0000000505007c0c */ /* 0x000fe2000bf86270 */
[----:B------:R-:W-:Y:S01]  /*0480*/  VIADD R9, R7, 0xc0 ;  /* 0x000000c007097836 */ /* 0x000fe20000000000 */
[----:B------:R-:W-:Y:S01]  /*0490*/  ISETP.GE.AND P3, PT, R4, UR5, PT ;  /* 0x0000000504007c0c */ /* 0x000fe2000bf66270 */
[----:B------:R-:W-:Y:S01]  /*04a0*/  IMAD.X R5, RZ, RZ, UR11, P0 ;  /* 0x0000000bff057e24 */ /* 0x000fe200080e06ff */
[----:B-1----:R-:W-:Y:S02]  /*04b0*/  LEA R4, P0, R0, UR12, 0x2 ;  /* 0x0000000c00047c11 */ /* 0x002fe4000f8010ff */
[----:B------:R-:W-:-:S02]  /*04c0*/  ISETP.GE.AND P6, PT, R8, UR5, PT ;  /* 0x0000000508007c0c */ /* 0x000fc4000bfc6270 */
[----:B------:R-:W-:Y:S01]  /*04d0*/  LEA.HI.X R5, R0, UR13, R5, 0x2, P0 ;  /* 0x0000000d00057c11 */ /* 0x000fe200080f1405 */
[----:B------:R-:W-:Y:S01]  /*04e0*/  VIADD R0, R7, 0xe0 ;  /* 0x000000e007007836 */ /* 0x000fe20000000000 */
[----:B------:R-:W-:Y:S01]  /*04f0*/  ISETP.GE.AND P5, PT, R6, UR5, PT ;  /* 0x0000000506007c0c */ /* 0x000fe2000bfa6270 */
[----:B------:R-:W-:Y:S01]  /*0500*/  IMAD.MOV.U32 R8, RZ, RZ, 0x7fffffff ;  /* 0x7fffffffff087424 */ /* 0x000fe200078e00ff */
[----:B------:R-:W-:Y:S01]  /*0510*/  ISETP.GE.AND P0, PT, R9, UR5, PT ;  /* 0x0000000509007c0c */ /* 0x000fe2000bf06270 */
[----:B------:R1:W5:Y:S01]  /*0520*/  @!P1 LDG.E R44, desc[UR8][R4.64] ;  /* 0x00000008042c9981 */ /* 0x000362000c1e1900 */
[----:B------:R-:W-:Y:S01]  /*0530*/  ISETP.GE.AND P1, PT, R0, UR5, PT ;  /* 0x0000000500007c0c */ /* 0x000fe2000bf26270 */
[C---:B------:R-:W-:Y:S02]  /*0540*/  VIADD R0, R7.reuse, 0x120 ;  /* 0x0000012007007836 */ /* 0x040fe40000000000 */
[----:B------:R1:W5:Y:S01]  /*0550*/  @!P3 LDG.E R42, desc[UR8][R4.64+0x100] ;  /* 0x00010008042ab981 */ /* 0x000362000c1e1900 */
[----:B------:R-:W-:-:S02]  /*0560*/  VIADD R6, R7, 0x100 ;  /* 0x0000010007067836 */ /* 0x000fc40000000000 */
[----:B------:R-:W-:Y:S01]  /*0570*/  ISETP.GE.AND P3, PT, R0, UR5, PT ;  /* 0x0000000500007c0c */ /* 0x000fe2000bf66270 */
[----:B------:R-:W-:Y:S01]  /*0580*/  VIADD R0, R7, 0x140 ;  /* 0x0000014007007836 */ /* 0x000fe20000000000 */
[----:B------:R1:W5:Y:S01]  /*0590*/  @!P4 LDG.E R8, desc[UR8][R4.64+0x180] ;  /* 0x000180080408c981 */ /* 0x000362000c1e1900 */
[----:B------:R-:W-:-:S03]  /*05a0*/  IMAD.MOV.U32 R10, RZ, RZ, 0x7fffffff ;  /* 0x7fffffffff0a7424 */ /* 0x000fc600078e00ff */
[----:B------:R-:W-:Y:S01]  /*05b0*/  ISETP.GE.AND P4, PT, R0, UR5, PT ;  /* 0x0000000500007c0c */ /* 0x000fe2000bf86270 */
[C---:B------:R-:W-:Y:S01]  /*05c0*/  VIADD R0, R7.reuse, 0x180 ;  /* 0x0000018007007836 */ /* 0x040fe20000000000 */
[----:B------:R1:W5:Y:S01]  /*05d0*/  @!P2 LDG.E R43, desc[UR8][R4.64+0x80] ;  /* 0x00008008042ba981 */ /* 0x000362000c1e1900 */
[----:B------:R-:W-:Y:S01]  /*05e0*/  ISETP.GE.AND P2, PT, R6, UR5, PT ;  /* 0x0000000506007c0c */ /* 0x000fe2000bf46270 */
[----:B------:R-:W-:Y:S02]  /*05f0*/  IMAD.MOV.U32 R12, RZ, RZ, 0x7fffffff ;  /* 0x7fffffffff0c7424 */ /* 0x000fe400078e00ff */
[----:B------:R1:W5:Y:S01]  /*0600*/  @!P6 LDG.E R10, desc[UR8][R4.64+0x280] ;  /* 0x00028008040ae981 */ /* 0x000362000c1e1900 */
[----:B------:R-:W-:Y:S01]  /*0610*/  ISETP.GE.AND P6, PT, R0, UR5, PT ;  /* 0x0000000500007c0c */ /* 0x000fe2000bfc6270 */
[C---:B------:R-:W-:Y:S02]  /*0620*/  VIADD R0, R7.reuse, 0x1a0 ;  /* 0x000001a007007836 */ /* 0x040fe40000000000 */
[----:B------:R-:W-:Y:S01]  /*0630*/  IMAD.MOV.U32 R9, RZ, RZ, 0x7fffffff ;  /* 0x7fffffffff097424 */ /* 0x000fe200078e00ff */
[----:B------:R1:W5:Y:S01]  /*0640*/  @!P0 LDG.E R12, desc[UR8][R4.64+0x300] ;  /* 0x00030008040c8981 */ /* 0x000362000c1e1900 */
[----:B------:R-:W-:Y:S01]  /*0650*/  VIADD R6, R7, 0x160 ;  /* 0x0000016007067836 */ /* 0x000fe20000000000 */
[----:B------:R-:W-:Y:S01]  /*0660*/  ISETP.GE.AND P0, PT, R0, UR5, PT ;  /* 0x0000000500007c0c */ /* 0x000fe2000bf06270 */
[----:B------:R-:W-:-:S02]  /*0670*/  IMAD.MOV.U32 R14, RZ, RZ, 0x7fffffff ;  /* 0x7fffffffff0e7424 */ /* 0x000fc400078e00ff */
[C---:B------:R-:W-:Y:S01]  /*0680*/  VIADD R0, R7.reuse, 0x1e0 ;  /* 0x000001e007007836 */ /* 0x040fe20000000000 */
[----:B------:R1:W5:Y:S01]  /*0690*/  @!P5 LDG.E R9, desc[UR8][R4.64+0x200] ;  /* 0x000200080409d981 */ /* 0x000362000c1e1900 */
[----:B------:R-:W-:Y:S01]  /*06a0*/  ISETP.GE.AND P5, PT, R6, UR5, PT ;  /* 0x0000000506007c0c */ /* 0x000fe2000bfa6270 */
[----:B------:R-:W-:Y:S02]  /*06b0*/  IMAD.MOV.U32 R13, RZ, RZ, 0x7fffffff ;  /* 0x7fffffffff0d7424 */ /* 0x000fe400078e00ff */
[----:B------:R1:W5:Y:S01]  /*06c0*/  @!P2 LDG.E R14, desc[UR8][R4.64+0x400] ;  /* 0x00040008040ea981 */ /* 0x000362000c1e1900 */
[----:B------:R-:W-:Y:S01]  /*06d0*/  IMAD.MOV.U32 R15, RZ, RZ, 0x7fffffff ;  /* 0x7fffffffff0f7424 */ /* 0x000fe200078e00ff */
[----:B------:R-:W-:Y:S01]  /*06e0*/  ISETP.GE.AND P2, PT, R0, UR5, PT ;  /* 0x0000000500007c0c */ /* 0x000fe2000bf46270 */
[C---:B------:R-:W-:Y:S01]  /*06f0*/  VIADD R6, R7.reuse, 0x1c0 ;  /* 0x000001c007067836 */ /* 0x040fe20000000000 */
[----:B------:R1:W5:Y:S01]  /*0700*/  @!P1 LDG.E R13, desc[UR8][R4.64+0x380] ;  /* 0x00038008040d9981 */ /* 0x000362000c1e1900 */
[----:B------:R-:W-:-:S02]  /*0710*/  VIADD R0, R7, 0x200 ;  /* 0x0000020007007836 */ /* 0x000fc40000000000 */
[----:B------:R-:W-:Y:S01]  /*0720*/  IMAD.MOV.U32 R16, RZ, RZ, 0x7fffffff ;  /* 0x7fffffffff107424 */ /* 0x000fe200078e00ff */
[----:B------:R1:W5:Y:S01]  /*0730*/  @!P3 LDG.E R15, desc[UR8][R4.64+0x480] ;  /* 0x00048008040fb981 */ /* 0x000362000c1e1900 */
[----:B------:R-:W-:Y:S01]  /*0740*/  IMAD.MOV.U32 R17, RZ, RZ, 0x7fffffff ;  /* 0x7fffffffff117424 */ /* 0x000fe200078e00ff */
[----:B------:R-:W-:Y:S01]  /*0750*/  ISETP.GE.AND P1, PT, R6, UR5, PT ;  /* 0x0000000506007c0c */ /* 0x000fe2000bf26270 */
[C---:B------:R-:W-:Y:S01]  /*0760*/  VIADD R6, R7.reuse, 0x220 ;  /* 0x0000022007067836 */ /* 0x040fe20000000000 */
[----:B------:R-:W-:Y:S01]  /*0770*/  ISETP.GE.AND P3, PT, R0, UR5, PT ;  /* 0x0000000500007c0c */ /* 0x000fe2000bf66270 */
[----:B------:R-:W-:Y:S01]  /*0780*/  VIADD R0, R7, 0x240 ;  /* 0x0000024007007836 */ /* 0x000fe20000000000 */
[----:B------:R1:W5:Y:S02]  /*0790*/  @!P4 LDG.E R16, desc[UR8][R4.64+0x500] ;  /* 0x000500080410c981 */ /* 0x000364000c1e1900 */
[----:B------:R-:W-:Y:S02]  /*07a0*/  ISETP.GE.AND P4, PT, R6, UR5, PT ;  /* 0x0000000506007c0c */ /* 0x000fe4000bf86270 */
[----:B------:R1:W5:Y:S01]  /*07b0*/  @!P5 LDG.E R17, desc[UR8][R4.64+0x580] ;  /* 0x000580080411d981 */ /* 0x000362000c1e1900 */
[----:B------:R-:W-:Y:S01]  /*07c0*/  ISETP.GE.AND P5, PT, R0, UR5, PT ;  /* 0x0000000500007c0c */ /* 0x000fe2000bfa6270 */
[----:B------:R-:W-:-:S02]  /*07d0*/  IMAD.MOV.U32 R18, RZ, RZ, 0x7fffffff ;  /* 0x7fffffffff127424 */ /* 0x000fc400078e00ff */
[----:B------:R-:W-:Y:S02]  /*07e0*/  IMAD.MOV.U32 R19, RZ, RZ, 0x7fffffff ;  /* 0x7fffffffff137424 */ /* 0x000fe400078e00ff */
[----:B------:R-:W-:Y:S02]  /*07f0*/  IMAD.MOV.U32 R20, RZ, RZ, 0x7fffffff ;  /* 0x7fffffffff147424 */ /* 0x000fe400078e00ff */
[----:B------:R-:W-:Y:S01]  /*0800*/  IMAD.MOV.U32 R21, RZ, RZ, 0x7fffffff ;  /* 0x7fffffffff157424 */ /* 0x000fe200078e00ff */
[----:B------:R1:W5:Y:S01]  /*0810*/  @!P6 LDG.E R18, desc[UR8][R4.64+0x600] ;  /* 0x000600080412e981 */ /* 0x000362000c1e1900 */
[----:B------:R-:W-:Y:S02]  /*0820*/  IMAD.MOV.U32 R22, RZ, RZ, 0x7fffffff ;  /* 0x7fffffffff167424 */ /* 0x000fe400078e00ff */
[----:B------:R-:W-:Y:S01]  /*0830*/  IMAD.MOV.U32 R23, RZ, RZ, 0x7fffffff ;  /* 0x7fffffffff177424 */ /* 0x000fe200078e00ff */
[----:B------:R1:W5:Y:S01]  /*0840*/  @!P0 LDG.E R19, desc[UR8][R4.64+0x680] ;  /* 0x0006800804138981 */ /* 0x000362000c1e1900 */
[----:B------:R-:W-:-:S03]  /*0850*/  IMAD.MOV.U32 R24, RZ, RZ, 0x7fffffff ;  /* 0x7fffffffff187424 */ /* 0x000fc600078e00ff */
[----:B------:R1:W5:Y:S04]  /*0860*/  @!P1 LDG.E R20, desc[UR8][R4.64+0x700] ;  /* 0x0007000804149981 */ /* 0x000368000c1e1900 */
[----:B------:R1:W5:Y:S04]  /*0870*/  @!P2 LDG.E R21, desc[UR8][R4.64+0x780] ;  /* 0x000780080415a981 */ /* 0x000368000c1e1900 */
[----:B------:R1:W5:Y:S04]  /*0880*/  @!P3 LDG.E R22, desc[UR8][R4.64+0x800] ;  /* 0x000800080416b981 */ /* 0x000368000c1e1900 */
[----:B------:R1:W5:Y:S04]  /*0890*/  @!P4 LDG.E R23, desc[UR8][R4.64+0x880] ;  /* 0x000880080417c981 */ /* 0x000368000c1e1900 */
[----:B------:R1:W5:Y:S02]  /*08a0*/  @!P5 LDG.E R24, desc[UR8][R4.64+0x900] ;  /* 0x000900080418d981 */ /* 0x000364000c1e1900 */
.L_x_3:
[----:B01----:R-:W-:Y:S01]  /*08b0*/  VIMNMX R5, PT, PT, R46, 0xe0, !PT ;  /* 0x000000e02e057848 */ /* 0x003fe20007fe0100 */
[----:B------:R-:W0:Y:S01]  /*08c0*/  LDCU UR5, c[0x0][0x3c8] ;  /* 0x00007900ff0577ac */ /* 0x000e220008000800 */
[----:B------:R-:W-:Y:S01]  /*08d0*/  SHF.R.U32.HI R0, RZ, 0x5, R3 ;  /* 0x00000005ff007819 */ /* 0x000fe20000011603 */
[----:B------:R-:W-:Y:S01]  /*08e0*/  BSSY.RECONVERGENT B0, `(.L_x_4) ;  /* 0x0000026000007945 */ /* 0x000fe20003800200 */
[--C-:B------:R-:W-:Y:S01]  /*08f0*/  IADD3 R5, PT, PT, R5, 0x1f, -R46.reuse ;  /* 0x0000001f05057810 */ /* 0x100fe20007ffe82e */
[----:B------:R-:W-:Y:S01]  /*0900*/  UMOV UR6, 0xffffffff ;  /* 0xffffffff00067882 */ /* 0x000fe20000000000 */
[----:B------:R-:W-:Y:S02]  /*0910*/  IMAD.MOV.U32 R7, RZ, RZ, R46 ;  /* 0x000000ffff077224 */ /* 0x000fe400078e002e */
[C---:B------:R-:W-:Y:S02]  /*0920*/  ISETP.GE.U32.AND P0, PT, R5.reuse, 0x1e0, PT ;  /* 0x000001e00500780c */ /* 0x040fe40003f06070 */
[----:B------:R-:W-:Y:S01]  /*0930*/  LEA.HI R6, R5, 0x1, RZ, 0x1b ;  /* 0x0000000105067811 */ /* 0x000fe200078fd8ff */
[----:B------:R-:W-:-:S03]  /*0940*/  IMAD.SHL.U32 R5, R0, 0x400, RZ ;  /* 0x0000040000057824 */ /* 0x000fc600078e00ff */
[----:B------:R-:W-:-:S04]  /*0950*/  LOP3.LUT R25, R6, 0xf, RZ, 0xc0, !PT ;  /* 0x0000000f06197812 */ /* 0x000fc800078ec0ff */
[----:B------:R-:W-:Y:S01]  /*0960*/  ISETP.NE.AND P1, PT, R25, RZ, PT ;  /* 0x000000ff1900720c */ /* 0x000fe20003f25270 */
[----:B0-----:R-:W-:Y:S02]  /*0970*/  USHF.L.U32 UR5, UR6, UR5, URZ ;  /* 0x0000000506057299 */ /* 0x001fe400080006ff */
[----:B------:R-:W-:Y:S10]  /*0980*/  @!P0 BRA `(.L_x_5) ;  /* 0x00000000006c8947 */ /* 0x000ff40003800000 */
[----:B------:R-:W-:Y:S01]  /*0990*/  IMAD R4, R46, 0x4, R5 ;  /* 0x000000042e047824 */ /* 0x000fe200078e0205 */
[----:B------:R-:W-:Y:S01]  /*09a0*/  LOP3.LUT R0, R6, 0xffffff0, RZ, 0xc0, !PT ;  /* 0x0ffffff006007812 */ /* 0x000fe200078ec0ff */
[----:B------:R-:W-:Y:S02]  /*09b0*/  IMAD.U32 R11, RZ, RZ, UR4 ;  /* 0x00000004ff0b7e24 */ /* 0x000fe4000f8e00ff */
[----:B------:R-:W-:Y:S02]  /*09c0*/  IMAD.MOV.U32 R7, RZ, RZ, R46 ;  /* 0x000000ffff077224 */ /* 0x000fe400078e002e */
[----:B------:R-:W-:Y:S01]  /*09d0*/  IMAD.MOV R0, RZ, RZ, -R0 ;  /* 0x000000ffff007224 */ /* 0x000fe200078e0a00 */
[----:B------:R-:W-:-:S07]  /*09e0*/  IADD3 R4, PT, PT, R4, 0x400, R11 ;  /* 0x0000040004047810 */ /* 0x000fce0007ffe00b */
.L_x_6:
[----:B------:R-:W-:Y:S01]  /*09f0*/  VIADD R0, R0, 0x10 ;  /* 0x0000001000007836 */ /* 0x000fe20000000000 */
[----:B------:R-:W-:Y:S01]  /*0a00*/  STS [R4+-0x400], RZ ;  /* 0xfffc00ff04007388 */ /* 0x000fe20000000800 */
[----:B------:R-:W-:-:S03]  /*0a10*/  VIADD R7, R7, 0x200 ;  /* 0x0000020007077836 */ /* 0x000fc60000000000 */
[----:B------:R-:W-:Y:S01]  /*0a20*/  ISETP.NE.AND P0, PT, R0, RZ, PT ;  /* 0x000000ff0000720c */ /* 0x000fe20003f05270 */
[----:B------:R-:W-:Y:S04]  /*0a30*/  STS [R4+-0x380], RZ ;  /* 0xfffc80ff04007388 */ /* 0x000fe80000000800 */
[----:B------:R-:W-:Y:S04]  /*0a40*/  STS [R4+-0x300], RZ ;  /* 0xfffd00ff04007388 */ /* 0x000fe80000000800 */
[----:B------:R-:W-:Y:S04]  /*0a50*/  STS [R4+-0x280], RZ ;  /* 0xfffd80ff04007388 */ /* 0x000fe80000000800 */
[----:B------:R-:W-:Y:S04]  /*0a60*/  STS [R4+-0x200], RZ ;  /* 0xfffe00ff04007388 */ /* 0x000fe80000000800 */
[----:B------:R-:W-:Y:S04]  /*0a70*/  STS [R4+-0x180], RZ ;  /* 0xfffe80ff04007388 */ /* 0x000fe80000000800 */
[----:B------:R-:W-:Y:S04]  /*0a80*/  STS [R4+-0x100], RZ ;  /* 0xffff00ff04007388 */ /* 0x000fe80000000800 */
[----:B------:R-:W-:Y:S04]  /*0a90*/  STS [R4+-0x80], RZ ;  /* 0xffff80ff04007388 */ /* 0x000fe80000000800 */
[----:B------:R-:W-:Y:S04]  /*0aa0*/  STS [R4], RZ ;  /* 0x000000ff04007388 */ /* 0x000fe80000000800 */
[----:B------:R-:W-:Y:S04]  /*0ab0*/  STS [R4+0x80], RZ ;  /* 0x000080ff04007388 */ /* 0x000fe80000000800 */
[----:B------:R-:W-:Y:S04]  /*0ac0*/  STS [R4+0x100], RZ ;  /* 0x000100ff04007388 */ /* 0x000fe80000000800 */
[----:B------:R-:W-:Y:S04]  /*0ad0*/  STS [R4+0x180], RZ ;  /* 0x000180ff04007388 */ /* 0x000fe80000000800 */
[----:B------:R-:W-:Y:S04]  /*0ae0*/  STS [R4+0x200], RZ ;  /* 0x000200ff04007388 */ /* 0x000fe80000000800 */
[----:B------:R-:W-:Y:S04]  /*0af0*/  STS [R4+0x280], RZ ;  /* 0x000280ff04007388 */ /* 0x000fe80000000800 */
[----:B------:R-:W-:Y:S04]  /*0b00*/  STS [R4+0x300], RZ ;  /* 0x000300ff04007388 */ /* 0x000fe80000000800 */
[----:B------:R0:W-:Y:S02]  /*0b10*/  STS [R4+0x380], RZ ;  /* 0x000380ff04007388 */ /* 0x0001e40000000800 */
[----:B0-----:R-:W-:Y:S01]  /*0b20*/  VIADD R4, R4, 0x800 ;  /* 0x0000080004047836 */ /* 0x001fe20000000000 */
[----:B------:R-:W-:Y:S06]  /*0b30*/  @P0 BRA `(.L_x_6) ;  /* 0xfffffffc00ac0947 */ /* 0x000fec000383ffff */
.L_x_5:
[----:B------:R-:W-:Y:S05]  /*0b40*/  BSYNC.RECONVERGENT B0 ;  /* 0x0000000000007941 */ /* 0x000fea0003800200 */
.L_x_4:
[----:B------:R-:W-:Y:S01]  /*0b50*/  BSSY.RECONVERGENT B0, `(.L_x_7) ;  /* 0x0000026000007945 */ /* 0x000fe20003800200 */
[----:B------:R-:W-:-:S03]  /*0b60*/  VIADD R4, R5, UR4 ;  /* 0x0000000405047c36 */ /* 0x000fc60008000000 */
[----:B------:R-:W-:Y:S05]  /*0b70*/  @!P1 BRA `(.L_x_8) ;  /* 0x00000000008c9947 */ /* 0x000fea0003800000 */
[----:B------:R-:W-:Y:S01]  /*0b80*/  ISETP.GE.U32.AND P0, PT, R25, 0x8, PT ;  /* 0x000000081900780c */ /* 0x000fe20003f06070 */
[----:B------:R-:W-:Y:S01]  /*0b90*/  BSSY.RECONVERGENT B1, `(.L_x_9) ;  /* 0x000000e000017945 */ /* 0x000fe20003800200 */
[----:B------:R-:W-:-:S04]  /*0ba0*/  LOP3.LUT R11, R6, 0x7, RZ, 0xc0, !PT ;  /* 0x00000007060b7812 */ /* 0x000fc800078ec0ff */
[----:B------:R-:W-:-:S07]  /*0bb0*/  ISETP.NE.AND P1, PT, R11, RZ, PT ;  /* 0x000000ff0b00720c */ /* 0x000fce0003f25270 */
[----:B------:R-:W-:Y:S06]  /*0bc0*/  @!P0 BRA `(.L_x_10) ;  /* 0x0000000000288947 */ /* 0x000fec0003800000 */
[C---:B------:R-:W-:Y:S02]  /*0bd0*/  IMAD R0, R7.reuse, 0x4, R4 ;  /* 0x0000000407007824 */ /* 0x040fe400078e0204 */
[----:B------:R-:W-:-:S03]  /*0be0*/  VIADD R7, R7, 0x100 ;  /* 0x0000010007077836 */ /* 0x000fc60000000000 */
[----:B------:R0:W-:Y:S04]  /*0bf0*/  STS [R0], RZ ;  /* 0x000000ff00007388 */ /* 0x0001e80000000800 */
[----:B------:R0:W-:Y:S04]  /*0c00*/  STS [R0+0x80], RZ ;  /* 0x000080ff00007388 */ /* 0x0001e80000000800 */
[----:B------:R0:W-:Y:S04]  /*0c10*/  STS [R0+0x100], RZ ;  /* 0x000100ff00007388 */ /* 0x0001e80000000800 */
[----:B------:R0:W-:Y:S04]  /*0c20*/  STS [R0+0x180], RZ ;  /* 0x000180ff00007388 */ /* 0x0001e80000000800 */
[----:B------:R0:W-:Y:S04]  /*0c30*/  STS [R0+0x200], RZ ;  /* 0x000200ff00007388 */ /* 0x0001e80000000800 */
[----:B------:R0:W-:Y:S04]  /*0c40*/  STS [R0+0x280], RZ ;  /* 0x000280ff00007388 */ /* 0x0001e80000000800 */
[----:B------:R0:W-:Y:S04]  /*0c50*/  STS [R0+0x300], RZ ;  /* 0x000300ff00007388 */ /* 0x0001e80000000800 */
[----:B------:R0:W-:Y:S02]  /*0c60*/  STS [R0+0x380], RZ ;  /* 0x000380ff00007388 */ /* 0x0001e40000000800 */
.L_x_10:
[----:B------:R-:W-:Y:S05]  /*0c70*/  BSYNC.RECONVERGENT B1 ;  /* 0x0000000000017941 */ /* 0x000fea0003800200 */
.L_x_9:
[----:B------:R-:W-:Y:S05]  /*0c80*/  @!P1 BRA `(.L_x_8) ;  /* 0x0000000000489947 */ /* 0x000fea0003800000 */
[----:B------:R-:W-:Y:S02]  /*0c90*/  ISETP.GE.U32.AND P0, PT, R11, 0x4, PT ;  /* 0x000000040b00780c */ /* 0x000fe40003f06070 */
[----:B------:R-:W-:-:S04]  /*0ca0*/  LOP3.LUT R6, R6, 0x3, RZ, 0xc0, !PT ;  /* 0x0000000306067812 */ /* 0x000fc800078ec0ff */
[----:B------:R-:W-:-:S07]  /*0cb0*/  ISETP.NE.AND P1, PT, R6, RZ, PT ;  /* 0x000000ff0600720c */ /* 0x000fce0003f25270 */
[C---:B0-----:R-:W-:Y:S02]  /*0cc0*/  @P0 IMAD R0, R7.reuse, 0x4, R4 ;  /* 0x0000000407000824 */ /* 0x041fe400078e0204 */
[----:B------:R-:W-:-:S03]  /*0cd0*/  @P0 VIADD R7, R7, 0x80 ;  /* 0x0000008007070836 */ /* 0x000fc60000000000 */
[----:B------:R1:W-:Y:S04]  /*0ce0*/  @P0 STS [R0], RZ ;  /* 0x000000ff00000388 */ /* 0x0003e80000000800 */
[----:B------:R1:W-:Y:S04]  /*0cf0*/  @P0 STS [R0+0x80], RZ ;  /* 0x000080ff00000388 */ /* 0x0003e80000000800 */
[----:B------:R1:W-:Y:S04]  /*0d00*/  @P0 STS [R0+0x100], RZ ;  /* 0x000100ff00000388 */ /* 0x0003e80000000800 */
[----:B------:R1:W-:Y:S01]  /*0d10*/  @P0 STS [R0+0x180], RZ ;  /* 0x000180ff00000388 */ /* 0x0003e20000000800 */
[----:B------:R-:W-:Y:S05]  /*0d20*/  @!P1 BRA `(.L_x_8) ;  /* 0x0000000000209947 */ /* 0x000fea0003800000 */
[----:B------:R-:W-:Y:S02]  /*0d30*/  IMAD R5, R7, 0x4, R5 ;  /* 0x0000000407057824 */ /* 0x000fe400078e0205 */
[----:B------:R-:W-:Y:S02]  /*0d40*/  IMAD.MOV R6, RZ, RZ, -R6 ;  /* 0x000000ffff067224 */ /* 0x000fe400078e0a06 */
[----:B------:R-:W-:-:S07]  /*0d50*/  VIADD R5, R5, UR4 ;  /* 0x0000000405057c36 */ /* 0x000fce0008000000 */
.L_x_11:
[----:B------:R-:W-:Y:S01]  /*0d60*/  VIADD R6, R6, 0x1 ;  /* 0x0000000106067836 */ /* 0x000fe20000000000 */
[----:B------:R0:W-:Y:S04]  /*0d70*/  STS [R5], RZ ;  /* 0x000000ff05007388 */ /* 0x0001e80000000800 */
[----:B------:R-:W-:Y:S01]  /*0d80*/  ISETP.NE.AND P0, PT, R6, RZ, PT ;  /* 0x000000ff0600720c */ /* 0x000fe20003f05270 */
[----:B0-----:R-:W-:-:S12]  /*0d90*/  VIADD R5, R5, 0x80 ;  /* 0x0000008005057836 */ /* 0x001fd80000000000 */
[----:B------:R-:W-:Y:S05]  /*0da0*/  @P0 BRA `(.L_x_11) ;  /* 0xfffffffc00ec0947 */ /* 0x000fea000383ffff */
.L_x_8:
[----:B------:R-:W-:Y:S05]  /*0db0*/  BSYNC.RECONVERGENT B0 ;  /* 0x0000000000007941 */ /* 0x000fea0003800200 */
.L_x_7:
[----:B------:R-:W2:Y:S01]  /*0dc0*/  LDCU UR6, c[0x0][0x3c4] ;  /* 0x00007880ff0677ac */ /* 0x000ea20008000800 */
[----:B-----5:R-:W-:Y:S01]  /*0dd0*/  LOP3.LUT R45, R44, 0x80000000, RZ, 0x3c, !PT ;  /* 0x800000002c2d7812 */ /* 0x020fe200078e3cff */
[----:B------:R-:W-:Y:S01]  /*0de0*/  BSSY.RECONVERGENT B0, `(.L_x_12) ;  /* 0x0000089000007945 */ /* 0x000fe20003800200 */
[----:B------:R-:W-:Y:S02]  /*0df0*/  LOP3.LUT R6, R43, 0x80000000, RZ, 0x3c, !PT ;  /* 0x800000002b067812 */ /* 0x000fe400078e3cff */
[----:B01----:R-:W-:Y:S02]  /*0e00*/  LOP3.LUT R0, R42, 0x80000000, RZ, 0x3c, !PT ;  /* 0x800000002a007812 */ /* 0x003fe400078e3cff */
[----:B------:R-:W-:Y:S02]  /*0e10*/  LOP3.LUT R41, R8, 0x80000000, RZ, 0x3c, !PT ;  /* 0x8000000008297812 */ /* 0x000fe400078e3cff */
[----:B------:R-:W-:Y:S02]  /*0e20*/  LOP3.LUT R40, R9, 0x80000000, RZ, 0x3c, !PT ;  /* 0x8000000009287812 */ /* 0x000fe400078e3cff */
[----:B------:R-:W-:-:S02]  /*0e30*/  LOP3.LUT R39, R10, 0x80000000, RZ, 0x3c, !PT ;  /* 0x800000000a277812 */ /* 0x000fc400078e3cff */
[----:B------:R-:W-:Y:S02]  /*0e40*/  LOP3.LUT R38, R13, 0x80000000, RZ, 0x3c, !PT ;  /* 0x800000000d267812 */ /* 0x000fe400078e3cff */
[----:B------:R-:W-:Y:S02]  /*0e50*/  LOP3.LUT R37, R14, 0x80000000, RZ, 0x3c, !PT ;  /* 0x800000000e257812 */ /* 0x000fe400078e3cff */
[----:B------:R-:W-:Y:S02]  /*0e60*/  LOP3.LUT R36, R15, 0x80000000, RZ, 0x3c, !PT ;  /* 0x800000000f247812 */ /* 0x000fe400078e3cff */
[----:B--2---:R-:W-:Y:S02]  /*0e70*/  SHF.R.U32.HI R47, RZ, UR6, R45 ;  /* 0x00000006ff2f7c19 */ /* 0x004fe4000801162d */
[----:B------:R-:W-:Y:S02]  /*0e80*/  SHF.R.U32.HI R7, RZ, UR6, R6 ;  /* 0x00000006ff077c19 */ /* 0x000fe40008011606 */
[----:B------:R-:W-:-:S02]  /*0e90*/  LOP3.LUT R47, R47, UR5, RZ, 0x30, !PT ;  /* 0x000000052f2f7c12 */ /* 0x000fc4000f8e30ff */
[----:B------:R-:W-:Y:S02]  /*0ea0*/  SHF.R.U32.HI R11, RZ, UR6, R0 ;  /* 0x00000006ff0b7c19 */ /* 0x000fe40008011600 */
[----:B------:R-:W-:Y:S01]  /*0eb0*/  SHF.R.U32.HI R25, RZ, UR6, R41 ;  /* 0x00000006ff197c19 */ /* 0x000fe20008011629 */
[----:B------:R-:W-:Y:S01]  /*0ec0*/  IMAD R5, R47, 0x4, R4 ;  /* 0x000000042f057824 */ /* 0x000fe200078e0204 */
[----:B------:R-:W-:Y:S01]  /*0ed0*/  LOP3.LUT R7, R7, UR5, RZ, 0x30, !PT ;  /* 0x0000000507077c12 */ /* 0x000fe2000f8e30ff */
[----:B------:R-:W-:Y:S01]  /*0ee0*/  NOP ;  /* 0x0000000000007918 */ /* 0x000fe20000000000 */
[----:B------:R-:W-:Y:S02]  /*0ef0*/  SHF.R.U32.HI R26, RZ, UR6, R40 ;  /* 0x00000006ff1a7c19 */ /* 0x000fe40008011628 */
[----:B------:R0:W-:Y:S01]  /*0f00*/  ATOMS.POPC.INC.32 RZ, [R5+URZ] ;  /* 0x0000000005ff7f8c */ /* 0x0001e2000d8000ff */
[----:B------:R-:W-:Y:S01]  /*0f10*/  LOP3.LUT R11, R11, UR5, RZ, 0x30, !PT ;  /* 0x000000050b0b7c12 */ /* 0x000fe2000f8e30ff */
[----:B------:R-:W-:Y:S01]  /*0f20*/  IMAD R7, R7, 0x4, R4 ;  /* 0x0000000407077824 */ /* 0x000fe200078e0204 */
[----:B------:R-:W-:-:S02]  /*0f30*/  SHF.R.U32.HI R27, RZ, UR6, R39 ;  /* 0x00000006ff1b7c19 */ /* 0x000fc40008011627 */
[----:B------:R-:W-:Y:S01]  /*0f40*/  LOP3.LUT R25, R25, UR5, RZ, 0x30, !PT ;  /* 0x0000000519197c12 */ /* 0x000fe2000f8e30ff */
[--C-:B------:R-:W-:Y:S01]  /*0f50*/  IMAD R11, R11, 0x4, R4.reuse ;  /* 0x000000040b0b7824 */ /* 0x100fe200078e0204 */
[----:B------:R-:W-:Y:S01]  /*0f60*/  LOP3.LUT R27, R27, UR5, RZ, 0x30, !PT ;  /* 0x000000051b1b7c12 */ /* 0x000fe2000f8e30ff */
[----:B------:R1:W-:Y:S01]  /*0f70*/  ATOMS.POPC.INC.32 RZ, [R7+URZ] ;  /* 0x0000000007ff7f8c */ /* 0x0003e2000d8000ff */
[----:B0-----:R-:W-:Y:S01]  /*0f80*/  LOP3.LUT R5, R26, UR5, RZ, 0x30, !PT ;  /* 0x000000051a057c12 */ /* 0x001fe2000f8e30ff */
[--C-:B------:R-:W-:Y:S01]  /*0f90*/  IMAD R25, R25, 0x4, R4.reuse ;  /* 0x0000000419197824 */ /* 0x100fe200078e0204 */
[----:B------:R-:W-:Y:S01]  /*0fa0*/  LOP3.LUT R26, R12, 0x80000000, RZ, 0x3c, !PT ;  /* 0x800000000c1a7812 */ /* 0x000fe200078e3cff */
[----:B------:R0:W-:Y:S01]  /*0fb0*/  ATOMS.POPC.INC.32 RZ, [R11+URZ] ;  /* 0x000000000bff7f8c */ /* 0x0001e2000d8000ff */
[----:B------:R-:W-:Y:S01]  /*0fc0*/  LOP3.LUT R35, R16, 0x80000000, RZ, 0x3c, !PT ;  /* 0x8000000010237812 */ /* 0x000fe200078e3cff */
[----:B------:R-:W-:Y:S01]  /*0fd0*/  IMAD R5, R5, 0x4, R4 ;  /* 0x0000000405057824 */ /* 0x000fe200078e0204 */
[----:B------:R-:W-:Y:S01]  /*0fe0*/  SHF.R.U32.HI R26, RZ, UR6, R26 ;  /* 0x00000006ff1a7c19 */ /* 0x000fe2000801161a */
[----:B------:R-:W-:Y:S01]  /*0ff0*/  IMAD R27, R27, 0x4, R4 ;  /* 0x000000041b1b7824 */ /* 0x000fe200078e0204 */
[----:B------:R2:W-:Y:S01]  /*1000*/  ATOMS.POPC.INC.32 RZ, [R25+URZ] ;  /* 0x0000000019ff7f8c */ /* 0x0005e2000d8000ff */
[----:B-1----:R-:W-:-:S02]  /*1010*/  SHF.R.U32.HI R7, RZ, UR6, R37 ;  /* 0x00000006ff077c19 */ /* 0x002fc40008011625 */
[----:B0-----:R-:W-:Y:S01]  /*1020*/  SHF.R.U32.HI R11, RZ, UR6, R38 ;  /* 0x00000006ff0b7c19 */ /* 0x001fe20008011626 */
[----:B------:R0:W-:Y:S01]  /*1030*/  ATOMS.POPC.INC.32 RZ, [R5+URZ] ;  /* 0x0000000005ff7f8c */ /* 0x0001e2000d8000ff */
[----:B------:R-:W-:Y:S02]  /*1040*/  SHF.R.U32.HI R28, RZ, UR6, R36 ;  /* 0x00000006ff1c7c19 */ /* 0x000fe40008011624 */
[----:B------:R-:W-:Y:S01]  /*1050*/  LOP3.LUT R11, R11, UR5, RZ, 0x30, !PT ;  /* 0x000000050b0b7c12 */ /* 0x000fe2000f8e30ff */
[----:B------:R1:W-:Y:S01]  /*1060*/  ATOMS.POPC.INC.32 RZ, [R27+URZ] ;  /* 0x000000001bff7f8c */ /* 0x0003e2000d8000ff */
[----:B--2---:R-:W-:Y:S02]  /*1070*/  LOP3.LUT R25, R26, UR5, RZ, 0x30, !PT ;  /* 0x000000051a197c12 */ /* 0x004fe4000f8e30ff */
[----:B------:R-:W-:Y:S01]  /*1080*/  SHF.R.U32.HI R26, RZ, UR6, R35 ;  /* 0x00000006ff1a7c19 */ /* 0x000fe20008011623 */
[--C-:B0-----:R-:W-:Y:S01]  /*1090*/  IMAD R5, R11, 0x4, R4.reuse ;  /* 0x000000040b057824 */ /* 0x101fe200078e0204 */
[----:B------:R-:W-:Y:S01]  /*10a0*/  LOP3.LUT R7, R7, UR5, RZ, 0x30, !PT ;  /* 0x0000000507077c12 */ /* 0x000fe2000f8e30ff */
[----:B------:R-:W-:Y:S01]  /*10b0*/  IMAD R25, R25, 0x4, R4 ;  /* 0x0000000419197824 */ /* 0x000fe200078e0204 */
[----:B------:R-:W-:-:S02]  /*10c0*/  LOP3.LUT R29, R26, UR5, RZ, 0x30, !PT ;  /* 0x000000051a1d7c12 */ /* 0x000fc4000f8e30ff */
[----:B-1----:R-:W-:Y:S01]  /*10d0*/  LOP3.LUT R27, R28, UR5, RZ, 0x30, !PT ;  /* 0x000000051c1b7c12 */ /* 0x002fe2000f8e30ff */
[--C-:B------:R-:W-:Y:S01]  /*10e0*/  IMAD R26, R7, 0x4, R4.reuse ;  /* 0x00000004071a7824 */ /* 0x100fe200078e0204 */
[----:B------:R-:W-:Y:S01]  /*10f0*/  LOP3.LUT R34, R17, 0x80000000, RZ, 0x3c, !PT ;  /* 0x8000000011227812 */ /* 0x000fe200078e3cff */
[--C-:B------:R-:W-:Y:S01]  /*1100*/  IMAD R28, R29, 0x4, R4.reuse ;  /* 0x000000041d1c7824 */ /* 0x100fe200078e0204 */
[----:B------:R-:W-:Y:S01]  /*1110*/  LOP3.LUT R48, R18, 0x80000000, RZ, 0x3c, !PT ;  /* 0x8000000012307812 */ /* 0x000fe200078e3cff */
[----:B------:R-:W-:Y:S01]  /*1120*/  IMAD R27, R27, 0x4, R4 ;  /* 0x000000041b1b7824 */ /* 0x000fe200078e0204 */
[----:B------:R-:W-:Y:S01]  /*1130*/  ATOMS.POPC.INC.32 RZ, [R25+URZ] ;  /* 0x0000000019ff7f8c */ /* 0x000fe2000d8000ff */
[----:B------:R-:W-:Y:S02]  /*1140*/  LOP3.LUT R33, R19, 0x80000000, RZ, 0x3c, !PT ;  /* 0x8000000013217812 */ /* 0x000fe400078e3cff */
[----:B------:R-:W-:Y:S01]  /*1150*/  LOP3.LUT R32, R20, 0x80000000, RZ, 0x3c, !PT ;  /* 0x8000000014207812 */ /* 0x000fe200078e3cff */
[----:B------:R-:W-:Y:S01]  /*1160*/  ATOMS.POPC.INC.32 RZ, [R5+URZ] ;  /* 0x0000000005ff7f8c */ /* 0x000fe2000d8000ff */
[----:B------:R-:W-:-:S02]  /*1170*/  LOP3.LUT R31, R21, 0x80000000, RZ, 0x3c, !PT ;  /* 0x80000000151f7812 */ /* 0x000fc400078e3cff */
[----:B------:R-:W-:Y:S01]  /*1180*/  SHF.R.U32.HI R53, RZ, UR6, R34 ;  /* 0x00000006ff357c19 */ /* 0x000fe20008011622 */
[----:B------:R-:W-:Y:S01]  /*1190*/  ATOMS.POPC.INC.32 RZ, [R26+URZ] ;  /* 0x000000001aff7f8c */ /* 0x000fe2000d8000ff */
[----:B------:R-:W-:Y:S02]  /*11a0*/  LOP3.LUT R30, R22, 0x80000000, RZ, 0x3c, !PT ;  /* 0x80000000161e7812 */ /* 0x000fe400078e3cff */
[----:B------:R-:W-:Y:S01]  /*11b0*/  SHF.R.U32.HI R48, RZ, UR6, R48 ;  /* 0x00000006ff307c19 */ /* 0x000fe20008011630 */
[----:B------:R0:W-:Y:S01]  /*11c0*/  ATOMS.POPC.INC.32 RZ, [R27+URZ] ;  /* 0x000000001bff7f8c */ /* 0x0001e2000d8000ff */
[----:B------:R-:W-:Y:S02]  /*11d0*/  LOP3.LUT R29, R23, 0x80000000, RZ, 0x3c, !PT ;  /* 0x80000000171d7812 */ /* 0x000fe400078e3cff */
[----:B------:R-:W-:Y:S01]  /*11e0*/  SHF.R.U32.HI R50, RZ, UR6, R33 ;  /* 0x00000006ff327c19 */ /* 0x000fe20008011621 */
[----:B------:R1:W-:Y:S01]  /*11f0*/  ATOMS.POPC.INC.32 RZ, [R28+URZ] ;  /* 0x000000001cff7f8c */ /* 0x0003e2000d8000ff */
[----:B------:R-:W-:-:S02]  /*1200*/  SHF.R.U32.HI R51, RZ, UR6, R32 ;  /* 0x00000006ff337c19 */ /* 0x000fc40008011620 */
[----:B------:R-:W-:Y:S02]  /*1210*/  LOP3.LUT R53, R53, UR5, RZ, 0x30, !PT ;  /* 0x0000000535357c12 */ /* 0x000fe4000f8e30ff */
[----:B0-----:R-:W-:Y:S02]  /*1220*/  SHF.R.U32.HI R27, RZ, UR6, R31 ;  /* 0x00000006ff1b7c19 */ /* 0x001fe4000801161f */
[----:B------:R-:W-:Y:S01]  /*1230*/  LOP3.LUT R48, R48, UR5, RZ, 0x30, !PT ;  /* 0x0000000530307c12 */ /* 0x000fe2000f8e30ff */
[----:B------:R-:W-:Y:S01]  /*1240*/  IMAD R26, R53, 0x4, R4 ;  /* 0x00000004351a7824 */ /* 0x000fe200078e0204 */
[----:B-1----:R-:W-:Y:S02]  /*1250*/  LOP3.LUT R28, R24, 0x80000000, RZ, 0x3c, !PT ;  /* 0x80000000181c7812 */ /* 0x002fe400078e3cff */
[----:B------:R-:W-:Y:S01]  /*1260*/  SHF.R.U32.HI R25, RZ, UR6, R30 ;  /* 0x00000006ff197c19 */ /* 0x000fe2000801161e */
[----:B------:R-:W-:Y:S01]  /*1270*/  IMAD R48, R48, 0x4, R4 ;  /* 0x0000000430307824 */ /* 0x000fe200078e0204 */
[----:B------:R-:W-:Y:S01]  /*1280*/  LOP3.LUT R50, R50, UR5, RZ, 0x30, !PT ;  /* 0x0000000532327c12 */ /* 0x000fe2000f8e30ff */
[----:B------:R0:W-:Y:S01]  /*1290*/  ATOMS.POPC.INC.32 RZ, [R26+URZ] ;  /* 0x000000001aff7f8c */ /* 0x0001e2000d8000ff */
[----:B------:R-:W-:-:S02]  /*12a0*/  SHF.R.U32.HI R5, RZ, UR6, R29 ;  /* 0x00000006ff057c19 */ /* 0x000fc4000801161d */
[----:B------:R-:W-:Y:S01]  /*12b0*/  LOP3.LUT R51, R51, UR5, RZ, 0x30, !PT ;  /* 0x0000000533337c12 */ /* 0x000fe2000f8e30ff */
[----:B------:R-:W-:Y:S01]  /*12c0*/  IMAD R50, R50, 0x4, R4 ;  /* 0x0000000432327824 */ /* 0x000fe200078e0204 */
[----:B------:R-:W-:Y:S01]  /*12d0*/  SHF.R.U32.HI R49, RZ, UR6, R28 ;  /* 0x00000006ff317c19 */ /* 0x000fe2000801161c */
[----:B------:R0:W-:Y:S01]  /*12e0*/  ATOMS.POPC.INC.32 RZ, [R48+URZ] ;  /* 0x0000000030ff7f8c */ /* 0x0001e2000d8000ff */
[----:B------:R-:W-:Y:S01]  /*12f0*/  LOP3.LUT R27, R27, UR5, RZ, 0x30, !PT ;  /* 0x000000051b1b7c12 */ /* 0x000fe2000f8e30ff */
[--C-:B------:R-:W-:Y:S01]  /*1300*/  IMAD R51, R51, 0x4, R4.reuse ;  /* 0x0000000433337824 */ /* 0x100fe200078e0204 */
[----:B------:R-:W-:Y:S01]  /*1310*/  LOP3.LUT R25, R25, UR5, RZ, 0x30, !PT ;  /* 0x0000000519197c12 */ /* 0x000fe2000f8e30ff */
[----:B------:R0:W-:Y:S01]  /*1320*/  ATOMS.POPC.INC.32 RZ, [R50+URZ] ;  /* 0x0000000032ff7f8c */ /* 0x0001e2000d8000ff */
[----:B------:R-:W-:Y:S01]  /*1330*/  LOP3.LUT R5, R5, UR5, RZ, 0x30, !PT ;  /* 0x0000000505057c12 */ /* 0x000fe2000f8e30ff */
[--C-:B------:R-:W-:Y:S01]  /*1340*/  IMAD R52, R27, 0x4, R4.reuse ;  /* 0x000000041b347824 */ /* 0x100fe200078e0204 */
[----:B------:R-:W-:Y:S01]  /*1350*/  ISETP.GT.U32.AND P1, PT, R3, 0xff, PT ;  /* 0x000000ff0300780c */ /* 0x000fe20003f24070 */
[--C-:B------:R-:W-:Y:S01]  /*1360*/  IMAD R25, R25, 0x4, R4.reuse ;  /* 0x0000000419197824 */ /* 0x100fe200078e0204 */
[----:B------:R-:W-:Y:S01]  /*1370*/  LOP3.LUT R49, R49, UR5, RZ, 0x30, !PT ;  /* 0x0000000531317c12 */ /* 0x000fe2000f8e30ff */
[----:B------:R-:W-:Y:S01]  /*1380*/  IMAD R5, R5, 0x4, R4 ;  /* 0x0000000405057824 */ /* 0x000fe200078e0204 */
[----:B------:R0:W-:Y:S01]  /*1390*/  ATOMS.POPC.INC.32 RZ, [R51+URZ] ;  /* 0x0000000033ff7f8c */ /* 0x0001e2000d8000ff */
[----:B------:R-:W-:Y:S01]  /*13a0*/  P2R R53, PR, RZ, 0x2 ;  /* 0x00000002ff357803 */ /* 0x000fe20000000000 */
[----:B------:R-:W-:-:S02]  /*13b0*/  IMAD.MOV.U32 R27, RZ, RZ, RZ ;  /* 0x000000ffff1b7224 */ /* 0x000fc400078e00ff */
[----:B------:R-:W-:Y:S01]  /*13c0*/  IMAD R49, R49, 0x4, R4 ;  /* 0x0000000431317824 */ /* 0x000fe200078e0204 */
[----:B------:R0:W-:Y:S01]  /*13d0*/  ATOMS.POPC.INC.32 RZ, [R52+URZ] ;  /* 0x0000000034ff7f8c */ /* 0x0001e2000d8000ff */
[----:B------:R-:W-:-:S03]  /*13e0*/  LEA R4, R3, UR4, 0x2 ;  /* 0x0000000403047c11 */ /* 0x000fc6000f8e10ff */
[----:B------:R0:W-:Y:S04]  /*13f0*/  ATOMS.POPC.INC.32 RZ, [R25+URZ] ;  /* 0x0000000019ff7f8c */ /* 0x0001e8000d8000ff */
[----:B------:R0:W-:Y:S04]  /*1400*/  ATOMS.POPC.INC.32 RZ, [R5+URZ] ;  /* 0x0000000005ff7f8c */ /* 0x0001e8000d8000ff */
[----:B------:R0:W-:Y:S01]  /*1410*/  ATOMS.POPC.INC.32 RZ, [R49+URZ] ;  /* 0x0000000031ff7f8c */ /* 0x0001e2000d8000ff */
[----:B------:R-:W-:Y:S06]  /*1420*/  BAR.SYNC.DEFER_BLOCKING 0x0 ;  /* 0x0000000000007b1d */ /* 0x000fec0000010000 */
[----:B------:R-:W-:Y:S05]  /*1430*/  @P1 BRA `(.L_x_13) ;  /* 0x00000000008c1947 */ /* 0x000fea0003800000 */
[----:B0-----:R-:W0:Y:S04]  /*1440*/  LDS R51, [R4] ;  /* 0x0000000004337984 */ /* 0x001e280000000800 */
[----:B------:R-:W1:Y:S04]  /*1450*/  LDS R26, [R4+0x400] ;  /* 0x00040000041a7984 */ /* 0x000e680000000800 */
[----:B------:R-:W2:Y:S04]  /*1460*/  LDS R5, [R4+0x800] ;  /* 0x0008000004057984 */ /* 0x000ea80000000800 */
[----:B------:R-:W3:Y:S04]  /*1470*/  LDS R48, [R4+0xc00] ;  /* 0x000c000004307984 */ /* 0x000ee80000000800 */
[----:B------:R-:W4:Y:S04]  /*1480*/  LDS R49, [R4+0x1000] ;  /* 0x0010000004317984 */ /* 0x000f280000000800 */
[----:B------:R-:W5:Y:S04]  /*1490*/  LDS R50, [R4+0x1400] ;  /* 0x0014000004327984 */ /* 0x000f680000000800 */
[----:B------:R-:W-:Y:S04]  /*14a0*/  LDS R27, [R4+0x2000] ;  /* 0x00200000041b7984 */ /* 0x000fe80000000800 */
[----:B------:R-:W-:Y:S04]  /*14b0*/  STS [R4], RZ ;  /* 0x000000ff04007388 */ /* 0x000fe80000000800 */
[----:B0-----:R-:W-:Y:S01]  /*14c0*/  STS [R4+0x400], R51 ;  /* 0x0004003304007388 */ /* 0x001fe20000000800 */
[----:B-1----:R-:W-:-:S03]  /*14d0*/  IMAD.IADD R52, R51, 0x1, R26 ;  /* 0x0000000133347824 */ /* 0x002fc600078e021a */
[----:B------:R-:W-:Y:S01]  /*14e0*/  LDS R26, [R4+0x2400] ;  /* 0x00240000041a7984 */ /* 0x000fe20000000800 */
[----:B--2---:R-:W-:-:S03]  /*14f0*/  IMAD.IADD R25, R52, 0x1, R5 ;  /* 0x0000000134197824 */ /* 0x004fc600078e0205 */
[----:B------:R-:W0:Y:S04]  /*1500*/  LDS R5, [R4+0x1800] ;  /* 0x0018000004057984 */ /* 0x000e280000000800 */
[----:B------:R3:W-:Y:S04]  /*1510*/  STS [R4+0x800], R52 ;  /* 0x0008003404007388 */ /* 0x0007e80000000800 */
[----:B------:R-:W-:Y:S01]  /*1520*/  STS [R4+0xc00], R25 ;  /* 0x000c001904007388 */ /* 0x000fe20000000800 */
[----:B---3--:R-:W-:-:S03]  /*1530*/  IMAD.IADD R52, R25, 0x1, R48 ;  /* 0x0000000119347824 */ /* 0x008fc600078e0230 */
[----:B------:R-:W1:Y:S01]  /*1540*/  LDS R48, [R4+0x1c00] ;  /* 0x001c000004307984 */ /* 0x000e620000000800 */
[----:B----4-:R-:W-:-:S03]  /*1550*/  IMAD.IADD R49, R52, 0x1, R49 ;  /* 0x0000000134317824 */ /* 0x010fc600078e0231 */
[----:B------:R-:W2:Y:S01]  /*1560*/  LDS R25, [R4+0x2800] ;  /* 0x0028000004197984 */ /* 0x000ea20000000800 */
[----:B-----5:R-:W-:-:S03]  /*1570*/  IMAD.IADD R51, R49, 0x1, R50 ;  /* 0x0000000131337824 */ /* 0x020fc600078e0232 */
[----:B------:R-:W3:Y:S04]  /*1580*/  LDS R50, [R4+0x2c00] ;  /* 0x002c000004327984 */ /* 0x000ee80000000800 */
[----:B------:R-:W-:Y:S04]  /*1590*/  STS [R4+0x1000], R52 ;  /* 0x0010003404007388 */ /* 0x000fe80000000800 */
[----:B------:R-:W-:Y:S04]  /*15a0*/  STS [R4+0x1400], R49 ;  /* 0x0014003104007388 */ /* 0x000fe80000000800 */
[----:B------:R-:W-:Y:S01]  /*15b0*/  STS [R4+0x1800], R51 ;  /* 0x0018003304007388 */ /* 0x000fe20000000800 */
[----:B0-----:R-:W-:-:S05]  /*15c0*/  IMAD.IADD R5, R51, 0x1, R5 ;  /* 0x0000000133057824 */ /* 0x001fca00078e0205 */
[----:B------:R-:W-:Y:S01]  /*15d0*/  STS [R4+0x1c00], R5 ;  /* 0x001c000504007388 */ /* 0x000fe20000000800 */
[----:B-1----:R-:W-:-:S04]  /*15e0*/  IMAD.IADD R48, R5, 0x1, R48 ;  /* 0x0000000105307824 */ /* 0x002fc800078e0230 */
[----:B------:R-:W-:Y:S01]  /*15f0*/  IMAD.IADD R27, R48, 0x1, R27 ;  /* 0x00000001301b7824 */ /* 0x000fe200078e021b */
[----:B------:R-:W-:Y:S03]  /*1600*/  STS [R4+0x2000], R48 ;  /* 0x0020003004007388 */ /* 0x000fe60000000800 */
[----:B------:R-:W-:Y:S01]  /*1610*/  IMAD.IADD R26, R27, 0x1, R26 ;  /* 0x000000011b1a7824 */ /* 0x000fe200078e021a */
[----:B------:R3:W-:Y:S03]  /*1620*/  STS [R4+0x2400], R27 ;  /* 0x0024001b04007388 */ /* 0x0007e60000000800 */
[----:B--2---:R-:W-:Y:S01]  /*1630*/  IMAD.IADD R25, R26, 0x1, R25 ;  /* 0x000000011a197824 */ /* 0x004fe200078e0219 */
[----:B------:R1:W-:Y:S04]  /*1640*/  STS [R4+0x2800], R26 ;  /* 0x0028001a04007388 */ /* 0x0003e80000000800 */
[----:B------:R1:W-:Y:S01]  /*1650*/  STS [R4+0x2c00], R25 ;  /* 0x002c001904007388 */ /* 0x0003e20000000800 */
[----:B---3--:R-:W-:-:S07]  /*1660*/  IMAD.IADD R27, R25, 0x1, R50 ;  /* 0x00000001191b7824 */ /* 0x008fce00078e0232 */
.L_x_13:
[----:B------:R-:W-:Y:S05]  /*1670*/  BSYNC.RECONVERGENT B0 ;  /* 0x0000000000007941 */ /* 0x000fea0003800200 */
.L_x_12:
[----:B01----:R-:W0:Y:S01]  /*1680*/  LDC.64 R4, c[0x0][0x380] ;  /* 0x0000e000ff047b82 */ /* 0x003e220000000a00 */
[C---:B------:R-:W-:Y:S01]  /*1690*/  ISETP.NE.AND P0, PT, R27.reuse, 0x1c80, PT ;  /* 0x00001c801b00780c */ /* 0x040fe20003f05270 */
[----:B------:R-:W-:Y:S01]  /*16a0*/  IMAD.U32 R25, RZ, RZ, UR7 ;  /* 0x00000007ff197e24 */ /* 0x000fe2000f8e00ff */
[----:B------:R-:W-:Y:S02]  /*16b0*/  @!P1 LOP3.LUT R49, R27, 0x40000000, RZ, 0xfc, !PT ;  /* 0x400000001b319812 */ /* 0x000fe400078efcff */
[----:B------:R-:W-:Y:S01]  /*16c0*/  ISETP.LT.U32.AND P0, PT, R3, 0x100, !P0 ;  /* 0x000001000300780c */ /* 0x000fe20004701070 */
[----:B------:R-:W-:Y:S01]  /*16d0*/  IMAD R25, R25, 0x100, R3 ;  /* 0x0000010019197824 */ /* 0x000fe200078e0203 */
[----:B------:R-:W-:-:S03]  /*16e0*/  LOP3.LUT R26, R18, 0x80000000, RZ, 0x3c, !PT ;  /* 0x80000000121a7812 */ /* 0x000fc600078e3cff */
[----:B0-----:R-:W-:Y:S01]  /*16f0*/  IMAD.WIDE R4, R25, 0x4, R4 ;  /* 0x0000000419047825 */ /* 0x001fe200078e0204 */
[----:B------:R-:W-:-:S04]  /*1700*/  LOP3.LUT R25, R12, 0x80000000, RZ, 0x3c, !PT ;  /* 0x800000000c197812 */ /* 0x000fc800078e3cff */
[----:B------:R0:W-:Y:S03]  /*1710*/  @!P1 STG.E.STRONG.SYS desc[UR8][R4.64], R49 ;  /* 0x0000003104009986 */ /* 0x0001e6000c115908 */
[----:B------:R-:W-:Y:S06]  /*1720*/  BAR.RED.OR.DEFER_BLOCKING 0x0, P0 ;  /* 0x0000000000007b1d */ /* 0x000fec0000014800 */
[----:B------:R-:W1:Y:S02]  /*1730*/  B2R.RESULT RZ, P0 ;  /* 0x0000000000ff731c */ /* 0x000e640000004000 */
[----:B01----:R-:W-:Y:S05]  /*1740*/  @!P0 BRA `(.L_x_14) ;  /* 0x0000000800908947 */ /* 0x003fea0003800000 */
[C---:B------:R-:W-:Y:S01]  /*1750*/  ISETP.GT.U32.AND P0, PT, R3.reuse, R47, PT ;  /* 0x0000002f0300720c */ /* 0x040fe20003f04070 */
[----:B------:R-:W-:Y:S01]  /*1760*/  BSSY B1, `(.L_x_15) ;  /* 0x000002e000017945 */ /* 0x000fe20003800000 */
[----:B------:R-:W-:Y:S02]  /*1770*/  LEA R11, R3, UR4, 0x3 ;  /* 0x00000004030b7c11 */ /* 0x000fe4000f8e18ff */
[----:B------:R-:W-:Y:S01]  /*1780*/  SEL R0, RZ, 0x1c80, !P0 ;  /* 0x00001c80ff007807 */ /* 0x000fe20004000000 */
[----:B------:R-:W-:Y:S08]  /*1790*/  @P1 BRA `(.L_x_16) ;  /* 0x0000000000a81947 */ /* 0x000ff00003800000 */
[----:B------:R-:W0:Y:S02]  /*17a0*/  LDC.64 R28, c[0x0][0x398] ;  /* 0x0000e600ff1c7b82 */ /* 0x000e240000000a00 */
[----:B0-----:R-:W-:-:S06]  /*17b0*/  IMAD.WIDE.U32 R28, R3, 0x8, R28 ;  /* 0x00000008031c7825 */ /* 0x001fcc00078e001c */
[----:B------:R-:W2:Y:S01]  /*17c0*/  LDG.E.64 R28, desc[UR8][R28.64] ;  /* 0x000000081c1c7981 */ /* 0x000ea2000c1e1b00 */
[----:B------:R-:W-:Y:S01]  /*17d0*/  UISETP.GE.AND UP0, UPT, UR7, 0x1, UPT ;  /* 0x000000010700788c */ /* 0x000fe2000bf06270 */
[----:B------:R-:W-:Y:S01]  /*17e0*/  IMAD.MOV.U32 R26, RZ, RZ, R27 ;  /* 0x000000ffff1a7224 */ /* 0x000fe200078e001b */
[----:B--2---:R-:W-:-:S04]  /*17f0*/  IADD3 R6, P0, PT, -R0, R28, RZ ;  /* 0x0000001c00067210 */ /* 0x004fc80007f1e1ff */
[----:B------:R-:W-:-:S05]  /*1800*/  IADD3.X R7, PT, PT, R29, -0x1, RZ, P0, !PT ;  /* 0xffffffff1d077810 */ /* 0x000fca00007fe4ff */
[----:B------:R0:W-:Y:S01]  /*1810*/  STS.64 [R11+0x7200], R6 ;  /* 0x007200060b007388 */ /* 0x0001e20000000a00 */
[----:B------:R-:W-:Y:S05]  /*1820*/  BRA.U !UP0, `(.L_x_17) ;  /* 0x00000001086c7547 */ /* 0x000fea000b800000 */
[----:B------:R-:W-:Y:S01]  /*1830*/  BSSY B0, `(.L_x_18) ;  /* 0x0000019000007945 */ /* 0x000fe20003800000 */
[----:B------:R-:W-:Y:S02]  /*1840*/  IMAD.MOV.U32 R25, RZ, RZ, -0x1 ;  /* 0xffffffffff197424 */ /* 0x000fe400078e00ff */
[----:B------:R-:W-:Y:S02]  /*1850*/  IMAD.U32 R28, RZ, RZ, UR7 ;  /* 0x00000007ff1c7e24 */ /* 0x000fe4000f8e00ff */
[----:B------:R-:W-:-:S07]  /*1860*/  IMAD.MOV.U32 R26, RZ, RZ, R27 ;  /* 0x000000ffff1a7224 */ /* 0x000fce00078e001b */
.L_x_22:
[----:B0-----:R-:W0:Y:S01]  /*1870*/  LDC.64 R6, c[0x0][0x380] ;  /* 0x0000e000ff067b82 */ /* 0x001e220000000a00 */
[----:B------:R-:W-:Y:S01]  /*1880*/  VIADD R31, R28, 0xffffffff ;  /* 0xffffffff1c1f7836 */ /* 0x000fe20000000000 */
[----:B------:R-:W-:Y:S03]  /*1890*/  BSSY B2, `(.L_x_19) ;  /* 0x0000008000027945 */ /* 0x000fe60003800000 */
[----:B------:R-:W-:-:S04]  /*18a0*/  IMAD R29, R31, 0x100, R3 ;  /* 0x000001001f1d7824 */ /* 0x000fc800078e0203 */
[----:B0-----:R-:W-:-:S07]  /*18b0*/  IMAD.WIDE R6, R29, 0x4, R6 ;  /* 0x000000041d067825 */ /* 0x001fce00078e0206 */
.L_x_20:
[----:B------:R-:W-:Y:S05]  /*18c0*/  YIELD ;  /* 0x0000000000007946 */ /* 0x000fea0003800000 */
[----:B------:R0:W-:Y:S06]  /*18d0*/  MEMBAR.SC.CTA ;  /* 0x0000000000007992 */ /* 0x0001ec0000000000 */
[----:B0-----:R-:W2:Y:S02]  /*18e0*/  LDG.E.STRONG.SYS R29, desc[UR8][R6.64] ;  /* 0x00000008061d7981 */ /* 0x001ea4000c1f5900 */
[----:B--2---:R-:W-:-:S13]  /*18f0*/  ISETP.NE.AND P0, PT, R29, RZ, PT ;  /* 0x000000ff1d00720c */ /* 0x004fda0003f05270 */
[----:B------:R-:W-:Y:S05]  /*1900*/  @!P0 BRA `(.L_x_20) ;  /* 0xfffffffc00ec8947 */ /* 0x000fea000383ffff */
[----:B------:R-:W-:Y:S05]  /*1910*/  BSYNC B2 ;  /* 0x0000000000027941 */ /* 0x000fea0003800000 */
.L_x_19:
[----:B------:R-:W-:Y:S01]  /*1920*/  BSSY.RECONVERGENT B2, `(.L_x_21) ;  /* 0x0000006000027945 */ /* 0x000fe20003800200 */
[C---:B------:R-:W-:Y:S02]  /*1930*/  ISETP.GT.AND P0, PT, R29.reuse, -0x1, PT ;  /* 0xffffffff1d00780c */ /* 0x040fe40003f04270 */
[----:B------:R-:W-:Y:S01]  /*1940*/  LOP3.LUT R29, R29, 0x3fffffff, RZ, 0xc0, !PT ;  /* 0x3fffffff1d1d7812 */ /* 0x000fe200078ec0ff */
[----:B------:R-:W-:Y:S05]  /*1950*/  WARPSYNC.EXCLUSIVE R25 ;  /* 0x0000000019007348 */ /* 0x000fea0003a00000 */
[----:B------:R-:W-:-:S05]  /*1960*/  IMAD.IADD R26, R29, 0x1, R26 ;  /* 0x000000011d1a7824 */ /* 0x000fca00078e021a */
[----:B------:R-:W-:-:S07]  /*1970*/  VOTE.ANY R25, PT, P0 ;  /* 0x0000000000197806 */ /* 0x000fce00000e0100 */
[----:B------:R-:W-:Y:S05]  /*1980*/  BSYNC.RECONVERGENT B2 ;  /* 0x0000000000027941 */ /* 0x000fea0003800200 */
.L_x_21:
[----:B------:R-:W-:Y:S01]  /*1990*/  ISETP.GT.U32.AND P1, PT, R28, 0x1, PT ;  /* 0x000000011c00780c */ /* 0x000fe20003f24070 */
[----:B------:R-:W-:-:S12]  /*19a0*/  IMAD.MOV.U32 R28, RZ, RZ, R31 ;  /* 0x000000ffff1c7224 */ /* 0x000fd800078e001f */
[----:B------:R-:W-:Y:S05]  /*19b0*/  @P0 BRA P1, `(.L_x_22) ;  /* 0xfffffffc00ac0947 */ /* 0x000fea000083ffff */
[----:B------:R-:W-:Y:S05]  /*19c0*/  BSYNC B0 ;  /* 0x0000000000007941 */ /* 0x000fea0003800000 */
.L_x_18:
[----:B------:R1:W2:Y:S02]  /*19d0*/  LDS.64 R6, [R11+0x7200] ;  /* 0x007200000b067984 */ /* 0x0002a40000000a00 */
.L_x_17:
[C---:B------:R-:W-:Y:S01]  /*19e0*/  IMAD.IADD R29, R26.reuse, 0x1, -R27 ;  /* 0x000000011a1d7824 */ /* 0x040fe200078e0a1b */
[----:B------:R-:W-:-:S04]  /*19f0*/  LOP3.LUT R25, R26, 0x80000000, RZ, 0xfc, !PT ;  /* 0x800000001a197812 */ /* 0x000fc800078efcff */
[C---:B0-2---:R-:W-:Y:S01]  /*1a00*/  IADD3 R6, P0, PT, R29.reuse, R6, RZ ;  /* 0x000000061d067210 */ /* 0x045fe20007f1e0ff */
[----:B------:R0:W-:Y:S03]  /*1a10*/  STG.E.STRONG.SYS desc[UR8][R4.64], R25 ;  /* 0x0000001904007986 */ /* 0x0001e6000c115908 */
[----:B------:R-:W-:-:S05]  /*1a20*/  LEA.HI.X.SX32 R7, R29, R7, 0x1, P0 ;  /* 0x000000071d077211 */ /* 0x000fca00000f0eff */
[----:B------:R0:W-:Y:S04]  /*1a30*/  STS.64 [R11+0x7200], R6 ;  /* 0x007200060b007388 */ /* 0x0001e80000000a00 */
.L_x_16:
[----:B------:R-:W-:Y:S05]  /*1a40*/  BSYNC B1 ;  /* 0x0000000000017941 */ /* 0x000fea0003800000 */
.L_x_15:
[----:B------:R-:W2:Y:S01]  /*1a50*/  LDC R26, c[0x0][0x3c0] ;  /* 0x0000f000ff1a7b82 */ /* 0x000ea20000000800 */
[----:B------:R-:W-:-:S07]  /*1a60*/  LEA R47, R47, UR4, 0x3 ;  /* 0x000000042f2f7c11 */ /* 0x000fce000f8e18ff */
[----:B0-----:R-:W0:Y:S01]  /*1a70*/  LDC.64 R4, c[0x0][0x390] ;  /* 0x0000e400ff047b82 */ /* 0x001e220000000a00 */
[----:B--2---:R-:W-:Y:S02]  /*1a80*/  ISETP.LE.AND P0, PT, R26, UR10, PT ;  /* 0x0000000a1a007c0c */ /* 0x004fe4000bf03270 */
[----:B0-----:R-:W-:-:S04]  /*1a90*/  ISETP.EQ.U32.AND P1, PT, R4, RZ, PT ;  /* 0x000000ff0400720c */ /* 0x001fc80003f22070 */
[----:B------:R-:W-:-:S04]  /*1aa0*/  ISETP.EQ.OR.EX P0, PT, R5, RZ, !P0, P1 ;  /* 0x000000ff0500720c */ /* 0x000fc80004702710 */
[----:B------:R-:W-:-:S13]  /*1ab0*/  ISETP.GT.U32.OR P0, PT, R3, 0xff, P0 ;  /* 0x000000ff0300780c */ /* 0x000fda0000704470 */
[----:B------:R-:W-:Y:S05]  /*1ac0*/  @P0 BRA `(.L_x_23) ;  /* 0x00000000001c0947 */ /* 0x000fea0003800000 */
[----:B------:R-:W0:Y:S01]  /*1ad0*/  LDS.64 R6, [R11+0x7200] ;  /* 0x007200000b067984 */ /* 0x000e220000000a00 */
[C---:B------:R-:W-:Y:S02]  /*1ae0*/  LEA R4, P2, R3.reuse, R4, 0x3 ;  /* 0x0000000403047211 */ /* 0x040fe400078418ff */
[--C-:B------:R-:W-:Y:S02]  /*1af0*/  SHF.R.S32.HI R25, RZ, 0x1f, R27.reuse ;  /* 0x0000001fff197819 */ /* 0x100fe4000001141b */
[----:B------:R-:W-:Y:S02]  /*1b00*/  LEA.HI.X R5, R3, R5, RZ, 0x3, P2 ;  /* 0x0000000503057211 */ /* 0x000fe400010f1cff */
[----:B0-----:R-:W-:-:S04]  /*1b10*/  IADD3 R6, P0, P1, R6, R0, R27 ;  /* 0x0000000006067210 */ /* 0x001fc8000791e01b */
[----:B------:R-:W-:-:S05]  /*1b20*/  IADD3.X R7, PT, PT, R7, RZ, R25, P0, P1 ;  /* 0x000000ff07077210 */ /* 0x000fca00007e2419 */
[----:B------:R0:W-:Y:S04]  /*1b30*/  STG.E.64 desc[UR8][R4.64], R6 ;  /* 0x0000000604007986 */ /* 0x0001e8000c101b08 */
.L_x_23:
[----:B------:R-:W-:Y:S05]  /*1b40*/  WARPSYNC.ALL ;  /* 0x0000000000007948 */ /* 0x000fea0003800000 */
[----:B------:R-:W-:Y:S01]  /*1b50*/  BAR.SYNC.DEFER_BLOCKING 0x0 ;  /* 0x0000000000007b1d */ /* 0x000fe20000010000 */
[----:B------:R-:W-:-:S05]  /*1b60*/  ISETP.LT.AND P0, PT, R26, UR10, PT ;  /* 0x0000000a1a007c0c */ /* 0x000fca000bf01270 */
[----:B0-----:R0:W2:Y:S08]  /*1b70*/  LDS.64 R4, [R47+0x7200] ;  /* 0x007200002f047984 */ /* 0x0010b00000000a00 */
[----:B0-----:R-:W-:Y:S05]  /*1b80*/  @P0 BRA `(.L_x_24) ;  /* 0x0000000000700947 */ /* 0x001fea0003800000 */
[----:B------:R-:W0:Y:S01]  /*1b90*/  LDCU.64 UR12, c[0x0][0x3a0] ;  /* 0x00007400ff0c77ac */ /* 0x000e220008000a00 */
[C---:B------:R-:W-:Y:S02]  /*1ba0*/  LOP3.LUT R7, R3.reuse, 0x3e0, RZ, 0xc0, !PT ;  /* 0x000003e003077812 */ /* 0x040fe400078ec0ff */
[----:B------:R-:W-:-:S05]  /*1bb0*/  LOP3.LUT R2, R3, 0x1f, RZ, 0xc0, !PT ;  /* 0x0000001f03027812 */ /* 0x000fca00078ec0ff */
[----:B------:R-:W-:-:S05]  /*1bc0*/  IMAD R7, R7, 0x13, R2 ;  /* 0x0000001307077824 */ /* 0x000fca00078e0202 */
[----:B--2---:R-:W-:-:S05]  /*1bd0*/  IADD3 R0, P0, PT, R7, R4, RZ ;  /* 0x0000000407007210 */ /* 0x004fca0007f1e0ff */
[----:B------:R-:W-:Y:S01]  /*1be0*/  IMAD.X R5, RZ, RZ, R5, P0 ;  /* 0x000000ffff057224 */ /* 0x000fe200000e0605 */
[----:B0-----:R-:W-:-:S04]  /*1bf0*/  LEA R2, P0, R0, UR12, 0x2 ;  /* 0x0000000c00027c11 */ /* 0x001fc8000f8010ff */
[----:B------:R-:W-:-:S05]  /*1c00*/  LEA.HI.X R3, R0, UR13, R5, 0x2, P0 ;  /* 0x0000000d00037c11 */ /* 0x000fca00080f1405 */
[----:B------:R-:W-:Y:S04]  /*1c10*/  STG.E desc[UR8][R2.64], R44 ;  /* 0x0000002c02007986 */ /* 0x000fe8000c101908 */
        /* <DEDUP_REMOVED lines=17> */
[----:B------:R-:W-:Y:S01]  /*1d30*/  STG.E desc[UR8][R2.64+0x900], R24 ;  /* 0x0009001802007986 */ /* 0x000fe2000c101908 */
[----:B------:R-:W-:Y:S05]  /*1d40*/  EXIT ;  /* 0x000000000000794d */ /* 0x000fea0003800000 */
.L_x_24:
[C---:B------:R-:W-:Y:S01]  /*1d50*/  LOP3.LUT R7, R3.reuse, 0x3e0, RZ, 0xc0, !PT ;  /* 0x000003e003077812 */ /* 0x040fe200078ec0ff */
[----:B------:R-:W0:Y:S01]  /*1d60*/  LDCU.64 UR12, c[0x0][0x3a0] ;  /* 0x00007400ff0c77ac */ /* 0x000e220008000a00 */
[----:B------:R-:W-:Y:S01]  /*1d70*/  LOP3.LUT R2, R3, 0x1f, RZ, 0xc0, !PT ;  /* 0x0000001f03027812 */ /* 0x000fe200078ec0ff */
[----:B-1----:R-:W-:-:S04]  /*1d80*/  IMAD.U32 R11, RZ, RZ, UR7 ;  /* 0x00000007ff0b7e24 */ /* 0x002fc8000f8e00ff */
[----:B------:R-:W-:Y:S02]  /*1d90*/  IMAD R7, R7, 0x13, R2 ;  /* 0x0000001307077824 */ /* 0x000fe400078e0202 */
[----:B------:R-:W-:Y:S02]  /*1da0*/  IMAD R0, R11, -0x1c80, R26 ;  /* 0xffffe3800b007824 */ /* 0x000fe400078e021a */
[C---:B------:R-:W-:Y:S01]  /*1db0*/  VIADD R11, R7.reuse, 0x20 ;  /* 0x00000020070b7836 */ /* 0x040fe20000000000 */
[C---:B--2---:R-:W-:Y:S01]  /*1dc0*/  IADD3 R3, P0, PT, R7.reuse, R4, RZ ;  /* 0x0000000407037210 */ /* 0x044fe20007f1e0ff */
[C---:B------:R-:W-:Y:S01]  /*1dd0*/  VIADD R25, R7.reuse, 0x60 ;  /* 0x0000006007197836 */ /* 0x040fe20000000000 */
[-C--:B------:R-:W-:Y:S02]  /*1de0*/  ISETP.GE.AND P1, PT, R7, R0.reuse, PT ;  /* 0x000000000700720c */ /* 0x080fe40003f26270 */
[-C--:B------:R-:W-:Y:S01]  /*1df0*/  ISETP.GE.AND P2, PT, R11, R0.reuse, PT ;  /* 0x000000000b00720c */ /* 0x080fe20003f46270 */
[----:B------:R-:W-:Y:S01]  /*1e00*/  IMAD.X R4, RZ, RZ, R5, P0 ;  /* 0x000000ffff047224 */ /* 0x000fe200000e0605 */
[----:B------:R-:W-:Y:S01]  /*1e10*/  ISETP.GE.AND P4, PT, R25, R0, PT ;  /* 0x000000001900720c */ /* 0x000fe20003f86270 */
[----:B------:R-:W-:Y:S01]  /*1e20*/  VIADD R5, R7, 0x40 ;  /* 0x0000004007057836 */ /* 0x000fe20000000000 */
[----:B0-----:R-:W-:Y:S01]  /*1e30*/  LEA R2, P0, R3, UR12, 0x2 ;  /* 0x0000000c03027c11 */ /* 0x001fe2000f8010ff */
[----:B------:R-:W-:-:S02]  /*1e40*/  VIADD R11, R7, 0xa0 ;  /* 0x000000a0070b7836 */ /* 0x000fc40000000000 */
[----:B------:R-:W-:Y:S01]  /*1e50*/  VIADD R25, R7, 0xc0 ;  /* 0x000000c007197836 */ /* 0x000fe20000000000 */
[-C--:B------:R-:W-:Y:S01]  /*1e60*/  ISETP.GE.AND P3, PT, R5, R0.reuse, PT ;  /* 0x000000000500720c */ /* 0x080fe20003f66270 */
[----:B------:R-:W-:Y:S01]  /*1e70*/  VIADD R5, R7, 0x80 ;  /* 0x0000008007057836 */ /* 0x000fe20000000000 */
[----:B------:R-:W-:Y:S02]  /*1e80*/  LEA.HI.X R3, R3, UR13, R4, 0x2, P0 ;  /* 0x0000000d03037c11 */ /* 0x000fe400080f1404 */
[-C--:B------:R-:W-:Y:S01]  /*1e90*/  ISETP.GE.AND P6, PT, R11, R0.reuse, PT ;  /* 0x000000000b00720c */ /* 0x080fe20003fc6270 */
[----:B------:R-:W-:Y:S01]  /*1ea0*/  VIADD R11, R7, 0x100 ;  /* 0x00000100070b7836 */ /* 0x000fe20000000000 */
[-C--:B------:R-:W-:Y:S01]  /*1eb0*/  ISETP.GE.AND P5, PT, R5, R0.reuse, PT ;  /* 0x000000000500720c */ /* 0x080fe20003fa6270 */
[----:B------:R-:W-:Y:S01]  /*1ec0*/  VIADD R5, R7, 0xe0 ;  /* 0x000000e007057836 */ /* 0x000fe20000000000 */
[----:B------:R-:W-:Y:S01]  /*1ed0*/  @!P1 STG.E desc[UR8][R2.64], R44 ;  /* 0x0000002c02009986 */ /* 0x000fe2000c101908 */
[----:B------:R-:W-:-:S03]  /*1ee0*/  ISETP.GE.AND P0, PT, R25, R0, PT ;  /* 0x000000001900720c */ /* 0x000fc60003f06270 */
[-C--:B------:R-:W-:Y:S01]  /*1ef0*/  ISETP.GE.AND P1, PT, R5, R0.reuse, PT ;  /* 0x000000000500720c */ /* 0x080fe20003f26270 */
[----:B------:R-:W-:Y:S01]  /*1f00*/  VIADD R5, R7, 0x120 ;  /* 0x0000012007057836 */ /* 0x000fe20000000000 */
[----:B------:R-:W-:Y:S04]  /*1f10*/  @!P3 STG.E desc[UR8][R2.64+0x100], R42 ;  /* 0x0001002a0200b986 */ /* 0x000fe8000c101908 */
[-C--:B------:R-:W-:Y:S01]  /*1f20*/  ISETP.GE.AND P3, PT, R5, R0.reuse, PT ;  /* 0x000000000500720c */ /* 0x080fe20003f66270 */
[----:B------:R-:W-:Y:S01]  /*1f30*/  VIADD R5, R7, 0x160 ;  /* 0x0000016007057836 */ /* 0x000fe20000000000 */
[----:B------:R-:W-:Y:S01]  /*1f40*/  @!P2 STG.E desc[UR8][R2.64+0x80], R43 ;  /* 0x0000802b0200a986 */ /* 0x000fe2000c101908 */
[----:B------:R-:W-:Y:S01]  /*1f50*/  ISETP.GE.AND P2, PT, R11, R0, PT ;  /* 0x000000000b00720c */ /* 0x000fe20003f46270 */
[----:B------:R-:W-:-:S02]  /*1f60*/  VIADD R11, R7, 0x140 ;  /* 0x00000140070b7836 */ /* 0x000fc40000000000 */
[----:B------:R0:W-:Y:S01]  /*1f70*/  @!P5 STG.E desc[UR8][R2.64+0x200], R9 ;  /* 0x000200090200d986 */ /* 0x0001e2000c101908 */
[-C--:B------:R-:W-:Y:S01]  /*1f80*/  ISETP.GE.AND P5, PT, R5, R0.reuse, PT ;  /* 0x000000000500720c */ /* 0x080fe20003fa6270 */
[----:B------:R-:W-:Y:S02]  /*1f90*/  VIADD R5, R7, 0x1a0 ;  /* 0x000001a007057836 */ /* 0x000fe40000000000 */
[----:B------:R1:W-:Y:S01]  /*1fa0*/  @!P4 STG.E desc[UR8][R2.64+0x180], R8 ;  /* 0x000180080200c986 */ /* 0x0003e2000c101908 */
[-C--:B------:R-:W-:Y:S01]  /*1fb0*/  ISETP.GE.AND P4, PT, R11, R0.reuse, PT ;  /* 0x000000000b00720c */ /* 0x080fe20003f86270 */
[----:B------:R-:W-:Y:S02]  /*1fc0*/  VIADD R11, R7, 0x180 ;  /* 0x00000180070b7836 */ /* 0x000fe40000000000 */
[----:B------:R1:W-:Y:S01]  /*1fd0*/  @!P0 STG.E desc[UR8][R2.64+0x300], R12 ;  /* 0x0003000c02008986 */ /* 0x0003e2000c101908 */
[----:B------:R-:W-:Y:S01]  /*1fe0*/  ISETP.GE.AND P0, PT, R5, R0, PT ;  /* 0x000000000500720c */ /* 0x000fe20003f06270 */
[----:B------:R-:W-:-:S02]  /*1ff0*/  VIADD R5, R7, 0x1e0 ;  /* 0x000001e007057836 */ /* 0x000fc40000000000 */
[----:B------:R1:W-:Y:S01]  /*2000*/  @!P6 STG.E desc[UR8][R2.64+0x280], R10 ;  /* 0x0002800a0200e986 */ /* 0x0003e2000c101908 */
[-C--:B------:R-:W-:Y:S01]  /*2010*/  ISETP.GE.AND P6, PT, R11, R0.reuse, PT ;  /* 0x000000000b00720c */ /* 0x080fe20003fc6270 */
[----:B------:R-:W-:Y:S02]  /*2020*/  VIADD R11, R7, 0x1c0 ;  /* 0x000001c0070b7836 */ /* 0x000fe40000000000 */
[----:B------:R1:W-:Y:S01]  /*2030*/  @!P2 STG.E desc[UR8][R2.64+0x400], R14 ;  /* 0x0004000e0200a986 */ /* 0x0003e2000c101908 */
[-C--:B------:R-:W-:Y:S01]  /*2040*/  ISETP.GE.AND P2, PT, R5, R0.reuse, PT ;  /* 0x000000000500720c */ /* 0x080fe20003f46270 */
[C---:B0-----:R-:W-:Y:S02]  /*2050*/  VIADD R9, R7.reuse, 0x200 ;  /* 0x0000020007097836 */ /* 0x041fe40000000000 */
[C---:B------:R-:W-:Y:S01]  /*2060*/  VIADD R5, R7.reuse, 0x220 ;  /* 0x0000022007057836 */ /* 0x040fe20000000000 */
[----:B------:R1:W-:Y:S01]  /*2070*/  @!P1 STG.E desc[UR8][R2.64+0x380], R13 ;  /* 0x0003800d02009986 */ /* 0x0003e2000c101908 */
[----:B------:R-:W-:Y:S01]  /*2080*/  VIADD R7, R7, 0x240 ;  /* 0x0000024007077836 */ /* 0x000fe20000000000 */
[----:B------:R-:W-:-:S02]  /*2090*/  ISETP.GE.AND P1, PT, R11, R0, PT ;  /* 0x000000000b00720c */ /* 0x000fc40003f26270 */
[----:B------:R1:W-:Y:S01]  /*20a0*/  @!P3 STG.E desc[UR8][R2.64+0x480], R15 ;  /* 0x0004800f0200b986 */ /* 0x0003e2000c101908 */
[----:B------:R-:W-:-:S03]  /*20b0*/  ISETP.GE.AND P3, PT, R9, R0, PT ;  /* 0x000000000900720c */ /* 0x000fc60003f66270 */
[----:B------:R1:W-:Y:S01]  /*20c0*/  @!P4 STG.E desc[UR8][R2.64+0x500], R16 ;  /* 0x000500100200c986 */ /* 0x0003e2000c101908 */
[----:B------:R-:W-:-:S03]  /*20d0*/  ISETP.GE.AND P4, PT, R5, R0, PT ;  /* 0x000000000500720c */ /* 0x000fc60003f86270 */
[----:B------:R1:W-:Y:S01]  /*20e0*/  @!P5 STG.E desc[UR8][R2.64+0x580], R17 ;  /* 0x000580110200d986 */ /* 0x0003e2000c101908 */
[----:B------:R-:W-:-:S03]  /*20f0*/  ISETP.GE.AND P5, PT, R7, R0, PT ;  /* 0x000000000700720c */ /* 0x000fc60003fa6270 */
[----:B------:R1:W-:Y:S04]  /*2100*/  @!P6 STG.E desc[UR8][R2.64+0x600], R18 ;  /* 0x000600120200e986 */ /* 0x0003e8000c101908 */
[----:B------:R1:W-:Y:S04]  /*2110*/  @!P0 STG.E desc[UR8][R2.64+0x680], R19 ;  /* 0x0006801302008986 */ /* 0x0003e8000c101908 */
[----:B------:R1:W-:Y:S04]  /*2120*/  @!P1 STG.E desc[UR8][R2.64+0x700], R20 ;  /* 0x0007001402009986 */ /* 0x0003e8000c101908 */
[----:B------:R1:W-:Y:S04]  /*2130*/  @!P2 STG.E desc[UR8][R2.64+0x780], R21 ;  /* 0x000780150200a986 */ /* 0x0003e8000c101908 */
[----:B------:R1:W-:Y:S04]  /*2140*/  @!P3 STG.E desc[UR8][R2.64+0x800], R22 ;  /* 0x000800160200b986 */ /* 0x0003e8000c101908 */
[----:B------:R1:W-:Y:S01]  /*2150*/  @!P4 STG.E desc[UR8][R2.64+0x880], R23 ;  /* 0x000880170200c986 */ /* 0x0003e2000c101908 */
[----:B------:R-:W-:Y:S05]  /*2160*/  @P5 EXIT ;  /* 0x000000000000594d */ /* 0x000fea0003800000 */
[----:B------:R-:W-:Y:S01]  /*2170*/  STG.E desc[UR8][R2.64+0x900], R24 ;  /* 0x0009001802007986 */ /* 0x000fe2000c101908 */
[----:B------:R-:W-:Y:S05]  /*2180*/  EXIT ;  /* 0x000000000000794d */ /* 0x000fea0003800000 */
.L_x_14:
[----:B------:R-:W-:Y:S01]  /*2190*/  IMAD.MOV.U32 R2, RZ, RZ, RZ ;  /* 0x000000ffff027224 */ /* 0x000fe200078e00ff */
[C---:B------:R-:W-:Y:S01]  /*21a0*/  ISETP.GT.U32.AND P0, PT, R3.reuse, 0x1f, PT ;  /* 0x0000001f0300780c */ /* 0x040fe20003f04070 */
[----:B------:R-:W-:Y:S05]  /*21b0*/  WARPSYNC.ALL ;  /* 0x0000000000007948 */ /* 0x000fea0003800000 */
[----:B------:R-:W-:-:S05]  /*21c0*/  IMAD.HI.U32 R24, R3, 0x15555556, R2 ;  /* 0x1555555603187827 */ /* 0x000fca00078e0002 */
[----:B------:R-:W-:-:S05]  /*21d0*/  LEA R24, R24, UR4, 0x2 ;  /* 0x0000000418187c11 */ /* 0x000fca000f8e10ff */
[----:B------:R0:W-:Y:S01]  /*21e0*/  STS [R24+0x3410], R27 ;  /* 0x0034101b18007388 */ /* 0x0001e20000000800 */
[----:B------:R-:W-:Y:S06]  /*21f0*/  BAR.SYNC.DEFER_BLOCKING 0x0 ;  /* 0x0000000000007b1d */ /* 0x000fec0000010000 */
[----:B------:R-:W-:Y:S05]  /*2200*/  @P0 BRA `(.L_x_25) ;  /* 0x0000000000e00947 */ /* 0x000fea0003800000 */
[----:B------:R-:W-:Y:S01]  /*2210*/  IMAD.MOV.U32 R5, RZ, RZ, 0x34 ;  /* 0x00000034ff057424 */ /* 0x000fe200078e00ff */
[----:B------:R-:W-:-:S03]  /*2220*/  UMOV UR11, 0xffffffff ;  /* 0xffffffff000b7882 */ /* 0x000fc60000000000 */
[----:B------:R-:W-:-:S05]  /*2230*/  IMAD R18, R3, R5, UR4 ;  /* 0x0000000403127e24 */ /* 0x000fca000f8e0205 */
[----:B------:R-:W-:Y:S04]  /*2240*/  LDS R16, [R18+0x3410] ;  /* 0x0034100012107984 */ /* 0x000fe80000000800 */
[----:B------:R-:W-:Y:S04]  /*2250*/  LDS R17, [R18+0x3414] ;  /* 0x0034140012117984 */ /* 0x000fe80000000800 */
[----:B------:R-:W1:Y:S04]  /*2260*/  LDS R14, [R18+0x3418] ;  /* 0x00341800120e7984 */ /* 0x000e680000000800 */
[----:B------:R-:W-:Y:S04]  /*2270*/  LDS R15, [R18+0x341c] ;  /* 0x00341c00120f7984 */ /* 0x000fe80000000800 */
[----:B------:R-:W2:Y:S04]  /*2280*/  LDS R12, [R18+0x3420] ;  /* 0x00342000120c7984 */ /* 0x000ea80000000800 */
[----:B------:R-:W-:Y:S04]  /*2290*/  LDS R13, [R18+0x3424] ;  /* 0x00342400120d7984 */ /* 0x000fe80000000800 */
[----:B------:R-:W3:Y:S04]  /*22a0*/  LDS R10, [R18+0x3428] ;  /* 0x00342800120a7984 */ /* 0x000ee80000000800 */
[----:B------:R-:W-:Y:S04]  /*22b0*/  LDS R9, [R18+0x342c] ;  /* 0x00342c0012097984 */ /* 0x000fe80000000800 */
[----:B------:R-:W4:Y:S04]  /*22c0*/  LDS R8, [R18+0x3430] ;  /* 0x0034300012087984 */ /* 0x000f280000000800 */
[----:B------:R-:W-:Y:S04]  /*22d0*/  LDS R5, [R18+0x3434] ;  /* 0x0034340012057984 */ /* 0x000fe80000000800 */
[----:B------:R-:W5:Y:S04]  /*22e0*/  LDS R4, [R18+0x3438] ;  /* 0x0034380012047984 */ /* 0x000f680000000800 */
[----:B------:R-:W0:Y:S01]  /*22f0*/  LDS R19, [R18+0x343c] ;  /* 0x00343c0012137984 */ /* 0x000e220000000800 */
[----:B-1----:R-:W-:-:S04]  /*2300*/  IADD3 R20, PT, PT, R14, R17, R16 ;  /* 0x000000110e147210 */ /* 0x002fc80007ffe010 */
[----:B--2---:R-:W-:-:S04]  /*2310*/  IADD3 R20, PT, PT, R12, R20, R15 ;  /* 0x000000140c147210 */ /* 0x004fc80007ffe00f */
[----:B---3--:R-:W-:-:S04]  /*2320*/  IADD3 R20, PT, PT, R10, R20, R13 ;  /* 0x000000140a147210 */ /* 0x008fc80007ffe00d */
[----:B----4-:R-:W-:-:S04]  /*2330*/  IADD3 R20, PT, PT, R8, R20, R9 ;  /* 0x0000001408147210 */ /* 0x010fc80007ffe009 */
[----:B-----5:R-:W-:-:S05]  /*2340*/  IADD3 R20, PT, PT, R4, R20, R5 ;  /* 0x0000001404147210 */ /* 0x020fca0007ffe005 */
[----:B0-----:R-:W-:Y:S01]  /*2350*/  IMAD.IADD R19, R19, 0x1, R20 ;  /* 0x0000000113137824 */ /* 0x001fe200078e0214 */
[----:B------:R-:W-:Y:S06]  /*2360*/  BRA.DIV UR11, `(.L_x_26) ;  /* 0x0000005e0be47947 */ /* 0x000fec000b800000 */
[----:B------:R-:W0:Y:S02]  /*2370*/  SHFL.UP P0, R20, R19, 0x1, RZ ;  /* 0x0420000013147989 */ /* 0x000e2400000000ff */
[----:B0-----:R-:W-:-:S05]  /*2380*/  @P0 IMAD.IADD R20, R19, 0x1, R20 ;  /* 0x0000000113140824 */ /* 0x001fca00078e0214 */
[----:B------:R-:W0:Y:S02]  /*2390*/  SHFL.UP P0, R21, R20, 0x2, RZ ;  /* 0x0440000014157989 */ /* 0x000e2400000000ff */
[----:B0-----:R-:W-:-:S05]  /*23a0*/  @P0 IMAD.IADD R21, R20, 0x1, R21 ;  /* 0x0000000114150824 */ /* 0x001fca00078e0215 */
[----:B------:R-:W0:Y:S02]  /*23b0*/  SHFL.UP P0, R22, R21, 0x4, RZ ;  /* 0x0480000015167989 */ /* 0x000e2400000000ff */
[----:B0-----:R-:W-:-:S05]  /*23c0*/  @P0 IMAD.IADD R22, R21, 0x1, R22 ;  /* 0x0000000115160824 */ /* 0x001fca00078e0216 */
[----:B------:R-:W0:Y:S02]  /*23d0*/  SHFL.UP P0, R23, R22, 0x8, RZ ;  /* 0x0500000016177989 */ /* 0x000e2400000000ff */
[----:B0-----:R-:W-:-:S05]  /*23e0*/  @P0 IMAD.IADD R23, R22, 0x1, R23 ;  /* 0x0000000116170824 */ /* 0x001fca00078e0217 */
[----:B------:R0:W1:Y:S02]  /*23f0*/  SHFL.UP P0, R48, R23, 0x10, RZ ;  /* 0x0600000017307989 */ /* 0x00006400000000ff */
.L_x_118:
[----:B-1----:R-:W-:-:S04]  /*2400*/  @P0 IMAD.IADD R48, R23, 0x1, R48 ;  /* 0x0000000117300824 */ /* 0x002fc800078e0230 */
[----:B------:R-:W-:-:S04]  /*2410*/  IMAD.IADD R19, R48, 0x1, -R19 ;  /* 0x0000000130137824 */ /* 0x000fc800078e0a13 */
[----:B------:R-:W-:Y:S01]  /*2420*/  IMAD.IADD R16, R16, 0x1, R19 ;  /* 0x0000000110107824 */ /* 0x000fe200078e0213 */
[----:B------:R1:W-:Y:S03]  /*2430*/  STS [R18+0x3410], R19 ;  /* 0x0034101312007388 */ /* 0x0003e60000000800 */
        /* <DEDUP_REMOVED lines=19> */
[----:B------:R1:W-:Y:S04]  /*2570*/  STS [R18+0x3438], R5 ;  /* 0x0034380512007388 */ /* 0x0003e80000000800 */
[----:B------:R1:W-:Y:S02]  /*2580*/  STS [R18+0x343c], R21 ;  /* 0x00343c1512007388 */ /* 0x0003e40000000800 */
.L_x_25:
[----:B------:R-:W-:Y:S05]  /*2590*/  WARPSYNC.ALL ;  /* 0x0000000000007948 */ /* 0x000fea0003800000 */
[----:B------:R-:W-:Y:S01]  /*25a0*/  BAR.SYNC.DEFER_BLOCKING 0x0 ;  /* 0x0000000000007b1d */ /* 0x000fe20000010000 */
[----:B------:R-:W-:Y:S02]  /*25b0*/  ISETP.NE.AND P0, PT, R53, RZ, PT ;  /* 0x000000ff3500720c */ /* 0x000fe40003f05270 */
[----:B-1----:R-:W-:-:S03]  /*25c0*/  SHF.R.U32.HI R5, RZ, UR6, R45 ;  /* 0x00000006ff057c19 */ /* 0x002fc6000801162d */
[----:B------:R-:W-:Y:S01]  /*25d0*/  BSSY.RECONVERGENT B0, `(.L_x_27) ;  /* 0x0000029000007945 */ /* 0x000fe20003800200 */
[----:B------:R-:W-:Y:S01]  /*25e0*/  LOP3.LUT R5, R5, UR5, RZ, 0x30, !PT ;  /* 0x0000000505057c12 */ /* 0x000fe2000f8e30ff */
[----:B0-----:R-:W0:Y:S06]  /*25f0*/  LDS R24, [R24+0x3410] ;  /* 0x0034100018187984 */ /* 0x001e2c0000000800 */
[----:B------:R-:W-:Y:S05]  /*2600*/  @P0 BRA `(.L_x_28) ;  /* 0x0000000000940947 */ /* 0x000fea0003800000 */
[----:B------:R-:W-:-:S05]  /*2610*/  LEA R4, R3, UR4, 0x2 ;  /* 0x0000000403047c11 */ /* 0x000fca000f8e10ff */
[----:B------:R-:W0:Y:S04]  /*2620*/  LDS R13, [R4] ;  /* 0x00000000040d7984 */ /* 0x000e280000000800 */
[----:B------:R-:W1:Y:S04]  /*2630*/  LDS R15, [R4+0x400] ;  /* 0x00040000040f7984 */ /* 0x000e680000000800 */
[----:B------:R-:W2:Y:S04]  /*2640*/  LDS R17, [R4+0x800] ;  /* 0x0008000004117984 */ /* 0x000ea80000000800 */
[----:B------:R-:W3:Y:S04]  /*2650*/  LDS R19, [R4+0xc00] ;  /* 0x000c000004137984 */ /* 0x000ee80000000800 */
[----:B------:R-:W4:Y:S04]  /*2660*/  LDS R21, [R4+0x1000] ;  /* 0x0010000004157984 */ /* 0x000f280000000800 */
[----:B------:R-:W5:Y:S04]  /*2670*/  LDS R23, [R4+0x1400] ;  /* 0x0014000004177984 */ /* 0x000f680000000800 */
[----:B------:R-:W5:Y:S04]  /*2680*/  LDS R45, [R4+0x1800] ;  /* 0x00180000042d7984 */ /* 0x000f680000000800 */
[----:B------:R-:W5:Y:S04]  /*2690*/  LDS R47, [R4+0x1c00] ;  /* 0x001c0000042f7984 */ /* 0x000f680000000800 */
[----:B------:R-:W5:Y:S04]  /*26a0*/  LDS R49, [R4+0x2000] ;  /* 0x0020000004317984 */ /* 0x000f680000000800 */
[----:B------:R-:W5:Y:S04]  /*26b0*/  LDS R51, [R4+0x2400] ;  /* 0x0024000004337984 */ /* 0x000f680000000800 */
[----:B------:R-:W5:Y:S01]  /*26c0*/  LDS R8, [R4+0x2800] ;  /* 0x0028000004087984 */ /* 0x000f620000000800 */
[----:B0-----:R-:W-:-:S03]  /*26d0*/  IMAD.IADD R13, R24, 0x1, R13 ;  /* 0x00000001180d7824 */ /* 0x001fc600078e020d */
[----:B------:R-:W0:Y:S01]  /*26e0*/  LDS R9, [R4+0x2c00] ;  /* 0x002c000004097984 */ /* 0x000e220000000800 */
[----:B-1----:R-:W-:-:S03]  /*26f0*/  IMAD.IADD R15, R24, 0x1, R15 ;  /* 0x00000001180f7824 */ /* 0x002fc600078e020f */
[----:B------:R1:W-:Y:S01]  /*2700*/  STS [R4], R13 ;  /* 0x0000000d04007388 */ /* 0x0003e20000000800 */
[C---:B--2---:R-:W-:Y:S02]  /*2710*/  IMAD.IADD R17, R24.reuse, 0x1, R17 ;  /* 0x0000000118117824 */ /* 0x044fe400078e0211 */
[C---:B---3--:R-:W-:Y:S01]  /*2720*/  IMAD.IADD R19, R24.reuse, 0x1, R19 ;  /* 0x0000000118137824 */ /* 0x048fe200078e0213 */
[----:B------:R2:W-:Y:S01]  /*2730*/  STS [R4+0x400], R15 ;  /* 0x0004000f04007388 */ /* 0x0005e20000000800 */
[----:B----4-:R-:W-:-:S03]  /*2740*/  IMAD.IADD R21, R24, 0x1, R21 ;  /* 0x0000000118157824 */ /* 0x010fc600078e0215 */
[----:B------:R2:W-:Y:S01]  /*2750*/  STS [R4+0x800], R17 ;  /* 0x0008001104007388 */ /* 0x0005e20000000800 */
[----:B-----5:R-:W-:-:S03]  /*2760*/  IMAD.IADD R23, R24, 0x1, R23 ;  /* 0x0000000118177824 */ /* 0x020fc600078e0217 */
[----:B------:R2:W-:Y:S01]  /*2770*/  STS [R4+0xc00], R19 ;  /* 0x000c001304007388 */ /* 0x0005e20000000800 */
[----:B------:R-:W-:-:S03]  /*2780*/  IMAD.IADD R45, R24, 0x1, R45 ;  /* 0x00000001182d7824 */ /* 0x000fc600078e022d */
[----:B------:R2:W-:Y:S01]  /*2790*/  STS [R4+0x1000], R21 ;  /* 0x0010001504007388 */ /* 0x0005e20000000800 */
[----:B------:R-:W-:-:S03]  /*27a0*/  IMAD.IADD R47, R24, 0x1, R47 ;  /* 0x00000001182f7824 */ /* 0x000fc600078e022f */
[----:B------:R2:W-:Y:S01]  /*27b0*/  STS [R4+0x1400], R23 ;  /* 0x0014001704007388 */ /* 0x0005e20000000800 */
[----:B------:R-:W-:-:S03]  /*27c0*/  IMAD.IADD R49, R24, 0x1, R49 ;  /* 0x0000000118317824 */ /* 0x000fc600078e0231 */
[----:B------:R2:W-:Y:S01]  /*27d0*/  STS [R4+0x1800], R45 ;  /* 0x0018002d04007388 */ /* 0x0005e20000000800 */
[----:B------:R-:W-:-:S03]  /*27e0*/  IMAD.IADD R51, R24, 0x1, R51 ;  /* 0x0000000118337824 */ /* 0x000fc600078e0233 */
[----:B------:R2:W-:Y:S01]  /*27f0*/  STS [R4+0x1c00], R47 ;  /* 0x001c002f04007388 */ /* 0x0005e20000000800 */
[----:B-1----:R-:W-:-:S03]  /*2800*/  IMAD.IADD R13, R24, 0x1, R8 ;  /* 0x00000001180d7824 */ /* 0x002fc600078e0208 */
[----:B------:R2:W-:Y:S01]  /*2810*/  STS [R4+0x2000], R49 ;  /* 0x0020003104007388 */ /* 0x0005e20000000800 */
[----:B0-----:R-:W-:-:S03]  /*2820*/  IMAD.IADD R9, R24, 0x1, R9 ;  /* 0x0000000118097824 */ /* 0x001fc600078e0209 */
[----:B------:R2:W-:Y:S04]  /*2830*/  STS [R4+0x2400], R51 ;  /* 0x0024003304007388 */ /* 0x0005e80000000800 */
[----:B------:R2:W-:Y:S04]  /*2840*/  STS [R4+0x2800], R13 ;  /* 0x0028000d04007388 */ /* 0x0005e80000000800 */
[----:B------:R2:W-:Y:S02]  /*2850*/  STS [R4+0x2c00], R9 ;  /* 0x002c000904007388 */ /* 0x0005e40000000800 */
.L_x_28:
[----:B------:R-:W-:Y:S05]  /*2860*/  BSYNC.RECONVERGENT B0 ;  /* 0x0000000000007941 */ /* 0x000fea0003800200 */
.L_x_27:
[----:B------:R-:W-:Y:S01]  /*2870*/  BAR.SYNC.DEFER_BLOCKING 0x0 ;  /* 0x0000000000007b1d */ /* 0x000fe20000010000 */
[----:B------:R-:W-:Y:S01]  /*2880*/  R2P PR, R5, 0x7f ;  /* 0x0000007f05007804 */ /* 0x000fe20000000000 */
[----:B------:R-:W-:-:S04]  /*2890*/  IMAD.MOV.U32 R8, RZ, RZ, RZ ;  /* 0x000000ffff087224 */ /* 0x000fc800078e00ff */
[----:B------:R-:W-:Y:S01]  /*28a0*/  BSSY.RECONVERGENT B0, `(.L_x_29) ;  /* 0x0000026000007945 */ /* 0x000fe20003800200 */
[----:B--2---:R-:W1:Y:S07]  /*28b0*/  S2R R23, SR_LEMASK ;  /* 0x0000000000177919 */ /* 0x004e6e0000003a00 */
[----:B------:R-:W-:Y:S02]  /*28c0*/  VOTE.ANY R4, PT, P0 ;  /* 0x0000000000047806 */ /* 0x000fe400000e0100 */
[----:B------:R-:W-:-:S02]  /*28d0*/  VOTE.ANY R9, PT, P1 ;  /* 0x0000000000097806 */ /* 0x000fc400008e0100 */
[----:B------:R-:W-:Y:S02]  /*28e0*/  @!P0 LOP3.LUT R4, RZ, R4, RZ, 0x33, !PT ;  /* 0x00000004ff048212 */ /* 0x000fe400078e33ff */
[----:B------:R-:W-:Y:S02]  /*28f0*/  VOTE.ANY R13, PT, P2 ;  /* 0x00000000000d7806 */ /* 0x000fe400010e0100 */
[----:B------:R-:W-:Y:S02]  /*2900*/  @!P1 LOP3.LUT R9, RZ, R9, RZ, 0x33, !PT ;  /* 0x00000009ff099212 */ /* 0x000fe400078e33ff */
[----:B------:R-:W-:Y:S02]  /*2910*/  VOTE.ANY R15, PT, P3 ;  /* 0x00000000000f7806 */ /* 0x000fe400018e0100 */
[----:B------:R-:W-:Y:S02]  /*2920*/  @!P2 LOP3.LUT R13, RZ, R13, RZ, 0x33, !PT ;  /* 0x0000000dff0da212 */ /* 0x000fe400078e33ff */
[----:B------:R-:W-:-:S02]  /*2930*/  LOP3.LUT R4, R9, R4, RZ, 0xc0, !PT ;  /* 0x0000000409047212 */ /* 0x000fc400078ec0ff */
[----:B------:R-:W-:Y:S02]  /*2940*/  @!P3 LOP3.LUT R15, RZ, R15, RZ, 0x33, !PT ;  /* 0x0000000fff0fb212 */ /* 0x000fe400078e33ff */
[----:B------:R-:W-:Y:S02]  /*2950*/  LOP3.LUT R4, R13, R4, RZ, 0xc0, !PT ;  /* 0x000000040d047212 */ /* 0x000fe400078ec0ff */
[----:B------:R-:W-:Y:S02]  /*2960*/  VOTE.ANY R9, PT, P4 ;  /* 0x0000000000097806 */ /* 0x000fe400020e0100 */
[----:B------:R-:W-:Y:S02]  /*2970*/  LOP3.LUT P0, RZ, R5, 0x80, RZ, 0xc0, !PT ;  /* 0x0000008005ff7812 */ /* 0x000fe4000780c0ff */
[----:B------:R-:W-:Y:S02]  /*2980*/  LOP3.LUT R4, R15, R4, RZ, 0xc0, !PT ;  /* 0x000000040f047212 */ /* 0x000fe400078ec0ff */
[----:B------:R-:W-:-:S02]  /*2990*/  VOTE.ANY R13, PT, P5 ;  /* 0x00000000000d7806 */ /* 0x000fc400028e0100 */
[----:B------:R-:W-:Y:S02]  /*29a0*/  @!P4 LOP3.LUT R9, RZ, R9, RZ, 0x33, !PT ;  /* 0x00000009ff09c212 */ /* 0x000fe400078e33ff */
[----:B------:R-:W-:Y:S02]  /*29b0*/  @!P5 LOP3.LUT R13, RZ, R13, RZ, 0x33, !PT ;  /* 0x0000000dff0dd212 */ /* 0x000fe400078e33ff */
[----:B------:R-:W-:Y:S02]  /*29c0*/  LOP3.LUT R4, R9, R4, RZ, 0xc0, !PT ;  /* 0x0000000409047212 */ /* 0x000fe400078ec0ff */
[----:B------:R-:W-:Y:S02]  /*29d0*/  VOTE.ANY R9, PT, P6 ;  /* 0x0000000000097806 */ /* 0x000fe400030e0100 */
[----:B------:R-:W-:Y:S02]  /*29e0*/  LOP3.LUT R4, R13, R4, RZ, 0xc0, !PT ;  /* 0x000000040d047212 */ /* 0x000fe400078ec0ff */
[----:B------:R-:W-:-:S02]  /*29f0*/  VOTE.ANY R13, PT, P0 ;  /* 0x00000000000d7806 */ /* 0x000fc400000e0100 */
[----:B------:R-:W-:Y:S02]  /*2a00*/  @!P6 LOP3.LUT R9, RZ, R9, RZ, 0x33, !PT ;  /* 0x00000009ff09e212 */ /* 0x000fe400078e33ff */
[----:B------:R-:W-:Y:S02]  /*2a10*/  @!P0 LOP3.LUT R13, RZ, R13, RZ, 0x33, !PT ;  /* 0x0000000dff0d8212 */ /* 0x000fe400078e33ff */
[----:B------:R-:W-:Y:S02]  /*2a20*/  LOP3.LUT R4, R9, R4, RZ, 0xc0, !PT ;  /* 0x0000000409047212 */ /* 0x000fe400078ec0ff */
[----:B------:R-:W-:Y:S02]  /*2a30*/  SHF.R.U32.HI R9, RZ, UR6, R6 ;  /* 0x00000006ff097c19 */ /* 0x000fe40008011606 */
[----:B------:R-:W-:Y:S01]  /*2a40*/  LOP3.LUT R10, R13, R4, RZ, 0xc0, !PT ;  /* 0x000000040d0a7212 */ /* 0x000fe200078ec0ff */
[----:B------:R-:W-:Y:S01]  /*2a50*/  IMAD.SHL.U32 R4, R3, 0x20, RZ ;  /* 0x0000002003047824 */ /* 0x000fe200078e00ff */
[----:B------:R-:W-:-:S02]  /*2a60*/  LOP3.LUT R9, R9, UR5, RZ, 0x30, !PT ;  /* 0x0000000509097c12 */ /* 0x000fc4000f8e30ff */
[----:B------:R-:W2:Y:S01]  /*2a70*/  FLO.U32 R15, R10 ;  /* 0x0000000a000f7300 */ /* 0x000ea200000e0000 */
[----:B-1----:R-:W-:Y:S02]  /*2a80*/  LOP3.LUT R14, R23, R10, RZ, 0xc0, !PT ;  /* 0x0000000a170e7212 */ /* 0x002fe400078ec0ff */
[----:B------:R-:W-:-:S05]  /*2a90*/  LOP3.LUT R4, R4, 0x7c00, RZ, 0xc0, !PT ;  /* 0x00007c0004047812 */ /* 0x000fca00078ec0ff */
[----:B------:R-:W1:Y:S01]  /*2aa0*/  POPC R14, R14 ;  /* 0x0000000e000e7309 */ /* 0x000e620000000000 */
[----:B------:R-:W-:Y:S01]  /*2ab0*/  VIADD R22, R4, UR4 ;  /* 0x0000000404167c36 */ /* 0x000fe20008000000 */
[----:B--2---:R-:W-:-:S13]  /*2ac0*/  ISETP.NE.AND P0, PT, R46, R15, PT ;  /* 0x0000000f2e00720c */ /* 0x004fda0003f05270 */
[----:B-1----:R-:W-:Y:S05]  /*2ad0*/  @P0 BRA `(.L_x_30) ;  /* 0x0000000000080947 */ /* 0x002fea0003800000 */
[----:B------:R-:W-:-:S05]  /*2ae0*/  IMAD R5, R5, 0x4, R22 ;  /* 0x0000000405057824 */ /* 0x000fca00078e0216 */
[----:B------:R1:W2:Y:S02]  /*2af0*/  ATOMS.ADD R8, [R5], R14 ;  /* 0x0000000e0508738c */ /* 0x0002a40000000000 */
.L_x_30:
[----:B------:R-:W-:Y:S05]  /*2b00*/  BSYNC.RECONVERGENT B0 ;  /* 0x0000000000007941 */ /* 0x000fea0003800200 */
.L_x_29:
[----:B------:R-:W-:Y:S01]  /*2b10*/  R2P PR, R9, 0x7f ;  /* 0x0000007f09007804 */ /* 0x000fe20000000000 */
[----:B--2---:R2:W3:Y:S01]  /*2b20*/  SHFL.IDX PT, R8, R8, R15, 0x1f ;  /* 0x00001f0f08087589 */ /* 0x0044e200000e0000 */
[----:B------:R-:W-:Y:S01]  /*2b30*/  BSSY.RECONVERGENT B0, `(.L_x_31) ;  /* 0x0000023000007945 */ /* 0x000fe20003800200 */
[----:B------:R-:W-:-:S10]  /*2b40*/  IMAD.MOV.U32 R12, RZ, RZ, RZ ;  /* 0x000000ffff0c7224 */ /* 0x000fd400078e00ff */
[----:B------:R-:W-:Y:S02]  /*2b50*/  VOTE.ANY R4, PT, P0 ;  /* 0x0000000000047806 */ /* 0x000fe400000e0100 */
[----:B-1----:R-:W-:Y:S02]  /*2b60*/  VOTE.ANY R5, PT, P1 ;  /* 0x0000000000057806 */ /* 0x002fe400008e0100 */
[----:B------:R-:W-:Y:S02]  /*2b70*/  @!P0 LOP3.LUT R4, RZ, R4, RZ, 0x33, !PT ;  /* 0x00000004ff048212 */ /* 0x000fe400078e33ff */
[----:B------:R-:W-:Y:S02]  /*2b80*/  VOTE.ANY R13, PT, P2 ;  /* 0x00000000000d7806 */ /* 0x000fe400010e0100 */
[----:B------:R-:W-:Y:S02]  /*2b90*/  @!P1 LOP3.LUT R5, RZ, R5, RZ, 0x33, !PT ;  /* 0x00000005ff059212 */ /* 0x000fe400078e33ff */
[----:B------:R-:W-:-:S02]  /*2ba0*/  @!P2 LOP3.LUT R13, RZ, R13, RZ, 0x33, !PT ;  /* 0x0000000dff0da212 */ /* 0x000fc400078e33ff */
[----:B------:R-:W-:Y:S02]  /*2bb0*/  LOP3.LUT R4, R5, R4, RZ, 0xc0, !PT ;  /* 0x0000000405047212 */ /* 0x000fe400078ec0ff */
[----:B------:R-:W-:Y:S02]  /*2bc0*/  VOTE.ANY R5, PT, P3 ;  /* 0x0000000000057806 */ /* 0x000fe400018e0100 */
[----:B------:R-:W-:Y:S02]  /*2bd0*/  LOP3.LUT R4, R13, R4, RZ, 0xc0, !PT ;  /* 0x000000040d047212 */ /* 0x000fe400078ec0ff */
[----:B------:R-:W-:Y:S02]  /*2be0*/  LOP3.LUT P0, RZ, R9, 0x80, RZ, 0xc0, !PT ;  /* 0x0000008009ff7812 */ /* 0x000fe4000780c0ff */
[----:B------:R-:W-:Y:S02]  /*2bf0*/  VOTE.ANY R13, PT, P4 ;  /* 0x00000000000d7806 */ /* 0x000fe400020e0100 */
[----:B------:R-:W-:-:S02]  /*2c00*/  @!P3 LOP3.LUT R5, RZ, R5, RZ, 0x33, !PT ;  /* 0x00000005ff05b212 */ /* 0x000fc400078e33ff */
[----:B------:R-:W-:Y:S02]  /*2c10*/  @!P4 LOP3.LUT R13, RZ, R13, RZ, 0x33, !PT ;  /* 0x0000000dff0dc212 */ /* 0x000fe400078e33ff */
[----:B------:R-:W-:Y:S02]  /*2c20*/  LOP3.LUT R4, R5, R4, RZ, 0xc0, !PT ;  /* 0x0000000405047212 */ /* 0x000fe400078ec0ff */
[----:B------:R-:W-:Y:S02]  /*2c30*/  VOTE.ANY R5, PT, P5 ;  /* 0x0000000000057806 */ /* 0x000fe400028e0100 */
[----:B------:R-:W-:Y:S02]  /*2c40*/  LOP3.LUT R4, R13, R4, RZ, 0xc0, !PT ;  /* 0x000000040d047212 */ /* 0x000fe400078ec0ff */
[----:B------:R-:W-:Y:S02]  /*2c50*/  VOTE.ANY R13, PT, P6 ;  /* 0x00000000000d7806 */ /* 0x000fe400030e0100 */
[----:B------:R-:W-:-:S02]  /*2c60*/  @!P5 LOP3.LUT R5, RZ, R5, RZ, 0x33, !PT ;  /* 0x00000005ff05d212 */ /* 0x000fc400078e33ff */
[----:B------:R-:W-:Y:S02]  /*2c70*/  VOTE.ANY R17, PT, P0 ;  /* 0x0000000000117806 */ /* 0x000fe400000e0100 */
[----:B------:R-:W-:Y:S02]  /*2c80*/  @!P6 LOP3.LUT R13, RZ, R13, RZ, 0x33, !PT ;  /* 0x0000000dff0de212 */ /* 0x000fe400078e33ff */
[----:B------:R-:W-:Y:S02]  /*2c90*/  LOP3.LUT R4, R5, R4, RZ, 0xc0, !PT ;  /* 0x0000000405047212 */ /* 0x000fe400078ec0ff */
[----:B------:R-:W-:Y:S02]  /*2ca0*/  @!P0 LOP3.LUT R17, RZ, R17, RZ, 0x33, !PT ;  /* 0x00000011ff118212 */ /* 0x000fe400078e33ff */
[----:B------:R-:W-:-:S04]  /*2cb0*/  LOP3.LUT R4, R13, R4, RZ, 0xc0, !PT ;  /* 0x000000040d047212 */ /* 0x000fc800078ec0ff */
[----:B------:R-:W-:Y:S02]  /*2cc0*/  LOP3.LUT R4, R17, R4, RZ, 0xc0, !PT ;  /* 0x0000000411047212 */ /* 0x000fe400078ec0ff */
[----:B------:R-:W-:Y:S02]  /*2cd0*/  SHF.R.U32.HI R17, RZ, UR6, R0 ;  /* 0x00000006ff117c19 */ /* 0x000fe40008011600 */
[----:B------:R-:W1:Y:S01]  /*2ce0*/  FLO.U32 R5, R4 ;  /* 0x0000000400057300 */ /* 0x000e6200000e0000 */
[----:B------:R-:W-:Y:S02]  /*2cf0*/  LOP3.LUT R13, R23, R4, RZ, 0xc0, !PT ;  /* 0x00000004170d7212 */ /* 0x000fe400078ec0ff */
[----:B------:R-:W-:-:S05]  /*2d00*/  LOP3.LUT R17, R17, UR5, RZ, 0x30, !PT ;  /* 0x0000000511117c12 */ /* 0x000fca000f8e30ff */
[----:B------:R-:W4:Y:S01]  /*2d10*/  POPC R13, R13 ;  /* 0x0000000d000d7309 */ /* 0x000f220000000000 */
[----:B-1----:R-:W-:-:S13]  /*2d20*/  ISETP.NE.AND P0, PT, R46, R5, PT ;  /* 0x000000052e00720c */ /* 0x002fda0003f05270 */
[----:B--234-:R-:W-:Y:S05]  /*2d30*/  @P0 BRA `(.L_x_32) ;  /* 0x0000000000080947 */ /* 0x01cfea0003800000 */
[----:B------:R-:W-:-:S06]  /*2d40*/  IMAD R12, R9, 0x4, R22 ;  /* 0x00000004090c7824 */ /* 0x000fcc00078e0216 */
[----:B------:R1:W2:Y:S02]  /*2d50*/  ATOMS.ADD R12, [R12], R13 ;  /* 0x0000000d0c0c738c */ /* 0x0002a40000000000 */
.L_x_32:
[----:B------:R-:W-:Y:S05]  /*2d60*/  BSYNC.RECONVERGENT B0 ;  /* 0x0000000000007941 */ /* 0x000fea0003800200 */
.L_x_31:
[----:B------:R-:W-:Y:S01]  /*2d70*/  R2P PR, R17, 0x7f ;  /* 0x0000007f11007804 */ /* 0x000fe20000000000 */
[----:B--2---:R2:W3:Y:S01]  /*2d80*/  SHFL.IDX PT, R12, R12, R5, 0x1f ;  /* 0x00001f050c0c7589 */ /* 0x0044e200000e0000 */
[----:B------:R-:W-:Y:S11]  /*2d90*/  BSSY.RECONVERGENT B0, `(.L_x_33) ;  /* 0x0000023000007945 */ /* 0x000ff60003800200 */
[----:B------:R-:W-:-:S02]  /*2da0*/  VOTE.ANY R0, PT, P0 ;  /* 0x0000000000007806 */ /* 0x000fc400000e0100 */
[----:B------:R-:W-:Y:S02]  /*2db0*/  VOTE.ANY R9, PT, P1 ;  /* 0x0000000000097806 */ /* 0x000fe400008e0100 */
[----:B------:R-:W-:Y:S02]  /*2dc0*/  @!P0 LOP3.LUT R0, RZ, R0, RZ, 0x33, !PT ;  /* 0x00000000ff008212 */ /* 0x000fe400078e33ff */
[----:B------:R-:W-:Y:S02]  /*2dd0*/  VOTE.ANY R15, PT, P2 ;  /* 0x00000000000f7806 */ /* 0x000fe400010e0100 */
[----:B------:R-:W-:Y:S02]  /*2de0*/  @!P1 LOP3.LUT R9, RZ, R9, RZ, 0x33, !PT ;  /* 0x00000009ff099212 */ /* 0x000fe400078e33ff */
[----:B------:R-:W-:Y:S02]  /*2df0*/  @!P2 LOP3.LUT R15, RZ, R15, RZ, 0x33, !PT ;  /* 0x0000000fff0fa212 */ /* 0x000fe400078e33ff */
[----:B------:R-:W-:-:S02]  /*2e00*/  LOP3.LUT R0, R9, R0, RZ, 0xc0, !PT ;  /* 0x0000000009007212 */ /* 0x000fc400078ec0ff */
[----:B------:R-:W-:Y:S02]  /*2e10*/  VOTE.ANY R9, PT, P3 ;  /* 0x0000000000097806 */ /* 0x000fe400018e0100 */
[----:B------:R-:W-:Y:S02]  /*2e20*/  LOP3.LUT R0, R15, R0, RZ, 0xc0, !PT ;  /* 0x000000000f007212 */ /* 0x000fe400078ec0ff */
[----:B------:R-:W-:Y:S02]  /*2e30*/  LOP3.LUT P0, RZ, R17, 0x80, RZ, 0xc0, !PT ;  /* 0x0000008011ff7812 */ /* 0x000fe4000780c0ff */
[----:B------:R-:W-:Y:S02]  /*2e40*/  VOTE.ANY R15, PT, P4 ;  /* 0x00000000000f7806 */ /* 0x000fe400020e0100 */
[----:B------:R-:W-:Y:S02]  /*2e50*/  @!P3 LOP3.LUT R9, RZ, R9, RZ, 0x33, !PT ;  /* 0x00000009ff09b212 */ /* 0x000fe400078e33ff */
[----:B------:R-:W-:-:S02]  /*2e60*/  @!P4 LOP3.LUT R15, RZ, R15, RZ, 0x33, !PT ;  /* 0x0000000fff0fc212 */ /* 0x000fc400078e33ff */
[----:B------:R-:W-:Y:S02]  /*2e70*/  LOP3.LUT R0, R9, R0, RZ, 0xc0, !PT ;  /* 0x0000000009007212 */ /* 0x000fe400078ec0ff */
[----:B------:R-:W-:Y:S02]  /*2e80*/  VOTE.ANY R9, PT, P5 ;  /* 0x0000000000097806 */ /* 0x000fe400028e0100 */
[----:B------:R-:W-:Y:S02]  /*2e90*/  LOP3.LUT R0, R15, R0, RZ, 0xc0, !PT ;  /* 0x000000000f007212 */ /* 0x000fe400078ec0ff */
[----:B------:R-:W-:Y:S02]  /*2ea0*/  VOTE.ANY R15, PT, P6 ;  /* 0x00000000000f7806 */ /* 0x000fe400030e0100 */
[----:B------:R-:W-:Y:S02]  /*2eb0*/  @!P5 LOP3.LUT R9, RZ, R9, RZ, 0x33, !PT ;  /* 0x00000009ff09d212 */ /* 0x000fe400078e33ff */
[----:B------:R-:W-:-:S02]  /*2ec0*/  VOTE.ANY R19, PT, P0 ;  /* 0x0000000000137806 */ /* 0x000fc400000e0100 */
[----:B------:R-:W-:Y:S02]  /*2ed0*/  @!P6 LOP3.LUT R15, RZ, R15, RZ, 0x33, !PT ;  /* 0x0000000fff0fe212 */ /* 0x000fe400078e33ff */
[----:B------:R-:W-:Y:S02]  /*2ee0*/  LOP3.LUT R0, R9, R0, RZ, 0xc0, !PT ;  /* 0x0000000009007212 */ /* 0x000fe400078ec0ff */
[----:B------:R-:W-:Y:S02]  /*2ef0*/  @!P0 LOP3.LUT R19, RZ, R19, RZ, 0x33, !PT ;  /* 0x00000013ff138212 */ /* 0x000fe400078e33ff */
[----:B------:R-:W-:Y:S02]  /*2f00*/  LOP3.LUT R0, R15, R0, RZ, 0xc0, !PT ;  /* 0x000000000f007212 */ /* 0x000fe400078ec0ff */
[----:B------:R-:W-:Y:S02]  /*2f10*/  SHF.R.U32.HI R15, RZ, UR6, R41 ;  /* 0x00000006ff0f7c19 */ /* 0x000fe40008011629 */
[----:B------:R-:W-:Y:S01]  /*2f20*/  LOP3.LUT R4, R19, R0, RZ, 0xc0, !PT ;  /* 0x0000000013047212 */ /* 0x000fe200078ec0ff */
[----:B------:R-:W-:Y:S01]  /*2f30*/  IMAD.MOV.U32 R0, RZ, RZ, RZ ;  /* 0x000000ffff007224 */ /* 0x000fe200078e00ff */
[----:B------:R-:W-:-:S02]  /*2f40*/  LOP3.LUT R15, R15, UR5, RZ, 0x30, !PT ;  /* 0x000000050f0f7c12 */ /* 0x000fc4000f8e30ff */
[----:B------:R-:W4:Y:S01]  /*2f50*/  FLO.U32 R51, R4 ;  /* 0x0000000400337300 */ /* 0x000f2200000e0000 */
[----:B------:R-:W-:-:S07]  /*2f60*/  LOP3.LUT R10, R23, R4, RZ, 0xc0, !PT ;  /* 0x00000004170a7212 */ /* 0x000fce00078ec0ff */
[----:B------:R-:W0:Y:S01]  /*2f70*/  POPC R10, R10 ;  /* 0x0000000a000a7309 */ /* 0x000e220000000000 */
[----:B----4-:R-:W-:-:S13]  /*2f80*/  ISETP.NE.AND P0, PT, R46, R51, PT ;  /* 0x000000332e00720c */ /* 0x010fda0003f05270 */
[----:B0-23--:R-:W-:Y:S05]  /*2f90*/  @P0 BRA `(.L_x_34) ;  /* 0x0000000000080947 */ /* 0x00dfea0003800000 */
[----:B------:R-:W-:-:S05]  /*2fa0*/  IMAD R17, R17, 0x4, R22 ;  /* 0x0000000411117824 */ /* 0x000fca00078e0216 */
[----:B------:R0:W2:Y:S02]  /*2fb0*/  ATOMS.ADD R0, [R17], R10 ;  /* 0x0000000a1100738c */ /* 0x0000a40000000000 */
.L_x_34:
[----:B------:R-:W-:Y:S05]  /*2fc0*/  BSYNC.RECONVERGENT B0 ;  /* 0x0000000000007941 */ /* 0x000fea0003800200 */
.L_x_33:
        /* <DEDUP_REMOVED lines=21> */
[----:B0-----:R-:W-:-:S02]  /*3120*/  VOTE.ANY R17, PT, P0 ;  /* 0x0000000000117806 */ /* 0x001fc400000e0100 */
[----:B------:R-:W-:Y:S02]  /*3130*/  @!P6 LOP3.LUT R9, RZ, R9, RZ, 0x33, !PT ;  /* 0x00000009ff09e212 */ /* 0x000fe400078e33ff */
[----:B------:R-:W-:Y:S02]  /*3140*/  LOP3.LUT R4, R5, R4, RZ, 0xc0, !PT ;  /* 0x0000000405047212 */ /* 0x000fe400078ec0ff */
[----:B------:R-:W-:Y:S02]  /*3150*/  @!P0 LOP3.LUT R17, RZ, R17, RZ, 0x33, !PT ;  /* 0x00000011ff118212 */ /* 0x000fe400078e33ff */
[----:B------:R-:W-:-:S04]  /*3160*/  LOP3.LUT R4, R9, R4, RZ, 0xc0, !PT ;  /* 0x0000000409047212 */ /* 0x000fc800078ec0ff */
[----:B------:R-:W-:Y:S01]  /*3170*/  LOP3.LUT R6, R17, R4, RZ, 0xc0, !PT ;  /* 0x0000000411067212 */ /* 0x000fe200078ec0ff */
[----:B------:R-:W-:Y:S01]  /*3180*/  IMAD.MOV.U32 R4, RZ, RZ, RZ ;  /* 0x000000ffff047224 */ /* 0x000fe200078e00ff */
[----:B------:R-:W-:Y:S02]  /*3190*/  SHF.R.U32.HI R17, RZ, UR6, R40 ;  /* 0x00000006ff117c19 */ /* 0x000fe40008011628 */
[----:B------:R-:W0:Y:S01]  /*31a0*/  FLO.U32 R45, R6 ;  /* 0x00000006002d7300 */ /* 0x000e2200000e0000 */
[----:B------:R-:W-:Y:S02]  /*31b0*/  LOP3.LUT R9, R23, R6, RZ, 0xc0, !PT ;  /* 0x0000000617097212 */ /* 0x000fe400078ec0ff */
[----:B------:R-:W-:-:S05]  /*31c0*/  LOP3.LUT R17, R17, UR5, RZ, 0x30, !PT ;  /* 0x0000000511117c12 */ /* 0x000fca000f8e30ff */
[----:B------:R-:W4:Y:S01]  /*31d0*/  POPC R9, R9 ;  /* 0x0000000900097309 */ /* 0x000f220000000000 */
[----:B0-----:R-:W-:-:S13]  /*31e0*/  ISETP.NE.AND P0, PT, R46, R45, PT ;  /* 0x0000002d2e00720c */ /* 0x001fda0003f05270 */
[----:B--234-:R-:W-:Y:S05]  /*31f0*/  @P0 BRA `(.L_x_36) ;  /* 0x0000000000080947 */ /* 0x01cfea0003800000 */
[----:B------:R-:W-:-:S06]  /*3200*/  IMAD R4, R15, 0x4, R22 ;  /* 0x000000040f047824 */ /* 0x000fcc00078e0216 */
[----:B------:R0:W2:Y:S02]  /*3210*/  ATOMS.ADD R4, [R4], R9 ;  /* 0x000000090404738c */ /* 0x0000a40000000000 */
.L_x_36:
[----:B------:R-:W-:Y:S05]  /*3220*/  BSYNC.RECONVERGENT B0 ;  /* 0x0000000000007941 */ /* 0x000fea0003800200 */
.L_x_35:
[----:B------:R-:W-:Y:S01]  /*3230*/  R2P PR, R17, 0x7f ;  /* 0x0000007f11007804 */ /* 0x000fe20000000000 */
[----:B--2---:R2:W3:Y:S01]  /*3240*/  SHFL.IDX PT, R45, R4, R45, 0x1f ;  /* 0x00001f2d042d7589 */ /* 0x0044e200000e0000 */
[----:B------:R-:W-:Y:S01]  /*3250*/  BSSY.RECONVERGENT B0, `(.L_x_37) ;  /* 0x0000023000007945 */ /* 0x000fe20003800200 */
[----:B------:R-:W-:-:S10]  /*3260*/  IMAD.MOV.U32 R6, RZ, RZ, RZ ;  /* 0x000000ffff067224 */ /* 0x000fd400078e00ff */
[----:B------:R-:W-:Y:S02]  /*3270*/  VOTE.ANY R0, PT, P0 ;  /* 0x0000000000007806 */ /* 0x000fe400000e0100 */
[----:B------:R-:W-:Y:S02]  /*3280*/  VOTE.ANY R5, PT, P1 ;  /* 0x0000000000057806 */ /* 0x000fe400008e0100 */
        /* <DEDUP_REMOVED lines=20> */
[----:B------:R-:W-:Y:S02]  /*33d0*/  LOP3.LUT R0, R15, R0, RZ, 0xc0, !PT ;  /* 0x000000000f007212 */ /* 0x000fe400078ec0ff */
[----:B------:R-:W-:-:S02]  /*33e0*/  SHF.R.U32.HI R15, RZ, UR6, R39 ;  /* 0x00000006ff0f7c19 */ /* 0x000fc40008011627 */
[----:B------:R-:W-:Y:S02]  /*33f0*/  LOP3.LUT R0, R19, R0, RZ, 0xc0, !PT ;  /* 0x0000000013007212 */ /* 0x000fe400078ec0ff */
[----:B------:R-:W-:Y:S02]  /*3400*/  LOP3.LUT R15, R15, UR5, RZ, 0x30, !PT ;  /* 0x000000050f0f7c12 */ /* 0x000fe4000f8e30ff */
[----:B------:R-:W4:Y:S01]  /*3410*/  FLO.U32 R19, R0 ;  /* 0x0000000000137300 */ /* 0x000f2200000e0000 */
[----:B------:R-:W-:-:S07]  /*3420*/  LOP3.LUT R5, R23, R0, RZ, 0xc0, !PT ;  /* 0x0000000017057212 */ /* 0x000fce00078ec0ff */
[----:B------:R-:W0:Y:S01]  /*3430*/  POPC R5, R5 ;  /* 0x0000000500057309 */ /* 0x000e220000000000 */
[----:B----4-:R-:W-:-:S13]  /*3440*/  ISETP.NE.AND P0, PT, R46, R19, PT ;  /* 0x000000132e00720c */ /* 0x010fda0003f05270 */
[----:B0-23--:R-:W-:Y:S05]  /*3450*/  @P0 BRA `(.L_x_38) ;  /* 0x0000000000080947 */ /* 0x00dfea0003800000 */
[----:B------:R-:W-:-:S06]  /*3460*/  IMAD R6, R17, 0x4, R22 ;  /* 0x0000000411067824 */ /* 0x000fcc00078e0216 */
[----:B------:R0:W2:Y:S02]  /*3470*/  ATOMS.ADD R6, [R6], R5 ;  /* 0x000000050606738c */ /* 0x0000a40000000000 */
.L_x_38:
[----:B------:R-:W-:Y:S05]  /*3480*/  BSYNC.RECONVERGENT B0 ;  /* 0x0000000000007941 */ /* 0x000fea0003800200 */
.L_x_37:
        /* <DEDUP_REMOVED lines=37> */
.L_x_40:
[----:B------:R-:W-:Y:S05]  /*36e0*/  BSYNC.RECONVERGENT B0 ;  /* 0x0000000000007941 */ /* 0x000fea0003800200 */
.L_x_39:
[----:B------:R-:W-:Y:S01]  /*36f0*/  R2P PR, R17, 0x7f ;  /* 0x0000007f11007804 */ /* 0x000fe20000000000 */
[----:B--2---:R2:W3:Y:S01]  /*3700*/  SHFL.IDX PT, R47, R0, R47, 0x1f ;  /* 0x00001f2f002f7589 */ /* 0x0044e200000e0000 */
[----:B------:R-:W-:Y:S11]  /*3710*/  BSSY.RECONVERGENT B0, `(.L_x_41) ;  /* 0x0000021000007945 */ /* 0x000ff60003800200 */
[----:B0-----:R-:W-:-:S02]  /*3720*/  VOTE.ANY R15, PT, P0 ;  /* 0x00000000000f7806 */ /* 0x001fc400000e0100 */
        /* <DEDUP_REMOVED lines=19> */
[----:B------:R-:W-:Y:S01]  /*3860*/  LOP3.LUT R15, R16, R15, RZ, 0xc0, !PT ;  /* 0x0000000f100f7212 */ /* 0x000fe200078ec0ff */
[----:B------:R-:W-:Y:S01]  /*3870*/  IMAD.MOV.U32 R16, RZ, RZ, RZ ;  /* 0x000000ffff107224 */ /* 0x000fe200078e00ff */
[----:B------:R-:W-:Y:S02]  /*3880*/  @!P0 LOP3.LUT R20, RZ, R20, RZ, 0x33, !PT ;  /* 0x00000014ff148212 */ /* 0x000fe400078e33ff */
[----:B------:R-:W-:-:S04]  /*3890*/  LOP3.LUT R15, R18, R15, RZ, 0xc0, !PT ;  /* 0x0000000f120f7212 */ /* 0x000fc800078ec0ff */
[----:B------:R-:W-:-:S04]  /*38a0*/  LOP3.LUT R20, R20, R15, RZ, 0xc0, !PT ;  /* 0x0000000f14147212 */ /* 0x000fc800078ec0ff */
[----:B------:R-:W0:Y:S01]  /*38b0*/  FLO.U32 R49, R20 ;  /* 0x0000001400317300 */ /* 0x000e2200000e0000 */
[----:B------:R-:W-:-:S07]  /*38c0*/  LOP3.LUT R50, R23, R20, RZ, 0xc0, !PT ;  /* 0x0000001417327212 */ /* 0x000fce00078ec0ff */
[----:B------:R-:W4:Y:S01]  /*38d0*/  POPC R50, R50 ;  /* 0x0000003200327309 */ /* 0x000f220000000000 */
[----:B0-----:R-:W-:-:S13]  /*38e0*/  ISETP.NE.AND P0, PT, R46, R49, PT ;  /* 0x000000312e00720c */ /* 0x001fda0003f05270 */
[----:B--234-:R-:W-:Y:S05]  /*38f0*/  @P0 BRA `(.L_x_42) ;  /* 0x0000000000080947 */ /* 0x01cfea0003800000 */
[----:B------:R-:W-:-:S05]  /*3900*/  IMAD R17, R17, 0x4, R22 ;  /* 0x0000000411117824 */ /* 0x000fca00078e0216 */
[----:B------:R0:W2:Y:S02]  /*3910*/  ATOMS.ADD R16, [R17], R50 ;  /* 0x000000321110738c */ /* 0x0000a40000000000 */
.L_x_42:
[----:B------:R-:W-:Y:S05]  /*3920*/  BSYNC.RECONVERGENT B0 ;  /* 0x0000000000007941 */ /* 0x000fea0003800200 */
.L_x_41:
[----:B------:R-:W-:Y:S01]  /*3930*/  R2P PR, R11, 0x7f ;  /* 0x0000007f0b007804 */ /* 0x000fe20000000000 */
[----:B--2---:R2:W3:Y:S01]  /*3940*/  SHFL.IDX PT, R49, R16, R49, 0x1f ;  /* 0x00001f3110317589 */ /* 0x0044e200000e0000 */
[----:B------:R-:W-:Y:S01]  /*3950*/  BSSY.RECONVERGENT B0, `(.L_x_43) ;  /* 0x0000021000007945 */ /* 0x000fe20003800200 */
[----:B------:R-:W-:-:S10]  /*3960*/  IMAD.MOV.U32 R20, RZ, RZ, RZ ;  /* 0x000000ffff147224 */ /* 0x000fd400078e00ff */
[----:B------:R-:W-:Y:S02]  /*3970*/  VOTE.ANY R0, PT, P0 ;  /* 0x0000000000007806 */ /* 0x000fe400000e0100 */
[----:B------:R-:W-:Y:S02]  /*3980*/  VOTE.ANY R15, PT, P1 ;  /* 0x00000000000f7806 */ /* 0x000fe400008e0100 */
[----:B------:R-:W-:Y:S02]  /*3990*/  @!P0 LOP3.LUT R0, RZ, R0, RZ, 0x33, !PT ;  /* 0x00000000ff008212 */ /* 0x000fe400078e33ff */
[----:B0-----:R-:W-:Y:S02]  /*39a0*/  VOTE.ANY R17, PT, P2 ;  /* 0x0000000000117806 */ /* 0x001fe400010e0100 */
        /* <DEDUP_REMOVED lines=25> */
[----:B------:R-:W-:-:S06]  /*3b40*/  IMAD R20, R11, 0x4, R22 ;  /* 0x000000040b147824 */ /* 0x000fcc00078e0216 */
[----:B------:R0:W2:Y:S02]  /*3b50*/  ATOMS.ADD R20, [R20], R21 ;  /* 0x000000151414738c */ /* 0x0000a40000000000 */
.L_x_44:
[----:B------:R-:W-:Y:S05]  /*3b60*/  BSYNC.RECONVERGENT B0 ;  /* 0x0000000000007941 */ /* 0x000fea0003800200 */
.L_x_43:
[----:B------:R-:W-:Y:S01]  /*3b70*/  R2P PR, R7, 0x7f ;  /* 0x0000007f07007804 */ /* 0x000fe20000000000 */
[----:B--2---:R2:W3:Y:S01]  /*3b80*/  SHFL.IDX PT, R20, R20, R15, 0x1f ;  /* 0x00001f0f14147589 */ /* 0x0044e200000e0000 */
[----:B------:R-:W-:Y:S01]  /*3b90*/  BSSY.RECONVERGENT B0, `(.L_x_45) ;  /* 0x0000023000007945 */ /* 0x000fe20003800200 */
[----:B------:R-:W-:-:S10]  /*3ba0*/  IMAD.MOV.U32 R16, RZ, RZ, RZ ;  /* 0x000000ffff107224 */ /* 0x000fd400078e00ff */
[----:B------:R-:W-:Y:S02]  /*3bb0*/  VOTE.ANY R0, PT, P0 ;  /* 0x0000000000007806 */ /* 0x000fe400000e0100 */
[----:B------:R-:W-:Y:S02]  /*3bc0*/  VOTE.ANY R11, PT, P1 ;  /* 0x00000000000b7806 */ /* 0x000fe400008e0100 */
[----:B------:R-:W-:Y:S02]  /*3bd0*/  @!P0 LOP3.LUT R0, RZ, R0, RZ, 0x33, !PT ;  /* 0x00000000ff008212 */ /* 0x000fe400078e33ff */
[----:B------:R-:W-:Y:S02]  /*3be0*/  @!P1 LOP3.LUT R11, RZ, R11, RZ, 0x33, !PT ;  /* 0x0000000bff0b9212 */ /* 0x000fe400078e33ff */
[----:B------:R-:W-:Y:S02]  /*3bf0*/  VOTE.ANY R17, PT, P2 ;  /* 0x0000000000117806 */ /* 0x000fe400010e0100 */
[----:B------:R-:W-:-:S02]  /*3c00*/  LOP3.LUT R0, R11, R0, RZ, 0xc0, !PT ;  /* 0x000000000b007212 */ /* 0x000fc400078ec0ff */
[----:B------:R-:W-:Y:S02]  /*3c10*/  VOTE.ANY R11, PT, P3 ;  /* 0x00000000000b7806 */ /* 0x000fe400018e0100 */
[----:B------:R-:W-:Y:S02]  /*3c20*/  @!P2 LOP3.LUT R17, RZ, R17, RZ, 0x33, !PT ;  /* 0x00000011ff11a212 */ /* 0x000fe400078e33ff */
[----:B------:R-:W-:Y:S02]  /*3c30*/  @!P3 LOP3.LUT R11, RZ, R11, RZ, 0x33, !PT ;  /* 0x0000000bff0bb212 */ /* 0x000fe400078e33ff */
[----:B------:R-:W-:Y:S02]  /*3c40*/  LOP3.LUT R0, R17, R0, RZ, 0xc0, !PT ;  /* 0x0000000011007212 */ /* 0x000fe400078ec0ff */
[----:B------:R-:W-:Y:S02]  /*3c50*/  LOP3.LUT P0, RZ, R7, 0x80, RZ, 0xc0, !PT ;  /* 0x0000008007ff7812 */ /* 0x000fe4000780c0ff */
[----:B------:R-:W-:-:S02]  /*3c60*/  VOTE.ANY R17, PT, P4 ;  /* 0x0000000000117806 */ /* 0x000fc400020e0100 */
[----:B------:R-:W-:Y:S02]  /*3c70*/  LOP3.LUT R0, R11, R0, RZ, 0xc0, !PT ;  /* 0x000000000b007212 */ /* 0x000fe400078ec0ff */
[----:B------:R-:W-:Y:S02]  /*3c80*/  VOTE.ANY R11, PT, P5 ;  /* 0x00000000000b7806 */ /* 0x000fe400028e0100 */
[----:B------:R-:W-:Y:S02]  /*3c90*/  @!P4 LOP3.LUT R17, RZ, R17, RZ, 0x33, !PT ;  /* 0x00000011ff11c212 */ /* 0x000fe400078e33ff */
[----:B------:R-:W-:Y:S02]  /*3ca0*/  @!P5 LOP3.LUT R11, RZ, R11, RZ, 0x33, !PT ;  /* 0x0000000bff0bd212 */ /* 0x000fe400078e33ff */
[----:B------:R-:W-:Y:S02]  /*3cb0*/  LOP3.LUT R0, R17, R0, RZ, 0xc0, !PT ;  /* 0x0000000011007212 */ /* 0x000fe400078ec0ff */
[----:B------:R-:W-:-:S02]  /*3cc0*/  VOTE.ANY R17, PT, P6 ;  /* 0x0000000000117806 */ /* 0x000fc400030e0100 */
[----:B------:R-:W-:Y:S02]  /*3cd0*/  LOP3.LUT R0, R11, R0, RZ, 0xc0, !PT ;  /* 0x000000000b007212 */ /* 0x000fe400078ec0ff */
[----:B------:R-:W-:Y:S02]  /*3ce0*/  VOTE.ANY R11, PT, P0 ;  /* 0x00000000000b7806 */ /* 0x000fe400000e0100 */
[----:B------:R-:W-:Y:S02]  /*3cf0*/  @!P6 LOP3.LUT R17, RZ, R17, RZ, 0x33, !PT ;  /* 0x00000011ff11e212 */ /* 0x000fe400078e33ff */
[----:B------:R-:W-:Y:S02]  /*3d00*/  @!P0 LOP3.LUT R11, RZ, R11, RZ, 0x33, !PT ;  /* 0x0000000bff0b8212 */ /* 0x000fe400078e33ff */
[----:B------:R-:W-:-:S04]  /*3d10*/  LOP3.LUT R0, R17, R0, RZ, 0xc0, !PT ;  /* 0x0000000011007212 */ /* 0x000fc800078ec0ff */
[----:B------:R-:W-:Y:S02]  /*3d20*/  LOP3.LUT R48, R11, R0, RZ, 0xc0, !PT ;  /* 0x000000000b307212 */ /* 0x000fe400078ec0ff */
[----:B------:R-:W-:Y:S02]  /*3d30*/  SHF.R.U32.HI R0, RZ, UR6, R36 ;  /* 0x00000006ff007c19 */ /* 0x000fe40008011624 */
[----:B------:R-:W4:Y:S01]  /*3d40*/  FLO.U32 R18, R48 ;  /* 0x0000003000127300 */ /* 0x000f2200000e0000 */
[----:B------:R-:W-:Y:S02]  /*3d50*/  LOP3.LUT R19, R23, R48, RZ, 0xc0, !PT ;  /* 0x0000003017137212 */ /* 0x000fe400078ec0ff */
[----:B------:R-:W-:-:S05]  /*3d60*/  LOP3.LUT R0, R0, UR5, RZ, 0x30, !PT ;  /* 0x0000000500007c12 */ /* 0x000fca000f8e30ff */
[----:B------:R-:W0:Y:S01]  /*3d70*/  POPC R19, R19 ;  /* 0x0000001300137309 */ /* 0x000e220000000000 */
[----:B----4-:R-:W-:-:S13]  /*3d80*/  ISETP.NE.AND P0, PT, R46, R18, PT ;  /* 0x000000122e00720c */ /* 0x010fda0003f05270 */
[----:B0-23--:R-:W-:Y:S05]  /*3d90*/  @P0 BRA `(.L_x_46) ;  /* 0x0000000000080947 */ /* 0x00dfea0003800000 */
[----:B------:R-:W-:-:S06]  /*3da0*/  IMAD R16, R7, 0x4, R22 ;  /* 0x0000000407107824 */ /* 0x000fcc00078e0216 */
[----:B------:R0:W2:Y:S02]  /*3db0*/  ATOMS.ADD R16, [R16], R19 ;  /* 0x000000131010738c */ /* 0x0000a40000000000 */
.L_x_46:
[----:B------:R-:W-:Y:S05]  /*3dc0*/  BSYNC.RECONVERGENT B0 ;  /* 0x0000000000007941 */ /* 0x000fea0003800200 */
.L_x_45:
[----:B------:R-:W-:Y:S01]  /*3dd0*/  R2P PR, R0, 0x7f ;  /* 0x0000007f00007804 */ /* 0x000fe20000000000 */
[----:B--2---:R2:W3:Y:S01]  /*3de0*/  SHFL.IDX PT, R18, R16, R18, 0x1f ;  /* 0x00001f1210127589 */ /* 0x0044e200000e0000 */
[----:B------:R-:W-:Y:S01]  /*3df0*/  SHF.R.U32.HI R11, RZ, UR6, R35 ;  /* 0x00000006ff0b7c19 */ /* 0x000fe20008011623 */
[----:B------:R-:W-:Y:S01]  /*3e00*/  BSSY.RECONVERGENT B0, `(.L_x_47) ;  /* 0x0000022000007945 */ /* 0x000fe20003800200 */
[----:B------:R-:W-:Y:S02]  /*3e10*/  IMAD.MOV.U32 R15, RZ, RZ, RZ ;  /* 0x000000ffff0f7224 */ /* 0x000fe400078e00ff */
[----:B------:R-:W-:-:S07]  /*3e20*/  LOP3.LUT R11, R11, UR5, RZ, 0x30, !PT ;  /* 0x000000050b0b7c12 */ /* 0x000fce000f8e30ff */
[----:B------:R-:W-:Y:S02]  /*3e30*/  VOTE.ANY R7, PT, P0 ;  /* 0x0000000000077806 */ /* 0x000fe400000e0100 */
[----:B------:R-:W-:Y:S02]  /*3e40*/  VOTE.ANY R48, PT, P1 ;  /* 0x0000000000307806 */ /* 0x000fe400008e0100 */
[----:B------:R-:W-:Y:S02]  /*3e50*/  @!P0 LOP3.LUT R7, RZ, R7, RZ, 0x33, !PT ;  /* 0x00000007ff078212 */ /* 0x000fe400078e33ff */
[----:B------:R-:W-:Y:S02]  /*3e60*/  @!P1 LOP3.LUT R48, RZ, R48, RZ, 0x33, !PT ;  /* 0x00000030ff309212 */ /* 0x000fe400078e33ff */
[----:B------:R-:W-:Y:S02]  /*3e70*/  LOP3.LUT P0, RZ, R0, 0x80, RZ, 0xc0, !PT ;  /* 0x0000008000ff7812 */ /* 0x000fe4000780c0ff */
[----:B------:R-:W-:-:S02]  /*3e80*/  LOP3.LUT R7, R48, R7, RZ, 0xc0, !PT ;  /* 0x0000000730077212 */ /* 0x000fc400078ec0ff */
[----:B------:R-:W-:-:S04]  /*3e90*/  VOTE.ANY R48, PT, P2 ;  /* 0x0000000000307806 */ /* 0x000fc800010e0100 */
[----:B------:R-:W-:-:S04]  /*3ea0*/  @!P2 LOP3.LUT R48, RZ, R48, RZ, 0x33, !PT ;  /* 0x00000030ff30a212 */ /* 0x000fc800078e33ff */
[----:B------:R-:W-:Y:S02]  /*3eb0*/  LOP3.LUT R7, R48, R7, RZ, 0xc0, !PT ;  /* 0x0000000730077212 */ /* 0x000fe400078ec0ff */
        /* <DEDUP_REMOVED lines=14> */
[----:B------:R-:W-:-:S04]  /*3fa0*/  LOP3.LUT R48, R48, R7, RZ, 0xc0, !PT ;  /* 0x0000000730307212 */ /* 0x000fc800078ec0ff */
[----:B------:R-:W4:Y:S01]  /*3fb0*/  FLO.U32 R52, R48 ;  /* 0x0000003000347300 */ /* 0x000f2200000e0000 */
[----:B------:R-:W-:-:S07]  /*3fc0*/  LOP3.LUT R17, R23, R48, RZ, 0xc0, !PT ;  /* 0x0000003017117212 */ /* 0x000fce00078ec0ff */
[----:B------:R-:W0:Y:S01]  /*3fd0*/  POPC R17, R17 ;  /* 0x0000001100117309 */ /* 0x000e220000000000 */
[----:B----4-:R-:W-:-:S13]  /*3fe0*/  ISETP.NE.AND P0, PT, R46, R52, PT ;  /* 0x000000342e00720c */ /* 0x010fda0003f05270 */
[----:B0-23--:R-:W-:Y:S05]  /*3ff0*/  @P0 BRA `(.L_x_48) ;  /* 0x0000000000080947 */ /* 0x00dfea0003800000 */
[----:B------:R-:W-:-:S05]  /*4000*/  IMAD R0, R0, 0x4, R22 ;  /* 0x0000000400007824 */ /* 0x000fca00078e0216 */
[----:B------:R0:W2:Y:S02]  /*4010*/  ATOMS.ADD R15, [R0], R17 ;  /* 0x00000011000f738c */ /* 0x0000a40000000000 */
.L_x_48:
[----:B------:R-:W-:Y:S05]  /*4020*/  BSYNC.RECONVERGENT B0 ;  /* 0x0000000000007941 */ /* 0x000fea0003800200 */
.L_x_47:
[----:B------:R-:W-:Y:S01]  /*4030*/  R2P PR, R11, 0x7f ;  /* 0x0000007f0b007804 */ /* 0x000fe20000000000 */
[----:B--2---:R2:W3:Y:S01]  /*4040*/  SHFL.IDX PT, R16, R15, R52, 0x1f ;  /* 0x00001f340f107589 */ /* 0x0044e200000e0000 */
[----:B------:R-:W-:Y:S11]  /*4050*/  BSSY.RECONVERGENT B0, `(.L_x_49) ;  /* 0x0000023000007945 */ /* 0x000ff60003800200 */
[----:B0-----:R-:W-:-:S02]  /*4060*/  VOTE.ANY R0, PT, P0 ;  /* 0x0000000000007806 */ /* 0x001fc400000e0100 */
[----:B------:R-:W-:Y:S02]  /*4070*/  VOTE.ANY R7, PT, P1 ;  /* 0x0000000000077806 */ /* 0x000fe400008e0100 */
[----:B------:R-:W-:Y:S02]  /*4080*/  @!P0 LOP3.LUT R0, RZ, R0, RZ, 0x33, !PT ;  /* 0x00000000ff008212 */ /* 0x000fe400078e33ff */
[----:B------:R-:W-:Y:S02]  /*4090*/  @!P1 LOP3.LUT R7, RZ, R7, RZ, 0x33, !PT ;  /* 0x00000007ff079212 */ /* 0x000fe400078e33ff */
[----:B------:R-:W-:Y:S02]  /*40a0*/  LOP3.LUT P0, RZ, R11, 0x80, RZ, 0xc0, !PT ;  /* 0x000000800bff7812 */ /* 0x000fe4000780c0ff */
        /* <DEDUP_REMOVED lines=19> */
[----:B------:R0:W4:Y:S01]  /*41e0*/  FLO.U32 R7, R0 ;  /* 0x0000000000077300 */ /* 0x00012200000e0000 */
[----:B------:R-:W-:-:S07]  /*41f0*/  LOP3.LUT R48, R23, R0, RZ, 0xc0, !PT ;  /* 0x0000000017307212 */ /* 0x000fce00078ec0ff */
[----:B--2---:R2:W1:Y:S01]  /*4200*/  POPC R15, R48 ;  /* 0x00000030000f7309 */ /* 0x0044620000000000 */
[----:B0-----:R-:W-:-:S04]  /*4210*/  SHF.R.U32.HI R0, RZ, UR6, R34 ;  /* 0x00000006ff007c19 */ /* 0x001fc80008011622 */
[----:B------:R-:W-:Y:S02]  /*4220*/  LOP3.LUT R0, R0, UR5, RZ, 0x30, !PT ;  /* 0x0000000500007c12 */ /* 0x000fe4000f8e30ff */
[----:B----4-:R-:W-:Y:S01]  /*4230*/  ISETP.NE.AND P0, PT, R46, R7, PT ;  /* 0x000000072e00720c */ /* 0x010fe20003f05270 */
[----:B--2---:R-:W-:-:S12]  /*4240*/  IMAD.MOV.U32 R48, RZ, RZ, RZ ;  /* 0x000000ffff307224 */ /* 0x004fd800078e00ff */
[----:B-1-3--:R-:W-:Y:S05]  /*4250*/  @P0 BRA `(.L_x_50) ;  /* 0x0000000000080947 */ /* 0x00afea0003800000 */
[----:B------:R-:W-:-:S06]  /*4260*/  IMAD R48, R11, 0x4, R22 ;  /* 0x000000040b307824 */ /* 0x000fcc00078e0216 */
[----:B------:R0:W1:Y:S02]  /*4270*/  ATOMS.ADD R48, [R48], R15 ;  /* 0x0000000f3030738c */ /* 0x0000640000000000 */
.L_x_50:
[----:B------:R-:W-:Y:S05]  /*4280*/  BSYNC.RECONVERGENT B0 ;  /* 0x0000000000007941 */ /* 0x000fea0003800200 */
.L_x_49:
[----:B------:R-:W-:Y:S01]  /*4290*/  R2P PR, R0, 0x7f ;  /* 0x0000007f00007804 */ /* 0x000fe20000000000 */
[----:B------:R-:W-:Y:S01]  /*42a0*/  IMAD.IADD R14, R14, 0x1, R8 ;  /* 0x000000010e0e7824 */ /* 0x000fe200078e0208 */
[----:B------:R-:W-:Y:S01]  /*42b0*/  BSSY.RECONVERGENT B0, `(.L_x_51) ;  /* 0x0000025000007945 */ /* 0x000fe20003800200 */
[----:B------:R-:W-:Y:S02]  /*42c0*/  IMAD.IADD R13, R13, 0x1, R12 ;  /* 0x000000010d0d7824 */ /* 0x000fe400078e020c */
[----:B-1----:R1:W2:Y:S08]  /*42d0*/  SHFL.IDX PT, R12, R48, R7, 0x1f ;  /* 0x00001f07300c7589 */ /* 0x0022b000000e0000 */
[----:B------:R-:W-:-:S02]  /*42e0*/  VOTE.ANY R11, PT, P0 ;  /* 0x00000000000b7806 */ /* 0x000fc400000e0100 */
[----:B------:R-:W-:Y:S01]  /*42f0*/  VOTE.ANY R8, PT, P1 ;  /* 0x0000000000087806 */ /* 0x000fe200008e0100 */
[----:B-1----:R-:W-:Y:S01]  /*4300*/  IMAD.MOV.U32 R7, RZ, RZ, RZ ;  /* 0x000000ffff077224 */ /* 0x002fe200078e00ff */
        /* <DEDUP_REMOVED lines=22> */
[----:B------:R1:W3:Y:S01]  /*4470*/  FLO.U32 R8, R52 ;  /* 0x0000003400087300 */ /* 0x0002e200000e0000 */
[----:B------:R-:W-:-:S07]  /*4480*/  LOP3.LUT R11, R23, R52, RZ, 0xc0, !PT ;  /* 0x00000034170b7212 */ /* 0x000fce00078ec0ff */
[----:B------:R-:W4:Y:S01]  /*4490*/  POPC R11, R11 ;  /* 0x0000000b000b7309 */ /* 0x000f220000000000 */
[----:B-1----:R-:W-:-:S04]  /*44a0*/  SHF.R.U32.HI R52, RZ, UR6, R26 ;  /* 0x00000006ff347c19 */ /* 0x002fc8000801161a */
[----:B------:R-:W-:Y:S02]  /*44b0*/  LOP3.LUT R48, R52, UR5, RZ, 0x30, !PT ;  /* 0x0000000534307c12 */ /* 0x000fe4000f8e30ff */
[----:B---3--:R-:W-:-:S13]  /*44c0*/  ISETP.NE.AND P0, PT, R46, R8, PT ;  /* 0x000000082e00720c */ /* 0x008fda0003f05270 */
[----:B--2-4-:R-:W-:Y:S05]  /*44d0*/  @P0 BRA `(.L_x_52) ;  /* 0x0000000000080947 */ /* 0x014fea0003800000 */
[----:B------:R-:W-:-:S05]  /*44e0*/  IMAD R0, R0, 0x4, R22 ;  /* 0x0000000400007824 */ /* 0x000fca00078e0216 */
[----:B------:R1:W2:Y:S02]  /*44f0*/  ATOMS.ADD R7, [R0], R11 ;  /* 0x0000000b0007738c */ /* 0x0002a40000000000 */
.L_x_52:
[----:B------:R-:W-:Y:S05]  /*4500*/  BSYNC.RECONVERGENT B0 ;  /* 0x0000000000007941 */ /* 0x000fea0003800200 */
.L_x_51:
[----:B------:R-:W-:Y:S01]  /*4510*/  R2P PR, R48, 0x7f ;  /* 0x0000007f30007804 */ /* 0x000fe20000000000 */
[----:B------:R-:W-:Y:S01]  /*4520*/  IMAD.IADD R10, R10, 0x1, R51 ;  /* 0x000000010a0a7824 */ /* 0x000fe200078e0233 */
[----:B--2---:R2:W3:Y:S01]  /*4530*/  SHFL.IDX PT, R8, R7, R8, 0x1f ;  /* 0x00001f0807087589 */ /* 0x0044e200000e0000 */
[----:B------:R-:W-:Y:S01]  /*4540*/  BSSY.RECONVERGENT B0, `(.L_x_53) ;  /* 0x0000024000007945 */ /* 0x000fe20003800200 */
[----:B------:R-:W-:Y:S02]  /*4550*/  IMAD.IADD R9, R9, 0x1, R45 ;  /* 0x0000000109097824 */ /* 0x000fe400078e022d */
[----:B------:R-:W-:-:S07]  /*4560*/  IMAD.MOV.U32 R45, RZ, RZ, RZ ;  /* 0x000000ffff2d7224 */ /* 0x000fce00078e00ff */
[----:B-1----:R-:W-:Y:S02]  /*4570*/  VOTE.ANY R0, PT, P0 ;  /* 0x0000000000007806 */ /* 0x002fe400000e0100 */
        /* <DEDUP_REMOVED lines=23> */
[----:B------:R-:W-:Y:S02]  /*46f0*/  SHF.R.U32.HI R51, RZ, UR6, R33 ;  /* 0x00000006ff337c19 */ /* 0x000fe40008011621 */
[----:B------:R1:W4:Y:S02]  /*4700*/  FLO.U32 R0, R52 ;  /* 0x0000003400007300 */ /* 0x00032400000e0000 */
[----:B------:R-:W-:Y:S02]  /*4710*/  LOP3.LUT R51, R51, UR5, RZ, 0x30, !PT ;  /* 0x0000000533337c12 */ /* 0x000fe4000f8e30ff */
[----:B-1----:R-:W-:-:S04]  /*4720*/  LOP3.LUT R52, R23, R52, RZ, 0xc0, !PT ;  /* 0x0000003417347212 */ /* 0x002fc800078ec0ff */
[----:B--2---:R1:W2:Y:S01]  /*4730*/  POPC R7, R52 ;  /* 0x0000003400077309 */ /* 0x0042a20000000000 */
[----:B----4-:R-:W-:-:S13]  /*4740*/  ISETP.NE.AND P0, PT, R46, R0, PT ;  /* 0x000000002e00720c */ /* 0x010fda0003f05270 */
[----:B-123--:R-:W-:Y:S05]  /*4750*/  @P0 BRA `(.L_x_54) ;  /* 0x0000000000080947 */ /* 0x00efea0003800000 */
[----:B------:R-:W-:-:S05]  /*4760*/  IMAD R48, R48, 0x4, R22 ;  /* 0x0000000430307824 */ /* 0x000fca00078e0216 */
[----:B------:R1:W2:Y:S02]  /*4770*/  ATOMS.ADD R45, [R48], R7 ;  /* 0x00000007302d738c */ /* 0x0002a40000000000 */
.L_x_54:
[----:B------:R-:W-:Y:S05]  /*4780*/  BSYNC.RECONVERGENT B0 ;  /* 0x0000000000007941 */ /* 0x000fea0003800200 */
.L_x_53:
[----:B------:R-:W-:Y:S01]  /*4790*/  R2P PR, R51, 0x7f ;  /* 0x0000007f33007804 */ /* 0x000fe20000000000 */
[----:B------:R-:W-:Y:S01]  /*47a0*/  IMAD.IADD R6, R5, 0x1, R6 ;  /* 0x0000000105067824 */ /* 0x000fe200078e0206 */
[----:B--2---:R2:W3:Y:S01]  /*47b0*/  SHFL.IDX PT, R0, R45, R0, 0x1f ;  /* 0x00001f002d007589 */ /* 0x0044e200000e0000 */
[----:B------:R-:W-:Y:S01]  /*47c0*/  IMAD.IADD R4, R4, 0x1, R47 ;  /* 0x0000000104047824 */ /* 0x000fe200078e022f */
[----:B------:R-:W-:Y:S01]  /*47d0*/  SHF.R.U32.HI R47, RZ, UR6, R32 ;  /* 0x00000006ff2f7c19 */ /* 0x000fe20008011620 */
[----:B------:R-:W-:Y:S03]  /*47e0*/  BSSY.RECONVERGENT B0, `(.L_x_55) ;  /* 0x0000022000007945 */ /* 0x000fe60003800200 */
[----:B------:R-:W-:-:S05]  /*47f0*/  LOP3.LUT R47, R47, UR5, RZ, 0x30, !PT ;  /* 0x000000052f2f7c12 */ /* 0x000fca000f8e30ff */
        /* <DEDUP_REMOVED lines=9> */
[----:B------:R-:W-:Y:S02]  /*4890*/  VOTE.ANY R48, PT, P3 ;  /* 0x0000000000307806 */ /* 0x000fe400018e0100 */
[----:B------:R-:W-:Y:S02]  /*48a0*/  VOTE.ANY R52, PT, P0 ;  /* 0x0000000000347806 */ /* 0x000fe400000e0100 */
[----:B------:R-:W-:Y:S02]  /*48b0*/  @!P3 LOP3.LUT R48, RZ, R48, RZ, 0x33, !PT ;  /* 0x00000030ff30b212 */ /* 0x000fe400078e33ff */
[----:B------:R-:W-:Y:S02]  /*48c0*/  @!P0 LOP3.LUT R52, RZ, R52, RZ, 0x33, !PT ;  /* 0x00000034ff348212 */ /* 0x000fe400078e33ff */
        /* <DEDUP_REMOVED lines=9> */
[----:B------:R-:W-:Y:S01]  /*4960*/  LOP3.LUT R5, R48, R5, RZ, 0xc0, !PT ;  /* 0x0000000530057212 */ /* 0x000fe200078ec0ff */
[----:B------:R-:W-:-:S03]  /*4970*/  IMAD.MOV.U32 R48, RZ, RZ, RZ ;  /* 0x000000ffff307224 */ /* 0x000fc600078e00ff */
[----:B------:R-:W-:-:S04]  /*4980*/  LOP3.LUT R52, R52, R5, RZ, 0xc0, !PT ;  /* 0x0000000534347212 */ /* 0x000fc800078ec0ff */
[----:B------:R1:W4:Y:S02]  /*4990*/  FLO.U32 R5, R52 ;  /* 0x0000003400057300 */ /* 0x00032400000e0000 */
[----:B-1----:R-:W-:-:S06]  /*49a0*/  LOP3.LUT R52, R23, R52, RZ, 0xc0, !PT ;  /* 0x0000003417347212 */ /* 0x002fcc00078ec0ff */
[----:B--2---:R1:W2:Y:S01]  /*49b0*/  POPC R45, R52 ;  /* 0x00000034002d7309 */ /* 0x0042a20000000000 */
[----:B----4-:R-:W-:-:S13]  /*49c0*/  ISETP.NE.AND P0, PT, R46, R5, PT ;  /* 0x000000052e00720c */ /* 0x010fda0003f05270 */
[----:B-1-3--:R-:W-:Y:S05]  /*49d0*/  @P0 BRA `(.L_x_56) ;  /* 0x0000000000080947 */ /* 0x00afea0003800000 */
[----:B------:R-:W-:-:S06]  /*49e0*/  IMAD R48, R51, 0x4, R22 ;  /* 0x0000000433307824 */ /* 0x000fcc00078e0216 */
[----:B--2---:R1:W3:Y:S02]  /*49f0*/  ATOMS.ADD R48, [R48], R45 ;  /* 0x0000002d3030738c */ /* 0x0042e40000000000 */
.L_x_56:
[----:B------:R-:W-:Y:S05]  /*4a00*/  BSYNC.RECONVERGENT B0 ;  /* 0x0000000000007941 */ /* 0x000fea0003800200 */
.L_x_55:
[----:B------:R-:W-:Y:S01]  /*4a10*/  R2P PR, R47, 0x7f ;  /* 0x0000007f2f007804 */ /* 0x000fe20000000000 */
[----:B------:R-:W-:Y:S01]  /*4a20*/  IMAD.IADD R50, R50, 0x1, R49 ;  /* 0x0000000132327824 */ /* 0x000fe200078e0231 */
[----:B---3--:R3:W4:Y:S01]  /*4a30*/  SHFL.IDX PT, R48, R48, R5, 0x1f ;  /* 0x00001f0530307589 */ /* 0x00872200000e0000 */
[----:B------:R-:W-:Y:S01]  /*4a40*/  IMAD.IADD R20, R21, 0x1, R20 ;  /* 0x0000000115147824 */ /* 0x000fe200078e0214 */
[----:B------:R-:W-:Y:S01]  /*4a50*/  SHF.R.U32.HI R21, RZ, UR6, R31 ;  /* 0x00000006ff157c19 */ /* 0x000fe2000801161f */
[----:B------:R-:W-:Y:S03]  /*4a60*/  BSSY.RECONVERGENT B0, `(.L_x_57) ;  /* 0x0000022000007945 */ /* 0x000fe60003800200 */
[----:B---3--:R-:W-:Y:S01]  /*4a70*/  LOP3.LUT R5, R21, UR5, RZ, 0x30, !PT ;  /* 0x0000000515057c12 */ /* 0x008fe2000f8e30ff */
[----:B------:R-:W-:-:S04]  /*4a80*/  IMAD.MOV.U32 R21, RZ, RZ, RZ ;  /* 0x000000ffff157224 */ /* 0x000fc800078e00ff */
        /* <DEDUP_REMOVED lines=23> */
[----:B------:R-:W-:-:S04]  /*4c00*/  LOP3.LUT R52, R49, R52, RZ, 0xc0, !PT ;  /* 0x0000003431347212 */ /* 0x000fc800078ec0ff */
[----:B------:R-:W3:Y:S01]  /*4c10*/  FLO.U32 R49, R52 ;  /* 0x0000003400317300 */ /* 0x000ee200000e0000 */
[----:B------:R-:W-:-:S07]  /*4c20*/  LOP3.LUT R51, R23, R52, RZ, 0xc0, !PT ;  /* 0x0000003417337212 */ /* 0x000fce00078ec0ff */
[----:B------:R-:W0:Y:S01]  /*4c30*/  POPC R51, R51 ;  /* 0x0000003300337309 */ /* 0x000e220000000000 */
[----:B---3--:R-:W-:-:S13]  /*4c40*/  ISETP.NE.AND P0, PT, R46, R49, PT ;  /* 0x000000312e00720c */ /* 0x008fda0003f05270 */
[----:B0---4-:R-:W-:Y:S05]  /*4c50*/  @P0 BRA `(.L_x_58) ;  /* 0x0000000000080947 */ /* 0x011fea0003800000 */
[----:B------:R-:W-:-:S05]  /*4c60*/  IMAD R52, R47, 0x4, R22 ;  /* 0x000000042f347824 */ /* 0x000fca00078e0216 */
[----:B------:R0:W3:Y:S02]  /*4c70*/  ATOMS.ADD R21, [R52], R51 ;  /* 0x000000333415738c */ /* 0x0000e40000000000 */
.L_x_58:
[----:B------:R-:W-:Y:S05]  /*4c80*/  BSYNC.RECONVERGENT B0 ;  /* 0x0000000000007941 */ /* 0x000fea0003800200 */
.L_x_57:
        /* <DEDUP_REMOVED lines=9> */
[----:B0-----:R-:W-:Y:S02]  /*4d20*/  VOTE.ANY R52, PT, P1 ;  /* 0x0000000000347806 */ /* 0x001fe400008e0100 */
        /* <DEDUP_REMOVED lines=22> */
[----:B------:R-:W0:Y:S01]  /*4e90*/  FLO.U32 R19, R52 ;  /* 0x0000003400137300 */ /* 0x000e2200000e0000 */
[----:B------:R-:W-:-:S07]  /*4ea0*/  LOP3.LUT R47, R23, R52, RZ, 0xc0, !PT ;  /* 0x00000034172f7212 */ /* 0x000fce00078ec0ff */
[----:B------:R-:W3:Y:S01]  /*4eb0*/  POPC R47, R47 ;  /* 0x0000002f002f7309 */ /* 0x000ee20000000000 */
[----:B0-----:R-:W-:-:S13]  /*4ec0*/  ISETP.NE.AND P0, PT, R46, R19, PT ;  /* 0x000000132e00720c */ /* 0x001fda0003f05270 */
[----:B---34-:R-:W-:Y:S05]  /*4ed0*/  @P0 BRA `(.L_x_60) ;  /* 0x0000000000080947 */ /* 0x018fea0003800000 */
[----:B------:R-:W-:-:S05]  /*4ee0*/  IMAD R52, R5, 0x4, R22 ;  /* 0x0000000405347824 */ /* 0x000fca00078e0216 */
[----:B------:R0:W3:Y:S02]  /*4ef0*/  ATOMS.ADD R17, [R52], R47 ;  /* 0x0000002f3411738c */ /* 0x0000e40000000000 */
.L_x_60:
[----:B------:R-:W-:Y:S05]  /*4f00*/  BSYNC.RECONVERGENT B0 ;  /* 0x0000000000007941 */ /* 0x000fea0003800200 */
.L_x_59:
        /* <DEDUP_REMOVED lines=39> */
.L_x_62:
[----:B------:R-:W-:Y:S05]  /*5180*/  BSYNC.RECONVERGENT B0 ;  /* 0x0000000000007941 */ /* 0x000fea0003800200 */
.L_x_61:
[----:B------:R-:W-:Y:S01]  /*5190*/  R2P PR, R19, 0x7f ;  /* 0x0000007f13007804 */ /* 0x000fe20000000000 */
[----:B------:R-:W-:Y:S01]  /*51a0*/  IMAD.IADD R0, R7, 0x1, R0 ;  /* 0x0000000107007824 */ /* 0x000fe200078e0200 */
[----:B---3--:R3:W4:Y:S01]  /*51b0*/  SHFL.IDX PT, R11, R11, R5, 0x1f ;  /* 0x00001f050b0b7589 */ /* 0x00872200000e0000 */
[----:B--2---:R-:W-:Y:S01]  /*51c0*/  IMAD.IADD R48, R45, 0x1, R48 ;  /* 0x000000012d307824 */ /* 0x004fe200078e0230 */
[----:B-1----:R-:W-:Y:S01]  /*51d0*/  SHF.R.U32.HI R45, RZ, UR6, R28 ;  /* 0x00000006ff2d7c19 */ /* 0x002fe2000801161c */
[----:B------:R-:W-:Y:S03]  /*51e0*/  BSSY.RECONVERGENT B0, `(.L_x_63) ;  /* 0x0000022000007945 */ /* 0x000fe60003800200 */
[----:B------:R-:W-:-:S05]  /*51f0*/  LOP3.LUT R45, R45, UR5, RZ, 0x30, !PT ;  /* 0x000000052d2d7c12 */ /* 0x000fca000f8e30ff */
        /* <DEDUP_REMOVED lines=24> */
[----:B------:R0:W1:Y:S01]  /*5380*/  FLO.U32 R7, R52 ;  /* 0x0000003400077300 */ /* 0x00006200000e0000 */
[----:B------:R-:W-:-:S07]  /*5390*/  LOP3.LUT R49, R23, R52, RZ, 0xc0, !PT ;  /* 0x0000003417317212 */ /* 0x000fce00078ec0ff */
[----:B------:R-:W2:Y:S01]  /*53a0*/  POPC R49, R49 ;  /* 0x0000003100317309 */ /* 0x000ea20000000000 */
[----:B0-----:R-:W-:Y:S01]  /*53b0*/  IMAD.MOV.U32 R52, RZ, RZ, RZ ;  /* 0x000000ffff347224 */ /* 0x001fe200078e00ff */
[----:B-1----:R-:W-:-:S13]  /*53c0*/  ISETP.NE.AND P0, PT, R46, R7, PT ;  /* 0x000000072e00720c */ /* 0x002fda0003f05270 */
[----:B--234-:R-:W-:Y:S05]  /*53d0*/  @P0 BRA `(.L_x_64) ;  /* 0x0000000000080947 */ /* 0x01cfea0003800000 */
[----:B------:R-:W-:-:S06]  /*53e0*/  IMAD R52, R19, 0x4, R22 ;  /* 0x0000000413347824 */ /* 0x000fcc00078e0216 */
[----:B------:R0:W1:Y:S02]  /*53f0*/  ATOMS.ADD R52, [R52], R49 ;  /* 0x000000313434738c */ /* 0x0000640000000000 */
.L_x_64:
[----:B------:R-:W-:Y:S05]  /*5400*/  BSYNC.RECONVERGENT B0 ;  /* 0x0000000000007941 */ /* 0x000fea0003800200 */
.L_x_63:
[----:B------:R-:W-:Y:S01]  /*5410*/  R2P PR, R45, 0x7f ;  /* 0x0000007f2d007804 */ /* 0x000fe20000000000 */
[----:B-1----:R1:W2:Y:S01]  /*5420*/  SHFL.IDX PT, R52, R52, R7, 0x1f ;  /* 0x00001f0734347589 */ /* 0x0022a200000e0000 */
[----:B------:R-:W-:Y:S11]  /*5430*/  BSSY.RECONVERGENT B0, `(.L_x_65) ;  /* 0x0000021000007945 */ /* 0x000ff60003800200 */
[----:B------:R-:W-:-:S02]  /*5440*/  VOTE.ANY R5, PT, P0 ;  /* 0x0000000000057806 */ /* 0x000fc400000e0100 */
[----:B------:R-:W-:Y:S02]  /*5450*/  VOTE.ANY R19, PT, P1 ;  /* 0x0000000000137806 */ /* 0x000fe400008e0100 */
[----:B------:R-:W-:Y:S02]  /*5460*/  @!P0 LOP3.LUT R5, RZ, R5, RZ, 0x33, !PT ;  /* 0x00000005ff058212 */ /* 0x000fe400078e33ff */
[----:B------:R-:W-:Y:S02]  /*5470*/  @!P1 LOP3.LUT R19, RZ, R19, RZ, 0x33, !PT ;  /* 0x00000013ff139212 */ /* 0x000fe400078e33ff */
[----:B-1----:R-:W-:Y:S02]  /*5480*/  VOTE.ANY R7, PT, P5 ;  /* 0x0000000000077806 */ /* 0x002fe400028e0100 */
[----:B------:R-:W-:Y:S02]  /*5490*/  LOP3.LUT R5, R19, R5, RZ, 0xc0, !PT ;  /* 0x0000000513057212 */ /* 0x000fe400078ec0ff */
[----:B------:R-:W-:-:S02]  /*54a0*/  VOTE.ANY R19, PT, P2 ;  /* 0x0000000000137806 */ /* 0x000fc400010e0100 */
        /* <DEDUP_REMOVED lines=9> */
[----:B------:R-:W-:-:S04]  /*5540*/  LOP3.LUT R5, R19, R5, RZ, 0xc0, !PT ;  /* 0x0000000513057212 */ /* 0x000fc800078ec0ff */
[----:B------:R-:W-:Y:S02]  /*5550*/  LOP3.LUT R5, R7, R5, RZ, 0xc0, !PT ;  /* 0x0000000507057212 */ /* 0x000fe400078ec0ff */
[----:B------:R-:W-:-:S04]  /*5560*/  VOTE.ANY R7, PT, P6 ;  /* 0x0000000000077806 */ /* 0x000fc800030e0100 */
[----:B------:R-:W-:-:S04]  /*5570*/  @!P6 LOP3.LUT R7, RZ, R7, RZ, 0x33, !PT ;  /* 0x00000007ff07e212 */ /* 0x000fc800078e33ff */
[----:B------:R-:W-:Y:S02]  /*5580*/  LOP3.LUT R5, R7, R5, RZ, 0xc0, !PT ;  /* 0x0000000507057212 */ /* 0x000fe400078ec0ff */
[----:B------:R-:W-:-:S04]  /*5590*/  VOTE.ANY R7, PT, P0 ;  /* 0x0000000000077806 */ /* 0x000fc800000e0100 */
[----:B------:R-:W-:-:S04]  /*55a0*/  @!P0 LOP3.LUT R7, RZ, R7, RZ, 0x33, !PT ;  /* 0x00000007ff078212 */ /* 0x000fc800078e33ff */
[----:B------:R-:W-:-:S04]  /*55b0*/  LOP3.LUT R19, R7, R5, RZ, 0xc0, !PT ;  /* 0x0000000507137212 */ /* 0x000fc800078ec0ff */
[----:B------:R-:W1:Y:S01]  /*55c0*/  FLO.U32 R7, R19 ;  /* 0x0000001300077300 */ /* 0x000e6200000e0000 */
[----:B------:R-:W-:-:S07]  /*55d0*/  LOP3.LUT R5, R23, R19, RZ, 0xc0, !PT ;  /* 0x0000001317057212 */ /* 0x000fce00078ec0ff */
[----:B------:R-:W3:Y:S01]  /*55e0*/  POPC R5, R5 ;  /* 0x0000000500057309 */ /* 0x000ee20000000000 */
[----:B-1----:R-:W-:Y:S01]  /*55f0*/  ISETP.NE.AND P0, PT, R46, R7, PT ;  /* 0x000000072e00720c */ /* 0x002fe20003f05270 */
[----:B------:R-:W-:-:S12]  /*5600*/  IMAD.MOV.U32 R46, RZ, RZ, RZ ;  /* 0x000000ffff2e7224 */ /* 0x000fd800078e00ff */
[----:B--23--:R-:W-:Y:S05]  /*5610*/  @P0 BRA `(.L_x_66) ;  /* 0x0000000000080947 */ /* 0x00cfea0003800000 */
[----:B------:R-:W-:-:S05]  /*5620*/  IMAD R22, R45, 0x4, R22 ;  /* 0x000000042d167824 */ /* 0x000fca00078e0216 */
[----:B------:R1:W2:Y:S02]  /*5630*/  ATOMS.ADD R46, [R22], R5 ;  /* 0x00000005162e738c */ /* 0x0002a40000000000 */
.L_x_66:
[----:B------:R-:W-:Y:S05]  /*5640*/  BSYNC.RECONVERGENT B0 ;  /* 0x0000000000007941 */ /* 0x000fea0003800200 */
.L_x_65:
[----:B-12---:R1:W2:Y:S01]  /*5650*/  SHFL.IDX PT, R22, R46, R7, 0x1f ;  /* 0x00001f072e167589 */ /* 0x0062a200000e0000 */
[----:B------:R-:W-:Y:S01]  /*5660*/  LOP3.LUT R19, R44, 0x80000000, RZ, 0x3c, !PT ;  /* 0x800000002c137812 */ /* 0x000fe200078e3cff */
[----:B------:R-:W-:Y:S01]  /*5670*/  IMAD.IADD R11, R15, 0x1, R11 ;  /* 0x000000010f0b7824 */ /* 0x000fe200078e020b */
[----:B------:R-:W-:Y:S01]  /*5680*/  LEA R14, R14, UR4, 0x2 ;  /* 0x000000040e0e7c11 */ /* 0x000fe2000f8e10ff */
[----:B------:R-:W-:Y:S01]  /*5690*/  BAR.SYNC.DEFER_BLOCKING 0x0 ;  /* 0x0000000000007b1d */ /* 0x000fe20000010000 */
[----:B------:R-:W-:Y:S01]  /*56a0*/  LOP3.LUT R43, R43, 0x80000000, RZ, 0x3c, !PT ;  /* 0x800000002b2b7812 */ /* 0x000fe200078e3cff */
[----:B------:R-:W-:Y:S01]  /*56b0*/  IMAD.IADD R21, R51, 0x1, R21 ;  /* 0x0000000133157824 */ /* 0x000fe200078e0215 */
[----:B------:R-:W-:Y:S01]  /*56c0*/  LEA R13, R13, UR4, 0x2 ;  /* 0x000000040d0d7c11 */ /* 0x000fe2000f8e10ff */
[----:B------:R-:W-:Y:S01]  /*56d0*/  IMAD.IADD R17, R47, 0x1, R17 ;  /* 0x000000012f117824 */ /* 0x000fe200078e0211 */
[----:B------:R-:W-:Y:S01]  /*56e0*/  LOP3.LUT R15, R42, 0x80000000, RZ, 0x3c, !PT ;  /* 0x800000002a0f7812 */ /* 0x000fe200078e3cff */
[----:B------:R-:W-:Y:S01]  /*56f0*/  IMAD.IADD R52, R49, 0x1, R52 ;  /* 0x0000000131347824 */ /* 0x000fe200078e0234 */
[----:B------:R-:W-:Y:S01]  /*5700*/  LEA R10, R10, UR4, 0x2 ;  /* 0x000000040a0a7c11 */ /* 0x000fe2000f8e10ff */
[----:B------:R-:W-:Y:S01]  /*5710*/  BSSY B1, `(.L_x_67) ;  /* 0x0000058000017945 */ /* 0x000fe20003800000 */
[----:B------:R-:W-:-:S02]  /*5720*/  LEA R42, R9, UR4, 0x2 ;  /* 0x00000004092a7c11 */ /* 0x000fc4000f8e10ff */
[----:B------:R-:W-:Y:S02]  /*5730*/  LEA R4, R4, UR4, 0x2 ;  /* 0x0000000404047c11 */ /* 0x000fe4000f8e10ff */
[----:B------:R-:W-:Y:S02]  /*5740*/  LEA R50, R50, UR4, 0x2 ;  /* 0x0000000432327c11 */ /* 0x000fe4000f8e10ff */
[----:B-1----:R-:W-:Y:S02]  /*5750*/  LEA R7, R20, UR4, 0x2 ;  /* 0x0000000414077c11 */ /* 0x002fe4000f8e10ff */
[----:B------:R-:W-:Y:S02]  /*5760*/  LEA R18, R18, UR4, 0x2 ;  /* 0x0000000412127c11 */ /* 0x000fe4000f8e10ff */
[----:B------:R-:W-:Y:S01]  /*5770*/  LEA R9, R16, UR4, 0x2 ;  /* 0x0000000410097c11 */ /* 0x000fe2000f8e10ff */
[----:B--2---:R-:W-:Y:S01]  /*5780*/  IMAD.IADD R22, R5, 0x1, R22 ;  /* 0x0000000105167824 */ /* 0x004fe200078e0216 */
[----:B------:R-:W-:-:S02]  /*5790*/  LEA R5, R6, UR4, 0x2 ;  /* 0x0000000406057c11 */ /* 0x000fc4000f8e10ff */
[----:B------:R-:W-:Y:S01]  /*57a0*/  LEA R12, R12, UR4, 0x2 ;  /* 0x000000040c0c7c11 */ /* 0x000fe2000f8e10ff */
[----:B------:R-:W-:Y:S01]  /*57b0*/  STS [R14+-0x4], R19 ;  /* 0xfffffc130e007388 */ /* 0x000fe20000000800 */
[----:B------:R-:W-:Y:S02]  /*57c0*/  LEA R48, R48, UR4, 0x2 ;  /* 0x0000000430307c11 */ /* 0x000fe4000f8e10ff */
[----:B------:R-:W-:Y:S01]  /*57d0*/  LEA R21, R21, UR4, 0x2 ;  /* 0x0000000415157c11 */ /* 0x000fe2000f8e10ff */
[----:B------:R1:W-:Y:S01]  /*57e0*/  STS [R13+-0x4], R43 ;  /* 0xfffffc2b0d007388 */ /* 0x0003e20000000800 */
[----:B------:R-:W-:Y:S02]  /*57f0*/  LEA R11, R11, UR4, 0x2 ;  /* 0x000000040b0b7c11 */ /* 0x000fe4000f8e10ff */
[----:B------:R-:W-:Y:S01]  /*5800*/  LEA R52, R52, UR4, 0x2 ;  /* 0x0000000434347c11 */ /* 0x000fe2000f8e10ff */
[----:B------:R2:W-:Y:S01]  /*5810*/  STS [R10+-0x4], R15 ;  /* 0xfffffc0f0a007388 */ /* 0x0005e20000000800 */
[----:B------:R-:W-:-:S03]  /*5820*/  ISETP.NE.AND P0, PT, R53, RZ, PT ;  /* 0x000000ff3500720c */ /* 0x000fc60003f05270 */
[----:B------:R-:W-:Y:S01]  /*5830*/  STS [R42+-0x4], R41 ;  /* 0xfffffc292a007388 */ /* 0x000fe20000000800 */
[----:B-1----:R-:W-:-:S03]  /*5840*/  LEA R13, R8, UR4, 0x2 ;  /* 0x00000004080d7c11 */ /* 0x002fc6000f8e10ff */
[----:B------:R1:W-:Y:S01]  /*5850*/  STS [R5+-0x4], R40 ;  /* 0xfffffc2805007388 */ /* 0x0003e20000000800 */
[----:B--2---:R-:W-:-:S03]  /*5860*/  LEA R15, R0, UR4, 0x2 ;  /* 0x00000004000f7c11 */ /* 0x004fc6000f8e10ff */
[----:B------:R-:W-:Y:S01]  /*5870*/  STS [R4+-0x4], R39 ;  /* 0xfffffc2704007388 */ /* 0x000fe20000000800 */
[----:B------:R-:W-:-:S03]  /*5880*/  LEA R0, R17, UR4, 0x2 ;  /* 0x0000000411007c11 */ /* 0x000fc6000f8e10ff */
[----:B------:R-:W-:Y:S01]  /*5890*/  STS [R50+-0x4], R25 ;  /* 0xfffffc1932007388 */ /* 0x000fe20000000800 */
[----:B-1----:R-:W-:-:S03]  /*58a0*/  LEA R5, R22, UR4, 0x2 ;  /* 0x0000000416057c11 */ /* 0x002fc6000f8e10ff */
[----:B------:R-:W-:Y:S04]  /*58b0*/  STS [R7+-0x4], R38 ;  /* 0xfffffc2607007388 */ /* 0x000fe80000000800 */
[----:B------:R-:W-:Y:S04]  /*58c0*/  STS [R18+-0x4], R37 ;  /* 0xfffffc2512007388 */ /* 0x000fe80000000800 */
[----:B------:R-:W-:Y:S04]  /*58d0*/  STS [R9+-0x4], R36 ;  /* 0xfffffc2409007388 */ /* 0x000fe80000000800 */
[----:B------:R-:W-:Y:S04]  /*58e0*/  STS [R12+-0x4], R35 ;  /* 0xfffffc230c007388 */ /* 0x000fe80000000800 */
[----:B------:R1:W-:Y:S04]  /*58f0*/  STS [R13+-0x4], R34 ;  /* 0xfffffc220d007388 */ /* 0x0003e80000000800 */
[----:B------:R2:W-:Y:S04]  /*5900*/  STS [R15+-0x4], R26 ;  /* 0xfffffc1a0f007388 */ /* 0x0005e80000000800 */
[----:B------:R2:W-:Y:S01]  /*5910*/  STS [R48+-0x4], R33 ;  /* 0xfffffc2130007388 */ /* 0x0005e20000000800 */
[----:B-1----:R-:W-:-:S03]  /*5920*/  LEA R13, R3, UR4, 0x3 ;  /* 0x00000004030d7c11 */ /* 0x002fc6000f8e18ff */
[----:B------:R2:W-:Y:S04]  /*5930*/  STS [R21+-0x4], R32 ;  /* 0xfffffc2015007388 */ /* 0x0005e80000000800 */
[----:B------:R2:W-:Y:S04]  /*5940*/  STS [R0+-0x4], R31 ;  /* 0xfffffc1f00007388 */ /* 0x0005e80000000800 */
[----:B------:R2:W-:Y:S04]  /*5950*/  STS [R11+-0x4], R30 ;  /* 0xfffffc1e0b007388 */ /* 0x0005e80000000800 */
[----:B------:R2:W-:Y:S04]  /*5960*/  STS [R52+-0x4], R29 ;  /* 0xfffffc1d34007388 */ /* 0x0005e80000000800 */
[----:B------:R2:W-:Y:S01]  /*5970*/  STS [R5+-0x4], R28 ;  /* 0xfffffc1c05007388 */ /* 0x0005e20000000800 */
[----:B------:R-:W-:Y:S05]  /*5980*/  @P0 BRA `(.L_x_68) ;  /* 0x0000000000c00947 */ /* 0x000fea0003800000 */
[----:B------:R-:W1:Y:S02]  /*5990*/  LDCU.64 UR10, c[0x0][0x398] ;  /* 0x00007300ff0a77ac */ /* 0x000e640008000a00 */
[----:B-1----:R-:W-:-:S04]  /*59a0*/  LEA R6, P0, R3, UR10, 0x3 ;  /* 0x0000000a03067c11 */ /* 0x002fc8000f8018ff */
[----:B------:R-:W-:-:S05]  /*59b0*/  LEA.HI.X R7, R3, UR11, RZ, 0x3, P0 ;  /* 0x0000000b03077c11 */ /* 0x000fca00080f1cff */
[----:B--2---:R-:W2:Y:S01]  /*59c0*/  LDG.E.64 R4, desc[UR8][R6.64] ;  /* 0x0000000806047981 */ /* 0x004ea2000c1e1b00 */
[----:B------:R-:W-:Y:S01]  /*59d0*/  SHF.R.S32.HI R9, RZ, 0x1f, R24 ;  /* 0x0000001fff097819 */ /* 0x000fe20000011418 */
[----:B------:R-:W-:Y:S01]  /*59e0*/  UISETP.GE.AND UP0, UPT, UR7, 0x1, UPT ;  /* 0x000000010700788c */ /* 0x000fe2000bf06270 */
[----:B------:R-:W-:Y:S01]  /*59f0*/  IMAD.MOV.U32 R0, RZ, RZ, R27 ;  /* 0x000000ffff007224 */ /* 0x000fe200078e001b */
[----:B--2---:R-:W-:-:S05]  /*5a00*/  IADD3 R4, P0, PT, -R24, R4, RZ ;  /* 0x0000000418047210 */ /* 0x004fca0007f1e1ff */
[----:B------:R-:W-:-:S05]  /*5a10*/  IMAD.X R5, R5, 0x1, ~R9, P0 ;  /* 0x0000000105057824 */ /* 0x000fca00000e0e09 */
[----:B------:R1:W-:Y:S01]  /*5a20*/  STS.64 [R13+0x7200], R4 ;  /* 0x007200040d007388 */ /* 0x0003e20000000a00 */
[----:B------:R-:W-:Y:S05]  /*5a30*/  BRA.U !UP0, `(.L_x_69) ;  /* 0x00000001086c7547 */ /* 0x000fea000b800000 */
[----:B------:R-:W-:Y:S01]  /*5a40*/  BSSY B0, `(.L_x_70) ;  /* 0x0000019000007945 */ /* 0x000fe20003800000 */
[----:B------:R-:W-:Y:S02]  /*5a50*/  IMAD.MOV.U32 R6, RZ, RZ, -0x1 ;  /* 0xffffffffff067424 */ /* 0x000fe400078e00ff */
[----:B------:R-:W-:Y:S02]  /*5a60*/  IMAD.U32 R7, RZ, RZ, UR7 ;  /* 0x00000007ff077e24 */ /* 0x000fe4000f8e00ff */
[----:B------:R-:W-:-:S07]  /*5a70*/  IMAD.MOV.U32 R0, RZ, RZ, R27 ;  /* 0x000000ffff007224 */ /* 0x000fce00078e001b */
.L_x_74:
[----:B-1----:R-:W1:Y:S01]  /*5a80*/  LDC.64 R4, c[0x0][0x380] ;  /* 0x0000e000ff047b82 */ /* 0x002e620000000a00 */
[----:B------:R-:W-:Y:S01]  /*5a90*/  VIADD R11, R7, 0xffffffff ;  /* 0xffffffff070b7836 */ /* 0x000fe20000000000 */
[----:B------:R-:W-:Y:S03]  /*5aa0*/  BSSY B2, `(.L_x_71) ;  /* 0x0000008000027945 */ /* 0x000fe60003800000 */
[----:B------:R-:W-:-:S04]  /*5ab0*/  IMAD R9, R11, 0x100, R3 ;  /* 0x000001000b097824 */ /* 0x000fc800078e0203 */
[----:B-1----:R-:W-:-:S07]  /*5ac0*/  IMAD.WIDE R4, R9, 0x4, R4 ;  /* 0x0000000409047825 */ /* 0x002fce00078e0204 */
.L_x_72:
[----:B------:R-:W-:Y:S05]  /*5ad0*/  YIELD ;  /* 0x0000000000007946 */ /* 0x000fea0003800000 */
[----:B------:R1:W-:Y:S06]  /*5ae0*/  MEMBAR.SC.CTA ;  /* 0x0000000000007992 */ /* 0x0003ec0000000000 */
[----:B-1----:R-:W2:Y:S02]  /*5af0*/  LDG.E.STRONG.SYS R8, desc[UR8][R4.64] ;  /* 0x0000000804087981 */ /* 0x002ea4000c1f5900 */
[----:B--2---:R-:W-:-:S13]  /*5b00*/  ISETP.NE.AND P0, PT, R8, RZ, PT ;  /* 0x000000ff0800720c */ /* 0x004fda0003f05270 */
[----:B------:R-:W-:Y:S05]  /*5b10*/  @!P0 BRA `(.L_x_72) ;  /* 0xfffffffc00ec8947 */ /* 0x000fea000383ffff */
[----:B------:R-:W-:Y:S05]  /*5b20*/  BSYNC B2 ;  /* 0x0000000000027941 */ /* 0x000fea0003800000 */
.L_x_71:
[----:B------:R-:W-:Y:S01]  /*5b30*/  BSSY.RECONVERGENT B2, `(.L_x_73) ;  /* 0x0000006000027945 */ /* 0x000fe20003800200 */
[C---:B------:R-:W-:Y:S02]  /*5b40*/  ISETP.GT.AND P0, PT, R8.reuse, -0x1, PT ;  /* 0xffffffff0800780c */ /* 0x040fe40003f04270 */
[----:B------:R-:W-:Y:S01]  /*5b50*/  LOP3.LUT R5, R8, 0x3fffffff, RZ, 0xc0, !PT ;  /* 0x3fffffff08057812 */ /* 0x000fe200078ec0ff */
[----:B------:R-:W-:Y:S05]  /*5b60*/  WARPSYNC.EXCLUSIVE R6 ;  /* 0x0000000006007348 */ /* 0x000fea0003a00000 */
[----:B------:R-:W-:-:S05]  /*5b70*/  IMAD.IADD R0, R5, 0x1, R0 ;  /* 0x0000000105007824 */ /* 0x000fca00078e0200 */
[----:B------:R-:W-:-:S07]  /*5b80*/  VOTE.ANY R6, PT, P0 ;  /* 0x0000000000067806 */ /* 0x000fce00000e0100 */
[----:B------:R-:W-:Y:S05]  /*5b90*/  BSYNC.RECONVERGENT B2 ;  /* 0x0000000000027941 */ /* 0x000fea0003800200 */
.L_x_73:
[----:B------:R-:W-:Y:S01]  /*5ba0*/  ISETP.GT.U32.AND P1, PT, R7, 0x1, PT ;  /* 0x000000010700780c */ /* 0x000fe20003f24070 */
[----:B------:R-:W-:-:S12]  /*5bb0*/  IMAD.MOV.U32 R7, RZ, RZ, R11 ;  /* 0x000000ffff077224 */ /* 0x000fd800078e000b */
[----:B------:R-:W-:Y:S05]  /*5bc0*/  @P0 BRA P1, `(.L_x_74) ;  /* 0xfffffffc00ac0947 */ /* 0x000fea000083ffff */
[----:B------:R-:W-:Y:S05]  /*5bd0*/  BSYNC B0 ;  /* 0x0000000000007941 */ /* 0x000fea0003800000 */
.L_x_70:
[----:B------:R2:W3:Y:S02]  /*5be0*/  LDS.64 R4, [R13+0x7200] ;  /* 0x007200000d047984 */ /* 0x0004e40000000a00 */
.L_x_69:
[----:B------:R-:W4:Y:S01]  /*5bf0*/  LDC.64 R6, c[0x0][0x380] ;  /* 0x0000e000ff067b82 */ /* 0x000f220000000a00 */
[C---:B------:R-:W-:Y:S01]  /*5c00*/  IMAD.IADD R11, R0.reuse, 0x1, -R27 ;  /* 0x00000001000b7824 */ /* 0x040fe200078e0a1b */
[----:B------:R-:W-:Y:S01]  /*5c10*/  LOP3.LUT R9, R0, 0x80000000, RZ, 0xfc, !PT ;  /* 0x8000000000097812 */ /* 0x000fe200078efcff */
[----:B------:R-:W-:-:S03]  /*5c20*/  IMAD.U32 R15, RZ, RZ, UR7 ;  /* 0x00000007ff0f7e24 */ /* 0x000fc6000f8e00ff */
[----:B-1-3--:R-:W-:Y:S01]  /*5c30*/  IADD3 R4, P0, PT, R11, R4, RZ ;  /* 0x000000040b047210 */ /* 0x00afe20007f1e0ff */
[----:B------:R-:W-:-:S03]  /*5c40*/  IMAD R15, R15, 0x100, R3 ;  /* 0x000001000f0f7824 */ /* 0x000fc600078e0203 */
[----:B------:R-:W-:-:S05]  /*5c50*/  LEA.HI.X.SX32 R5, R11, R5, 0x1, P0 ;  /* 0x000000050b057211 */ /* 0x000fca00000f0eff */
[----:B------:R1:W-:Y:S01]  /*5c60*/  STS.64 [R13+0x7200], R4 ;  /* 0x007200040d007388 */ /* 0x0003e20000000a00 */
[----:B----4-:R-:W-:-:S05]  /*5c70*/  IMAD.WIDE R6, R15, 0x4, R6 ;  /* 0x000000040f067825 */ /* 0x010fca00078e0206 */
[----:B------:R1:W-:Y:S02]  /*5c80*/  STG.E.STRONG.SYS desc[UR8][R6.64], R9 ;  /* 0x0000000906007986 */ /* 0x0003e4000c115908 */
.L_x_68:
[----:B------:R-:W-:Y:S05]  /*5c90*/  BSYNC B1 ;  /* 0x0000000000017941 */ /* 0x000fea0003800000 */
.L_x_67:
[----:B-1----:R-:W1:Y:S01]  /*5ca0*/  LDC.64 R6, c[0x0][0x390] ;  /* 0x0000e400ff067b82 */ /* 0x002e620000000a00 */
[----:B------:R-:W-:-:S06]  /*5cb0*/  UIMAD UR6, UR7, 0x1c80, URZ ;  /* 0x00001c80070678a4 */ /* 0x000fcc000f8e02ff */
[----:B--2---:R-:W-:Y:S01]  /*5cc0*/  IMAD.U32 R0, RZ, RZ, UR6 ;  /* 0x00000006ff007e24 */ /* 0x004fe2000f8e00ff */
[----:B------:R-:W2:Y:S03]  /*5cd0*/  LDC R9, c[0x0][0x3c0] ;  /* 0x0000f000ff097b82 */ /* 0x000ea60000000800 */
[----:B------:R-:W-:Y:S01]  /*5ce0*/  VIADD R0, R0, 0x1c80 ;  /* 0x00001c8000007836 */ /* 0x000fe20000000000 */
[----:B-1----:R-:W-:-:S04]  /*5cf0*/  ISETP.EQ.U32.AND P1, PT, R6, RZ, PT ;  /* 0x000000ff0600720c */ /* 0x002fc80003f22070 */
[CC--:B--2---:R-:W-:Y:S02]  /*5d00*/  ISETP.GE.AND P0, PT, R0.reuse, R9.reuse, PT ;  /* 0x000000090000720c */ /* 0x0c4fe40003f06270 */
[----:B------:R-:W-:Y:S02]  /*5d10*/  ISETP.GT.AND P3, PT, R0, R9, PT ;  /* 0x000000090000720c */ /* 0x000fe40003f64270 */
[----:B------:R-:W-:Y:S02]  /*5d20*/  ISETP.EQ.OR.EX P0, PT, R7, RZ, !P0, P1 ;  /* 0x000000ff0700720c */ /* 0x000fe40004702710 */
[C---:B------:R-:W-:Y:S02]  /*5d30*/  LEA R0, R3.reuse, UR4, 0x2 ;  /* 0x0000000403007c11 */ /* 0x040fe4000f8e10ff */
[----:B------:R-:W-:-:S13]  /*5d40*/  ISETP.GT.U32.OR P0, PT, R3, 0xff, P0 ;  /* 0x000000ff0300780c */ /* 0x000fda0000704470 */
[----:B------:R-:W-:Y:S05]  /*5d50*/  @P0 BRA `(.L_x_75) ;  /* 0x0000000000200947 */ /* 0x000fea0003800000 */
[----:B------:R-:W1:Y:S01]  /*5d60*/  LDS.64 R4, [R13+0x7200] ;  /* 0x007200000d047984 */ /* 0x000e620000000a00 */
[C---:B------:R-:W-:Y:S02]  /*5d70*/  LEA R6, P2, R3.reuse, R6, 0x3 ;  /* 0x0000000603067211 */ /* 0x040fe400078418ff */
[--C-:B------:R-:W-:Y:S02]  /*5d80*/  SHF.R.S32.HI R11, RZ, 0x1f, R27.reuse ;  /* 0x0000001fff0b7819 */ /* 0x100fe4000001141b */
[----:B------:R-:W-:Y:S02]  /*5d90*/  LEA.HI.X R7, R3, R7, RZ, 0x3, P2 ;  /* 0x0000000703077211 */ /* 0x000fe400010f1cff */
[----:B-1----:R-:W-:Y:S02]  /*5da0*/  IADD3 R4, P0, P1, R4, R24, R27 ;  /* 0x0000001804047210 */ /* 0x002fe4000791e01b */
[----:B------:R-:W-:-:S04]  /*5db0*/  SHF.R.S32.HI R24, RZ, 0x1f, R24 ;  /* 0x0000001fff187819 */ /* 0x000fc80000011418 */
[----:B------:R-:W-:-:S05]  /*5dc0*/  IADD3.X R5, PT, PT, R5, R24, R11, P0, P1 ;  /* 0x0000001805057210 */ /* 0x000fca00007e240b */
[----:B------:R1:W-:Y:S02]  /*5dd0*/  STG.E.64 desc[UR8][R6.64], R4 ;  /* 0x0000000406007986 */ /* 0x0003e4000c101b08 */
.L_x_75:
[----:B------:R-:W-:Y:S05]  /*5de0*/  WARPSYNC.ALL ;  /* 0x0000000000007948 */ /* 0x000fea0003800000 */
[----:B------:R-:W-:Y:S06]  /*5df0*/  BAR.SYNC.DEFER_BLOCKING 0x0 ;  /* 0x0000000000007b1d */ /* 0x000fec0000010000 */
[----:B------:R-:W-:Y:S05]  /*5e00*/  @P3 BRA `(.L_x_76) ;  /* 0x0000000c009c3947 */ /* 0x000fea0003800000 */
[----:B------:R-:W1:Y:S01]  /*5e10*/  LDS R2, [R0] ;  /* 0x0000000000027984 */ /* 0x000e620000000800 */
[----:B------:R-:W1:Y:S01]  /*5e20*/  LDCU UR6, c[0x0][0x3c4] ;  /* 0x00007880ff0677ac */ /* 0x000e620008000800 */
[----:B------:R-:W2:Y:S01]  /*5e30*/  LDCU.64 UR10, c[0x0][0x3a0] ;  /* 0x00007400ff0a77ac */ /* 0x000ea20008000a00 */
[----:B-1----:R-:W-:Y:S02]  /*5e40*/  SHF.R.U32.HI R4, RZ, UR6, R2 ;  /* 0x00000006ff047c19 */ /* 0x002fe40008011602 */
[----:B------:R-:W-:Y:S02]  /*5e50*/  LOP3.LUT R11, R2, 0x80000000, RZ, 0x3c, !PT ;  /* 0x80000000020b7812 */ /* 0x000fe400078e3cff */
[----:B------:R-:W-:-:S04]  /*5e60*/  LOP3.LUT R4, R4, UR5, RZ, 0x30, !PT ;  /* 0x0000000504047c12 */ /* 0x000fc8000f8e30ff */
[----:B------:R-:W-:-:S06]  /*5e70*/  LEA R5, R4, UR4, 0x3 ;  /* 0x0000000404057c11 */ /* 0x000fcc000f8e18ff */
[----:B------:R-:W1:Y:S02]  /*5e80*/  LDS.64 R4, [R5+0x7200] ;  /* 0x0072000005047984 */ /* 0x000e640000000a00 */
[----:B-1----:R-:W-:-:S05]  /*5e90*/  IADD3 R4, P0, PT, R4, R3, RZ ;  /* 0x0000000304047210 */ /* 0x002fca0007f1e0ff */
[----:B------:R-:W-:Y:S01]  /*5ea0*/  IMAD.X R7, RZ, RZ, R5, P0 ;  /* 0x000000ffff077224 */ /* 0x000fe200000e0605 */
[----:B--2---:R-:W-:-:S04]  /*5eb0*/  LEA R6, P0, R4, UR10, 0x2 ;  /* 0x0000000a04067c11 */ /* 0x004fc8000f8010ff */
[----:B------:R-:W-:-:S05]  /*5ec0*/  LEA.HI.X R7, R4, UR11, R7, 0x2, P0 ;  /* 0x0000000b04077c11 */ /* 0x000fca00080f1407 */
[----:B------:R-:W-:Y:S01]  /*5ed0*/  STG.E desc[UR8][R6.64], R11 ;  /* 0x0000000b06007986 */ /* 0x000fe2000c101908 */
[----:B------:R-:W-:-:S03]  /*5ee0*/  NOP ;  /* 0x0000000000007918 */ /* 0x000fc60000000000 */
[----:B------:R-:W1:Y:S02]  /*5ef0*/  LDS R2, [R0+0x600] ;  /* 0x0006000000027984 */ /* 0x000e640000000800 */
[----:B-1----:R-:W-:Y:S02]  /*5f00*/  SHF.R.U32.HI R4, RZ, UR6, R2 ;  /* 0x00000006ff047c19 */ /* 0x002fe40008011602 */
[----:B------:R-:W-:Y:S02]  /*5f10*/  LOP3.LUT R11, R2, 0x80000000, RZ, 0x3c, !PT ;  /* 0x80000000020b7812 */ /* 0x000fe400078e3cff */
[----:B------:R-:W-:-:S04]  /*5f20*/  LOP3.LUT R4, R4, UR5, RZ, 0x30, !PT ;  /* 0x0000000504047c12 */ /* 0x000fc8000f8e30ff */
[----:B------:R-:W-:-:S06]  /*5f30*/  LEA R5, R4, UR4, 0x3 ;  /* 0x0000000404057c11 */ /* 0x000fcc000f8e18ff */
[----:B------:R-:W1:Y:S02]  /*5f40*/  LDS.64 R4, [R5+0x7200] ;  /* 0x0072000005047984 */ /* 0x000e640000000a00 */
[----:B-1----:R-:W-:-:S05]  /*5f50*/  IADD3 R4, P0, PT, R4, R3, RZ ;  /* 0x0000000304047210 */ /* 0x002fca0007f1e0ff */
[----:B------:R-:W-:Y:S01]  /*5f60*/  IMAD.X R9, RZ, RZ, R5, P0 ;  /* 0x000000ffff097224 */ /* 0x000fe200000e0605 */
[----:B------:R-:W-:-:S04]  /*5f70*/  LEA R8, P0, R4, UR10, 0x2 ;  /* 0x0000000a04087c11 */ /* 0x000fc8000f8010ff */
        /* <DEDUP_REMOVED lines=196> */
[----:B-1----:R-:W-:-:S04]  /*6bc0*/  SHF.R.U32.HI R2, RZ, UR6, R0 ;  /* 0x00000006ff027c19 */ /* 0x002fc80008011600 */
[----:B------:R-:W-:-:S04]  /*6bd0*/  LOP3.LUT R2, R2, UR5, RZ, 0x30, !PT ;  /* 0x0000000502027c12 */ /* 0x000fc8000f8e30ff */
[----:B------:R-:W-:-:S06]  /*6be0*/  LEA R4, R2, UR4, 0x3 ;  /* 0x0000000402047c11 */ /* 0x000fcc000f8e18ff */
[----:B------:R-:W1:Y:S02]  /*6bf0*/  LDS.64 R4, [R4+0x7200] ;  /* 0x0072000004047984 */ /* 0x000e640000000a00 */
[----:B-1----:R-:W-:-:S05]  /*6c00*/  IADD3 R3, P0, PT, R4, R3, RZ ;  /* 0x0000000304037210 */ /* 0x002fca0007f1e0ff */
[----:B------:R-:W-:Y:S01]  /*6c10*/  IMAD.X R6, RZ, RZ, R5, P0 ;  /* 0x000000ffff067224 */ /* 0x000fe200000e0605 */
[C---:B------:R-:W-:Y:S02]  /*6c20*/  LEA R2, P0, R3.reuse, UR10, 0x2 ;  /* 0x0000000a03027c11 */ /* 0x040fe4000f8010ff */
[----:B------:R-:W-:Y:S02]  /*6c30*/  LOP3.LUT R5, R0, 0x80000000, RZ, 0x3c, !PT ;  /* 0x8000000000057812 */ /* 0x000fe400078e3cff */
[----:B------:R-:W-:-:S05]  /*6c40*/  LEA.HI.X R3, R3, UR11, R6, 0x2, P0 ;  /* 0x0000000b03037c11 */ /* 0x000fca00080f1406 */
[----:B------:R-:W-:Y:S01]  /*6c50*/  STG.E desc[UR8][R2.64+0x6c00], R5 ;  /* 0x006c000502007986 */ /* 0x000fe2000c101908 */
[----:B------:R-:W-:Y:S01]  /*6c60*/  NOP ;  /* 0x0000000000007918 */ /* 0x000fe20000000000 */
[----:B------:R-:W-:Y:S05]  /*6c70*/  EXIT ;  /* 0x000000000000794d */ /* 0x000fea0003800000 */
.L_x_76:
[----:B-1----:R-:W-:Y:S01]  /*6c80*/  IMAD.U32 R4, RZ, RZ, UR7 ;  /* 0x00000007ff047e24 */ /* 0x002fe2000f8e00ff */
[----:B------:R-:W-:Y:S01]  /*6c90*/  BSSY.RECONVERGENT B0, `(.L_x_77) ;  /* 0x000001e000007945 */ /* 0x000fe20003800200 */
[C---:B------:R-:W-:Y:S02]  /*6ca0*/  VIADD R6, R3.reuse, 0x300 ;  /* 0x0000030003067836 */ /* 0x040fe40000000000 */
[----:B------:R-:W-:Y:S02]  /*6cb0*/  IMAD R5, R4, -0x1c80, R9 ;  /* 0xffffe38004057824 */ /* 0x000fe400078e0209 */
[C---:B------:R-:W-:Y:S02]  /*6cc0*/  VIADD R4, R3.reuse, 0x180 ;  /* 0x0000018003047836 */ /* 0x040fe40000000000 */
[C---:B------:R-:W-:Y:S01]  /*6cd0*/  VIADD R8, R3.reuse, 0x480 ;  /* 0x0000048003087836 */ /* 0x040fe20000000000 */
[CC--:B------:R-:W-:Y:S01]  /*6ce0*/  ISETP.GE.AND P1, PT, R3.reuse, R5.reuse, PT ;  /* 0x000000050300720c */ /* 0x0c0fe20003f26270 */
[C---:B------:R-:W-:Y:S01]  /*6cf0*/  VIADD R10, R3.reuse, 0xa80 ;  /* 0x00000a80030a7836 */ /* 0x040fe20000000000 */
[-C--:B------:R-:W-:Y:S01]  /*6d00*/  ISETP.GE.AND P2, PT, R4, R5.reuse, PT ;  /* 0x000000050400720c */ /* 0x080fe20003f46270 */
[C---:B------:R-:W-:Y:S01]  /*6d10*/  VIADD R4, R3.reuse, 0x600 ;  /* 0x0000060003047836 */ /* 0x040fe20000000000 */
[-C--:B------:R-:W-:Y:S01]  /*6d20*/  ISETP.GE.AND P3, PT, R6, R5.reuse, PT ;  /* 0x000000050600720c */ /* 0x080fe20003f66270 */
[C---:B------:R-:W-:Y:S01]  /*6d30*/  VIADD R6, R3.reuse, 0x780 ;  /* 0x0000078003067836 */ /* 0x040fe20000000000 */
[-C--:B------:R-:W-:Y:S01]  /*6d40*/  ISETP.GE.AND P4, PT, R8, R5.reuse, PT ;  /* 0x000000050800720c */ /* 0x080fe20003f86270 */
[----:B------:R-:W-:Y:S01]  /*6d50*/  VIADD R8, R3, 0x900 ;  /* 0x0000090003087836 */ /* 0x000fe20000000000 */
[----:B------:R-:W-:-:S02]  /*6d60*/  ISETP.GE.AND P5, PT, R4, R5, PT ;  /* 0x000000050400720c */ /* 0x000fc40003fa6270 */
[-C--:B------:R-:W-:Y:S02]  /*6d70*/  ISETP.GE.AND P6, PT, R6, R5.reuse, PT ;  /* 0x000000050600720c */ /* 0x080fe40003fc6270 */
[----:B------:R-:W-:Y:S01]  /*6d80*/  ISETP.GE.AND P0, PT, R8, R5, PT ;  /* 0x000000050800720c */ /* 0x000fe20003f06270 */
[----:B------:R-:W-:-:S12]  /*6d90*/  @P1 BRA `(.L_x_78) ;  /* 0x0000000000341947 */ /* 0x000fd80003800000 */
[----:B------:R-:W1:Y:S01]  /*6da0*/  LDS R4, [R0] ;  /* 0x0000000000047984 */ /* 0x000e620000000800 */
[----:B------:R-:W1:Y:S01]  /*6db0*/  LDCU UR6, c[0x0][0x3c4] ;  /* 0x00007880ff0677ac */ /* 0x000e620008000800 */
[----:B------:R-:W2:Y:S01]  /*6dc0*/  LDCU.64 UR10, c[0x0][0x3a0] ;  /* 0x00007400ff0a77ac */ /* 0x000ea20008000a00 */
[----:B-1----:R-:W-:-:S04]  /*6dd0*/  SHF.R.U32.HI R6, RZ, UR6, R4 ;  /* 0x00000006ff067c19 */ /* 0x002fc80008011604 */
[----:B------:R-:W-:-:S04]  /*6de0*/  LOP3.LUT R6, R6, UR5, RZ, 0x30, !PT ;  /* 0x0000000506067c12 */ /* 0x000fc8000f8e30ff */
[----:B------:R-:W-:-:S05]  /*6df0*/  LEA R8, R6, UR4, 0x3 ;  /* 0x0000000406087c11 */ /* 0x000fca000f8e18ff */
[----:B------:R-:W1:Y:S02]  /*6e00*/  LDS.64 R6, [R8+0x7200] ;  /* 0x0072000008067984 */ /* 0x000e640000000a00 */
[----:B-1----:R-:W-:-:S05]  /*6e10*/  IADD3 R9, P1, PT, R6, R3, RZ ;  /* 0x0000000306097210 */ /* 0x002fca0007f3e0ff */
[----:B------:R-:W-:Y:S01]  /*6e20*/  IMAD.X R12, RZ, RZ, R7, P1 ;  /* 0x000000ffff0c7224 */ /* 0x000fe200008e0607 */
[----:B--2---:R-:W-:-:S04]  /*6e30*/  LEA R6, P1, R9, UR10, 0x2 ;  /* 0x0000000a09067c11 */ /* 0x004fc8000f8210ff */
[----:B------:R-:W-:Y:S02]  /*6e40*/  LEA.HI.X R7, R9, UR11, R12, 0x2, P1 ;  /* 0x0000000b09077c11 */ /* 0x000fe400088f140c */
[----:B------:R-:W-:-:S05]  /*6e50*/  LOP3.LUT R9, R4, 0x80000000, RZ, 0x3c, !PT ;  /* 0x8000000004097812 */ /* 0x000fca00078e3cff */
[----:B------:R1:W-:Y:S02]  /*6e60*/  STG.E desc[UR8][R6.64], R9 ;  /* 0x0000000906007986 */ /* 0x0003e4000c101908 */
.L_x_78:
[----:B------:R-:W-:Y:S05]  /*6e70*/  BSYNC.RECONVERGENT B0 ;  /* 0x0000000000007941 */ /* 0x000fea0003800200 */
.L_x_77:
[----:B------:R-:W-:Y:S01]  /*6e80*/  NOP ;  /* 0x0000000000007918 */ /* 0x000fe20000000000 */
[----:B------:R-:W-:Y:S01]  /*6e90*/  BSSY.RECONVERGENT B0, `(.L_x_79) ;  /* 0x0000011000007945 */ /* 0x000fe20003800200 */
[----:B------:R-:W-:Y:S02]  /*6ea0*/  ISETP.GE.AND P1, PT, R10, R5, PT ;  /* 0x000000050a00720c */ /* 0x000fe40003f26270 */
[----:B------:R-:W-:Y:S01]  /*6eb0*/  LOP3.LUT R10, R3, 0xc00, RZ, 0xfc, !PT ;  /* 0x00000c00030a7812 */ /* 0x000fe200078efcff */
[----:B------:R-:W-:Y:S10]  /*6ec0*/  @P2 BRA `(.L_x_80) ;  /* 0x0000000000342947 */ /* 0x000ff40003800000 */
[----:B------:R-:W1:Y:S01]  /*6ed0*/  LDS R4, [R0+0x600] ;  /* 0x0006000000047984 */ /* 0x000e620000000800 */
        /* <DEDUP_REMOVED lines=12> */
.L_x_80:
[----:B------:R-:W-:Y:S05]  /*6fa0*/  BSYNC.RECONVERGENT B0 ;  /* 0x0000000000007941 */ /* 0x000fea0003800200 */
.L_x_79:
[----:B------:R-:W-:Y:S01]  /*6fb0*/  NOP ;  /* 0x0000000000007918 */ /* 0x000fe20000000000 */
[----:B------:R-:W-:Y:S01]  /*6fc0*/  BSSY.RECONVERGENT B0, `(.L_x_81) ;  /* 0x0000011000007945 */ /* 0x000fe20003800200 */
[----:B------:R-:W-:Y:S01]  /*6fd0*/  ISETP.GE.AND P2, PT, R10, R5, PT ;  /* 0x000000050a00720c */ /* 0x000fe20003f46270 */
[----:B------:R-:W-:Y:S02]  /*6fe0*/  VIADD R10, R3, 0xd80 ;  /* 0x00000d80030a7836 */ /* 0x000fe40000000000 */
[----:B------:R-:W-:Y:S10]  /*6ff0*/  @P3 BRA `(.L_x_82) ;  /* 0x0000000000343947 */ /* 0x000ff40003800000 */
[----:B------:R-:W1:Y:S01]  /*7000*/  LDS R4, [R0+0xc00] ;  /* 0x000c000000047984 */ /* 0x000e620000000800 */
[----:B------:R-:W1:Y:S01]  /*7010*/  LDCU UR6, c[0x0][0x3c4] ;  /* 0x00007880ff0677ac */ /* 0x000e620008000800 */
[----:B------:R-:W3:Y:S01]  /*7020*/  LDCU.64 UR10, c[0x0][0x3a0] ;  /* 0x00007400ff0a77ac */ /* 0x000ee20008000a00 */
[----:B-12---:R-:W-:-:S04]  /*7030*/  SHF.R.U32.HI R6, RZ, UR6, R4 ;  /* 0x00000006ff067c19 */ /* 0x006fc80008011604 */
[----:B------:R-:W-:-:S04]  /*7040*/  LOP3.LUT R6, R6, UR5, RZ, 0x30, !PT ;  /* 0x0000000506067c12 */ /* 0x000fc8000f8e30ff */
[----:B------:R-:W-:-:S05]  /*7050*/  LEA R8, R6, UR4, 0x3 ;  /* 0x0000000406087c11 */ /* 0x000fca000f8e18ff */
[----:B------:R-:W1:Y:S02]  /*7060*/  LDS.64 R6, [R8+0x7200] ;  /* 0x0072000008067984 */ /* 0x000e640000000a00 */
[----:B-1----:R-:W-:-:S05]  /*7070*/  IADD3 R9, P3, PT, R6, R3, RZ ;  /* 0x0000000306097210 */ /* 0x002fca0007f7e0ff */
[----:B------:R-:W-:Y:S01]  /*7080*/  IMAD.X R12, RZ, RZ, R7, P3 ;  /* 0x000000ffff0c7224 */ /* 0x000fe200018e0607 */
[----:B---3--:R-:W-:-:S04]  /*7090*/  LEA R6, P3, R9, UR10, 0x2 ;  /* 0x0000000a09067c11 */ /* 0x008fc8000f8610ff */
[----:B------:R-:W-:Y:S02]  /*70a0*/  LEA.HI.X R7, R9, UR11, R12, 0x2, P3 ;  /* 0x0000000b09077c11 */ /* 0x000fe400098f140c */
[----:B------:R-:W-:-:S05]  /*70b0*/  LOP3.LUT R9, R4, 0x80000000, RZ, 0x3c, !PT ;  /* 0x8000000004097812 */ /* 0x000fca00078e3cff */
[----:B------:R3:W-:Y:S02]  /*70c0*/  STG.E desc[UR8][R6.64+0xc00], R9 ;  /* 0x000c000906007986 */ /* 0x0007e4000c101908 */
.L_x_82:
[----:B------:R-:W-:Y:S05]  /*70d0*/  BSYNC.RECONVERGENT B0 ;  /* 0x0000000000007941 */ /* 0x000fea0003800200 */
.L_x_81:
[----:B------:R-:W-:Y:S01]  /*70e0*/  NOP ;  /* 0x0000000000007918 */ /* 0x000fe20000000000 */
[----:B------:R-:W-:Y:S01]  /*70f0*/  BSSY.RECONVERGENT B0, `(.L_x_83) ;  /* 0x0000011000007945 */ /* 0x000fe20003800200 */
[----:B------:R-:W-:Y:S01]  /*7100*/  ISETP.GE.AND P3, PT, R10, R5, PT ;  /* 0x000000050a00720c */ /* 0x000fe20003f66270 */
[----:B------:R-:W-:Y:S02]  /*7110*/  VIADD R10, R3, 0xf00 ;  /* 0x00000f00030a7836 */ /* 0x000fe40000000000 */
[----:B------:R-:W-:Y:S10]  /*7120*/  @P4 BRA `(.L_x_84) ;  /* 0x0000000000344947 */ /* 0x000ff40003800000 */
[----:B------:R-:W1:Y:S01]  /*7130*/  LDS R4, [R0+0x1200] ;  /* 0x0012000000047984 */ /* 0x000e620000000800 */
[----:B------:R-:W1:Y:S01]  /*7140*/  LDCU UR6, c[0x0][0x3c4] ;  /* 0x00007880ff0677ac */ /* 0x000e620008000800 */
[----:B------:R-:W4:Y:S01]  /*7150*/  LDCU.64 UR10, c[0x0][0x3a0] ;  /* 0x00007400ff0a77ac */ /* 0x000f220008000a00 */
[----:B-123--:R-:W-:-:S04]  /*7160*/  SHF.R.U32.HI R6, RZ, UR6, R4 ;  /* 0x00000006ff067c19 */ /* 0x00efc80008011604 */
[----:B------:R-:W-:-:S04]  /*7170*/  LOP3.LUT R6, R6, UR5, RZ, 0x30, !PT ;  /* 0x0000000506067c12 */ /* 0x000fc8000f8e30ff */
[----:B------:R-:W-:-:S05]  /*7180*/  LEA R8, R6, UR4, 0x3 ;  /* 0x0000000406087c11 */ /* 0x000fca000f8e18ff */
[----:B------:R-:W1:Y:S02]  /*7190*/  LDS.64 R6, [R8+0x7200] ;  /* 0x0072000008067984 */ /* 0x000e640000000a00 */
[----:B-1----:R-:W-:-:S05]  /*71a0*/  IADD3 R9, P4, PT, R6, R3, RZ ;  /* 0x0000000306097210 */ /* 0x002fca0007f9e0ff */
[----:B------:R-:W-:Y:S01]  /*71b0*/  IMAD.X R12, RZ, RZ, R7, P4 ;  /* 0x000000ffff0c7224 */ /* 0x000fe200020e0607 */
[----:B----4-:R-:W-:-:S04]  /*71c0*/  LEA R6, P4, R9, UR10, 0x2 ;  /* 0x0000000a09067c11 */ /* 0x010fc8000f8810ff */
[----:B------:R-:W-:Y:S02]  /*71d0*/  LEA.HI.X R7, R9, UR11, R12, 0x2, P4 ;  /* 0x0000000b09077c11 */ /* 0x000fe4000a0f140c */
[----:B------:R-:W-:-:S05]  /*71e0*/  LOP3.LUT R9, R4, 0x80000000, RZ, 0x3c, !PT ;  /* 0x8000000004097812 */ /* 0x000fca00078e3cff */
[----:B------:R4:W-:Y:S02]  /*71f0*/  STG.E desc[UR8][R6.64+0x1200], R9 ;  /* 0x0012000906007986 */ /* 0x0009e4000c101908 */
.L_x_84:
[----:B------:R-:W-:Y:S05]  /*7200*/  BSYNC.RECONVERGENT B0 ;  /* 0x0000000000007941 */ /* 0x000fea0003800200 */
.L_x_83:
[----:B------:R-:W-:Y:S01]  /*7210*/  NOP ;  /* 0x0000000000007918 */ /* 0x000fe20000000000 */
[----:B------:R-:W-:Y:S01]  /*7220*/  BSSY.RECONVERGENT B0, `(.L_x_85) ;  /* 0x0000011000007945 */ /* 0x000fe20003800200 */
[----:B------:R-:W-:Y:S01]  /*7230*/  ISETP.GE.AND P4, PT, R10, R5, PT ;  /* 0x000000050a00720c */ /* 0x000fe20003f86270 */
[----:B------:R-:W-:Y:S02]  /*7240*/  VIADD R10, R3, 0x1080 ;  /* 0x00001080030a7836 */ /* 0x000fe40000000000 */
[----:B------:R-:W-:Y:S10]  /*7250*/  @P5 BRA `(.L_x_86) ;  /* 0x0000000000345947 */ /* 0x000ff40003800000 */
[----:B------:R-:W1:Y:S01]  /*7260*/  LDS R4, [R0+0x1800] ;  /* 0x0018000000047984 */ /* 0x000e620000000800 */
[----:B------:R-:W1:Y:S01]  /*7270*/  LDCU UR6, c[0x0][0x3c4] ;  /* 0x00007880ff0677ac */ /* 0x000e620008000800 */
[----:B------:R-:W5:Y:S01]  /*7280*/  LDCU.64 UR10, c[0x0][0x3a0] ;  /* 0x00007400ff0a77ac */ /* 0x000f620008000a00 */
[----:B-1234-:R-:W-:-:S04]  /*7290*/  SHF.R.U32.HI R6, RZ, UR6, R4 ;  /* 0x00000006ff067c19 */ /* 0x01efc80008011604 */
[----:B------:R-:W-:-:S04]  /*72a0*/  LOP3.LUT R6, R6, UR5, RZ, 0x30, !PT ;  /* 0x0000000506067c12 */ /* 0x000fc8000f8e30ff */
[----:B------:R-:W-:-:S05]  /*72b0*/  LEA R8, R6, UR4, 0x3 ;  /* 0x0000000406087c11 */ /* 0x000fca000f8e18ff */
[----:B------:R-:W1:Y:S02]  /*72c0*/  LDS.64 R6, [R8+0x7200] ;  /* 0x0072000008067984 */ /* 0x000e640000000a00 */
[----:B-1----:R-:W-:-:S05]  /*72d0*/  IADD3 R9, P5, PT, R6, R3, RZ ;  /* 0x0000000306097210 */ /* 0x002fca0007fbe0ff */
[----:B------:R-:W-:Y:S01]  /*72e0*/  IMAD.X R12, RZ, RZ, R7, P5 ;  /* 0x000000ffff0c7224 */ /* 0x000fe200028e0607 */
[----:B-----5:R-:W-:-:S04]  /*72f0*/  LEA R6, P5, R9, UR10, 0x2 ;  /* 0x0000000a09067c11 */ /* 0x020fc8000f8a10ff */
[----:B------:R-:W-:Y:S02]  /*7300*/  LEA.HI.X R7, R9, UR11, R12, 0x2, P5 ;  /* 0x0000000b09077c11 */ /* 0x000fe4000a8f140c */
[----:B------:R-:W-:-:S05]  /*7310*/  LOP3.LUT R9, R4, 0x80000000, RZ, 0x3c, !PT ;  /* 0x8000000004097812 */ /* 0x000fca00078e3cff */
[----:B------:R1:W-:Y:S02]  /*7320*/  STG.E desc[UR8][R6.64+0x1800], R9 ;  /* 0x0018000906007986 */ /* 0x0003e4000c101908 */
.L_x_86:
[----:B------:R-:W-:Y:S05]  /*7330*/  BSYNC.RECONVERGENT B0 ;  /* 0x0000000000007941 */ /* 0x000fea0003800200 */
.L_x_85:
        /* <DEDUP_REMOVED lines=18> */
.L_x_88:
[----:B------:R-:W-:Y:S05]  /*7460*/  BSYNC.RECONVERGENT B0 ;  /* 0x0000000000007941 */ /* 0x000fea0003800200 */
.L_x_87:
        /* <DEDUP_REMOVED lines=18> */
.L_x_90:
[----:B------:R-:W-:Y:S05]  /*7590*/  BSYNC.RECONVERGENT B0 ;  /* 0x0000000000007941 */ /* 0x000fea0003800200 */
.L_x_89:
        /* <DEDUP_REMOVED lines=18> */
.L_x_92:
[----:B------:R-:W-:Y:S05]  /*76c0*/  BSYNC.RECONVERGENT B0 ;  /* 0x0000000000007941 */ /* 0x000fea0003800200 */
.L_x_91:
        /* <DEDUP_REMOVED lines=18> */
.L_x_94:
[----:B------:R-:W-:Y:S05]  /*77f0*/  BSYNC.RECONVERGENT B0 ;  /* 0x0000000000007941 */ /* 0x000fea0003800200 */
.L_x_93:
[----:B------:R-:W-:Y:S01]  /*7800*/  NOP ;  /* 0x0000000000007918 */ /* 0x000fe20000000000 */
[----:B------:R-:W-:Y:S01]  /*7810*/  BSSY.RECONVERGENT B0, `(.L_x_95) ;  /* 0x0000011000007945 */ /* 0x000fe20003800200 */
[----:B------:R-:W-:Y:S02]  /*7820*/  ISETP.GE.AND P2, PT, R10, R5, PT ;  /* 0x000000050a00720c */ /* 0x000fe40003f46270 */
[----:B------:R-:W-:Y:S01]  /*7830*/  LOP3.LUT R10, R3, 0x1800, RZ, 0xfc, !PT ;  /* 0x00001800030a7812 */ /* 0x000fe200078efcff */
        /* <DEDUP_REMOVED lines=14> */
.L_x_96:
[----:B------:R-:W-:Y:S05]  /*7920*/  BSYNC.RECONVERGENT B0 ;  /* 0x0000000000007941 */ /* 0x000fea0003800200 */
.L_x_95:
        /* <DEDUP_REMOVED lines=18> */
.L_x_98:
[----:B------:R-:W-:Y:S05]  /*7a50*/  BSYNC.RECONVERGENT B0 ;  /* 0x0000000000007941 */ /* 0x000fea0003800200 */
.L_x_97:
[----:B------:R-:W-:Y:S01]  /*7a60*/  NOP ;  /* 0x0000000000007918 */ /* 0x000fe20000000000 */
[----:B------:R-:W-:Y:S01]  /*7a70*/  BSSY.RECONVERGENT B0, `(.L_x_99) ;  /* 0x0000010000007945 */ /* 0x000fe20003800200 */
[----:B------:R-:W-:-:S03]  /*7a80*/  ISETP.GE.AND P4, PT, R10, R5, PT ;  /* 0x000000050a00720c */ /* 0x000fc60003f86270 */
        /* <DEDUP_REMOVED lines=14> */
.L_x_100:
[----:B------:R-:W-:Y:S05]  /*7b70*/  BSYNC.RECONVERGENT B0 ;  /* 0x0000000000007941 */ /* 0x000fea0003800200 */
.L_x_99:
[----:B------:R-:W-:Y:S01]  /*7b80*/  NOP ;  /* 0x0000000000007918 */ /* 0x000fe20000000000 */
[----:B------:R-:W-:Y:S04]  /*7b90*/  BSSY.RECONVERGENT B0, `(.L_x_101) ;  /* 0x000000f000007945 */ /* 0x000fe80003800200 */
[----:B------:R-:W-:Y:S05]  /*7ba0*/  @P6 BRA `(.L_x_102) ;  /* 0x0000000000346947 */ /* 0x000fea0003800000 */
        /* <DEDUP_REMOVED lines=13> */
.L_x_102:
[----:B------:R-:W-:Y:S05]  /*7c80*/  BSYNC.RECONVERGENT B0 ;  /* 0x0000000000007941 */ /* 0x000fea0003800200 */
.L_x_101:
        /* <DEDUP_REMOVED lines=16> */
.L_x_104:
[----:B------:R-:W-:Y:S05]  /*7d90*/  BSYNC.RECONVERGENT B0 ;  /* 0x0000000000007941 */ /* 0x000fea0003800200 */
.L_x_103:
        /* <DEDUP_REMOVED lines=16> */
.L_x_106:
[----:B------:R-:W-:Y:S05]  /*7ea0*/  BSYNC.RECONVERGENT B0 ;  /* 0x0000000000007941 */ /* 0x000fea0003800200 */
.L_x_105:
        /* <DEDUP_REMOVED lines=16> */
.L_x_108:
[----:B------:R-:W-:Y:S05]  /*7fb0*/  BSYNC.RECONVERGENT B0 ;  /* 0x0000000000007941 */ /* 0x000fea0003800200 */
.L_x_107:
        /* <DEDUP_REMOVED lines=16> */
.L_x_110:
[----:B------:R-:W-:Y:S05]  /*80c0*/  BSYNC.RECONVERGENT B0 ;  /* 0x0000000000007941 */ /* 0x000fea0003800200 */
.L_x_109:
        /* <DEDUP_REMOVED lines=16> */
.L_x_112:
[----:B------:R-:W-:Y:S05]  /*81d0*/  BSYNC.RECONVERGENT B0 ;  /* 0x0000000000007941 */ /* 0x000fea0003800200 */
.L_x_111:
[----:B------:R-:W-:Y:S01]  /*81e0*/  NOP ;  /* 0x0000000000007918 */ /* 0x000fe20000000000 */
[----:B------:R-:W5:Y:S01]  /*81f0*/  LDS R0, [R0+0x6c00] ;  /* 0x006c000000007984 */ /* 0x000f620000000800 */
[----:B------:R-:W5:Y:S02]  /*8200*/  LDCU UR6, c[0x0][0x3c4] ;  /* 0x00007880ff0677ac */ /* 0x000f640008000800 */
[----:B-----5:R-:W-:-:S04]  /*8210*/  SHF.R.U32.HI R2, RZ, UR6, R0 ;  /* 0x00000006ff027c19 */ /* 0x020fc80008011600 */
[----:B------:R-:W-:-:S04]  /*8220*/  LOP3.LUT R2, R2, UR5, RZ, 0x30, !PT ;  /* 0x0000000502027c12 */ /* 0x000fc8000f8e30ff */
[----:B-1234-:R-:W-:Y:S01]  /*8230*/  LEA R6, R2, UR4, 0x3 ;  /* 0x0000000402067c11 */ /* 0x01efe2000f8e18ff */
[----:B------:R-:W-:-:S05]  /*8240*/  VIADD R2, R3, 0x1b00 ;  /* 0x00001b0003027836 */ /* 0x000fca0000000000 */
[----:B------:R-:W1:Y:S01]  /*8250*/  LDS.64 R6, [R6+0x7200] ;  /* 0x0072000006067984 */ /* 0x000e620000000a00 */
[----:B------:R-:W-:-:S13]  /*8260*/  ISETP.GE.AND P0, PT, R2, R5, PT ;  /* 0x000000050200720c */ /* 0x000fda0003f06270 */
[----:B------:R-:W2:Y:S01]  /*8270*/  @!P0 LDC.64 R8, c[0x0][0x3a0] ;  /* 0x0000e800ff088b82 */ /* 0x000ea20000000a00 */
[----:B------:R-:W-:Y:S02]  /*8280*/  @!P0 LOP3.LUT R5, R0, 0x80000000, RZ, 0x3c, !PT ;  /* 0x8000000000058812 */ /* 0x000fe400078e3cff */
[----:B-1----:R-:W-:-:S05]  /*8290*/  IADD3 R3, P1, PT, R6, R3, RZ ;  /* 0x0000000306037210 */ /* 0x002fca0007f3e0ff */
[----:B------:R-:W-:Y:S01]  /*82a0*/  IMAD.X R4, RZ, RZ, R7, P1 ;  /* 0x000000ffff047224 */ /* 0x000fe200008e0607 */
[----:B--2---:R-:W-:-:S04]  /*82b0*/  @!P0 LEA R2, P1, R3, R8, 0x2 ;  /* 0x0000000803028211 */ /* 0x004fc800078210ff */
[----:B------:R-:W-:-:S05]  /*82c0*/  @!P0 LEA.HI.X R3, R3, R9, R4, 0x2, P1 ;  /* 0x0000000903038211 */ /* 0x000fca00008f1404 */
[----:B------:R-:W-:Y:S01]  /*82d0*/  @!P0 STG.E desc[UR8][R2.64+0x6c00], R5 ;  /* 0x006c000502008986 */ /* 0x000fe2000c101908 */
[----:B------:R-:W-:Y:S01]  /*82e0*/  NOP ;  /* 0x0000000000007918 */ /* 0x000fe20000000000 */
[----:B------:R-:W-:Y:S05]  /*82f0*/  EXIT ;  /* 0x000000000000794d */ /* 0x000fea0003800000 */
.L_x_26:
[----:B------:R-:W-:Y:S02]  /*8300*/  IMAD.MOV.U32 R50, RZ, RZ, R19 ;  /* 0x000000ffff327224 */ /* 0x000fe400078e0013 */
[----:B------:R-:W-:Y:S02]  /*8310*/  IMAD.MOV.U32 R49, RZ, RZ, 0x1 ;  /* 0x00000001ff317424 */ /* 0x000fe400078e00ff */
[----:B------:R-:W-:Y:S02]  /*8320*/  IMAD.MOV.U32 R52, RZ, RZ, RZ ;  /* 0x000000ffff347224 */ /* 0x000fe400078e00ff */
[----:B------:R-:W-:-:S07]  /*8330*/  IMAD.MOV.U32 R47, RZ, RZ, -0x1 ;  /* 0xffffffffff2f7424 */ /* 0x000fce00078e00ff */
[----:B------:R-:W-:Y:S05]  /*8340*/  WARPSYNC.COLLECTIVE R47, `(.L_x_113) ;  /* 0x000000002f087348 */ /* 0x000fea0003c00000 */
[----:B------:R0:W1:Y:S02]  /*8350*/  SHFL.UP P0, R48, R50, R49, R52 ;  /* 0x0400003132307389 */ /* 0x0000640000000034 */
[----:B01----:R-:W-:Y:S05]  /*8360*/  ENDCOLLECTIVE ;  /* 0x000000000000791b */ /* 0x003fea0003800000 */
.L_x_113:
[----:B------:R-:W-:Y:S02]  /*8370*/  IMAD.MOV.U32 R49, RZ, RZ, 0x2 ;  /* 0x00000002ff317424 */ /* 0x000fe400078e00ff */
[----:B------:R-:W-:-:S04]  /*8380*/  IMAD.MOV.U32 R20, RZ, RZ, R48 ;  /* 0x000000ffff147224 */ /* 0x000fc800078e0030 */
[----:B------:R-:W-:-:S04]  /*8390*/  @P0 IMAD.IADD R20, R19, 0x1, R20 ;  /* 0x0000000113140824 */ /* 0x000fc800078e0214 */
[----:B------:R-:W-:-:S07]  /*83a0*/  IMAD.MOV.U32 R50, RZ, RZ, R20 ;  /* 0x000000ffff327224 */ /* 0x000fce00078e0014 */
[----:B------:R-:W-:Y:S05]  /*83b0*/  WARPSYNC.COLLECTIVE R47, `(.L_x_114) ;  /* 0x000000002f087348 */ /* 0x000fea0003c00000 */
[----:B------:R0:W1:Y:S02]  /*83c0*/  SHFL.UP P0, R48, R50, R49, R52 ;  /* 0x0400003132307389 */ /* 0x0000640000000034 */
[----:B01----:R-:W-:Y:S05]  /*83d0*/  ENDCOLLECTIVE ;  /* 0x000000000000791b */ /* 0x003fea0003800000 */
.L_x_114:
[----:B------:R-:W-:Y:S02]  /*83e0*/  IMAD.MOV.U32 R49, RZ, RZ, 0x4 ;  /* 0x00000004ff317424 */ /* 0x000fe400078e00ff */
[----:B------:R-:W-:-:S04]  /*83f0*/  IMAD.MOV.U32 R21, RZ, RZ, R48 ;  /* 0x000000ffff157224 */ /* 0x000fc800078e0030 */
[----:B------:R-:W-:-:S04]  /*8400*/  @P0 IMAD.IADD R21, R20, 0x1, R21 ;  /* 0x0000000114150824 */ /* 0x000fc800078e0215 */
[----:B------:R-:W-:-:S07]  /*8410*/  IMAD.MOV.U32 R50, RZ, RZ, R21 ;  /* 0x000000ffff327224 */ /* 0x000fce00078e0015 */
[----:B------:R-:W-:Y:S05]  /*8420*/  WARPSYNC.COLLECTIVE R47, `(.L_x_115) ;  /* 0x000000002f087348 */ /* 0x000fea0003c00000 */
[----:B------:R0:W1:Y:S02]  /*8430*/  SHFL.UP P0, R48, R50, R49, R52 ;  /* 0x0400003132307389 */ /* 0x0000640000000034 */
[----:B01----:R-:W-:Y:S05]  /*8440*/  ENDCOLLECTIVE ;  /* 0x000000000000791b */ /* 0x003fea0003800000 */
.L_x_115:
[----:B------:R-:W-:Y:S02]  /*8450*/  IMAD.MOV.U32 R49, RZ, RZ, 0x8 ;  /* 0x00000008ff317424 */ /* 0x000fe400078e00ff */
[----:B------:R-:W-:-:S04]  /*8460*/  IMAD.MOV.U32 R22, RZ, RZ, R48 ;  /* 0x000000ffff167224 */ /* 0x000fc800078e0030 */
[----:B------:R-:W-:-:S04]  /*8470*/  @P0 IMAD.IADD R22, R21, 0x1, R22 ;  /* 0x0000000115160824 */ /* 0x000fc800078e0216 */
[----:B------:R-:W-:-:S07]  /*8480*/  IMAD.MOV.U32 R50, RZ, RZ, R22 ;  /* 0x000000ffff327224 */ /* 0x000fce00078e0016 */
[----:B------:R-:W-:Y:S05]  /*8490*/  WARPSYNC.COLLECTIVE R47, `(.L_x_116) ;  /* 0x000000002f087348 */ /* 0x000fea0003c00000 */
[----:B------:R0:W1:Y:S02]  /*84a0*/  SHFL.UP P0, R48, R50, R49, R52 ;  /* 0x0400003132307389 */ /* 0x0000640000000034 */
[----:B01----:R-:W-:Y:S05]  /*84b0*/  ENDCOLLECTIVE ;  /* 0x000000000000791b */ /* 0x003fea0003800000 */
.L_x_116:
[----:B------:R-:W-:Y:S02]  /*84c0*/  IMAD.MOV.U32 R49, RZ, RZ, 0x10 ;  /* 0x00000010ff317424 */ /* 0x000fe400078e00ff */
[----:B------:R-:W-:-:S04]  /*84d0*/  IMAD.MOV.U32 R23, RZ, RZ, R48 ;  /* 0x000000ffff177224 */ /* 0x000fc800078e0030 */
[----:B------:R-:W-:-:S04]  /*84e0*/  @P0 IMAD.IADD R23, R22, 0x1, R23 ;  /* 0x0000000116170824 */ /* 0x000fc800078e0217 */
[----:B------:R-:W-:-:S07]  /*84f0*/  IMAD.MOV.U32 R50, RZ, RZ, R23 ;  /* 0x000000ffff327224 */ /* 0x000fce00078e0017 */
[----:B------:R-:W-:Y:S05]  /*8500*/  WARPSYNC.COLLECTIVE R47, `(.L_x_117) ;  /* 0x000000002f087348 */ /* 0x000fea0003c00000 */
[----:B------:R0:W1:Y:S02]  /*8510*/  SHFL.UP P0, R48, R50, R49, R52 ;  /* 0x0400003132307389 */ /* 0x0000640000000034 */
[----:B01----:R-:W-:Y:S05]  /*8520*/  ENDCOLLECTIVE ;  /* 0x000000000000791b */ /* 0x003fea0003800000 */
.L_x_117:
[----:B------:R-:W-:Y:S05]  /*8530*/  BRA `(.L_x_118) ;  /* 0xffffff9c00b07947 */ /* 0x000fea000383ffff */
.L_x_119:
[----:B------:R-:W-:-:S00]  /*8540*/  BRA `(.L_x_119) ;  /* 0xfffffffc00fc7947 */ /* 0x000fc0000383ffff */
[----:B------:R-:W-:-:S00]  /*8550*/  NOP ;  /* 0x0000000000007918 */ /* 0x000fc00000000000 */
        /* <DEDUP_REMOVED lines=10> */
.L_x_359:


//--------------------- .text._ZN3cub18CUB_300001_SM_10006detail10radix_sort33DeviceRadixSortExclusiveSumKernelINS1_5radix10policy_hubIiNS0_8NullTypeEyE10Policy1000EyEEvPT0_ --------------------------
	.section	.text._ZN3cub18CUB_300001_SM_10006detail10radix_sort33DeviceRadixSortExclusiveSumKernelINS1_5radix10policy_hubIiNS0_8NullTypeEyE10Policy1000EyEEvPT0_,"ax",@progbits
	.align	128
        .global         _ZN3cub18CUB_300001_SM_10006detail10radix_sort33DeviceRadixSortExclusiveSumKernelINS1_5radix10policy_hubIiNS0_8NullTypeEyE10Policy1000EyEEvPT0_
        .type           _ZN3cub18CUB_300001_SM_10006detail10radix_sort33DeviceRadixSortExclusiveSumKernelINS1_5radix10policy_hubIiNS0_8NullTypeEyE10Policy1000EyEEvPT0_,@function
        .size           _ZN3cub18CUB_300001_SM_10006detail10radix_sort33DeviceRadixSortExclusiveSumKernelINS1_5radix10policy_hubIiNS0_8NullTypeEyE10Policy1000EyEEvPT0_,(.L_x_360 - _ZN3cub18CUB_300001_SM_10006detail10radix_sort33DeviceRadixSortExclusiveSumKernelINS1_5radix10policy_hubIiNS0_8NullTypeEyE10Policy1000EyEEvPT0_)
        .other          _ZN3cub18CUB_300001_SM_10006detail10radix_sort33DeviceRadixSortExclusiveSumKernelINS1_5radix10policy_hubIiNS0_8NullTypeEyE10Policy1000EyEEvPT0_,@"STO_CUDA_ENTRY STV_DEFAULT"
_ZN3cub18CUB_300001_SM_10006detail10radix_sort33DeviceRadixSortExclusiveSumKernelINS1_5radix10policy_hubIiNS0_8NullTypeEyE10Policy1000EyEEvPT0_:
.text._ZN3cub18CUB_300001_SM_10006detail10radix_sort33DeviceRadixSortExclusiveSumKernelINS1_5radix10policy_hubIiNS0_8NullTypeEyE10Policy1000EyEEvPT0_:
[----:B------:R-:W-:Y:S01]  /*0000*/  LDC R1, c[0x0][0x37c] ;  /* 0x0000df00ff017b82 */ /* 0x000fe20000000800 */
[----:B------:R-:W0:Y:S07]  /*0010*/  S2R R18, SR_TID.X ;  /* 0x0000000000127919 */ /* 0x000e2e0000002100 */
[----:B------:R-:W1:Y:S01]  /*0020*/  LDC.64 R16, c[0x0][0x380] ;  /* 0x0000e000ff107b82 */ /* 0x000e620000000a00 */
[----:B------:R-:W2:Y:S01]  /*0030*/  LDCU.64 UR4, c[0x0][0x358] ;  /* 0x00006b00ff0477ac */ /* 0x000ea20008000a00 */
[----:B------:R-:W3:Y:S01]  /*0040*/  S2R R5, SR_CTAID.X ;  /* 0x0000000000057919 */ /* 0x000ee20000002500 */
[----:B0-----:R-:W-:Y:S01]  /*0050*/  ISETP.GT.U32.AND P1, PT, R18, 0xff, PT ;  /* 0x000000ff1200780c */ /* 0x001fe20003f24070 */
[----:B---3--:R-:W-:-:S04]  /*0060*/  IMAD R5, R5, 0x100, R18 ;  /* 0x0000010005057824 */ /* 0x008fc800078e0212 */
[----:B-1----:R-:W-:-:S08]  /*0070*/  IMAD.WIDE R16, R5, 0x8, R16 ;  /* 0x0000000805107825 */ /* 0x002fd000078e0210 */
[----:B--2---:R-:W2:Y:S01]  /*0080*/  @!P1 LDG.E.64 R2, desc[UR4][R16.64] ;  /* 0x0000000410029981 */ /* 0x004ea2000c1e1b00 */
[----:B------:R-:W-:Y:S02]  /*0090*/  MOV R0, 0x400 ;  /* 0x0000040000007802 */ /* 0x000fe40000000f00 */
[C---:B------:R-:W-:Y:S01]  /*00a0*/  ISETP.GT.U32.AND P0, PT, R18.reuse, 0x1f, PT ;  /* 0x0000001f1200780c */ /* 0x040fe20003f04070 */
[----:B------:R-:W0:Y:S02]  /*00b0*/  S2R R5, SR_CgaCtaId ;  /* 0x0000000000057919 */ /* 0x000e240000008800 */
[----:B0-----:R-:W-:Y:S02]  /*00c0*/  LEA R5, R5, R0, 0x18 ;  /* 0x0000000005057211 */ /* 0x001fe400078ec0ff */
[----:B------:R-:W-:-:S05]  /*00d0*/  LEA.HI R0, R18, R18, RZ, 0x1d ;  /* 0x0000001212007211 */ /* 0x000fca00078fe8ff */
[----:B------:R-:W-:-:S05]  /*00e0*/  IMAD R0, R0, 0x8, R5 ;  /* 0x0000000800007824 */ /* 0x000fca00078e0205 */
[----:B--2---:R0:W-:Y:S01]  /*00f0*/  STS.64 [R0+0x10], R2 ;  /* 0x0000100200007388 */ /* 0x0041e20000000a00 */
[----:B------:R-:W-:Y:S06]  /*0100*/  BAR.SYNC.DEFER_BLOCKING 0x0 ;  /* 0x0000000000007b1d */ /* 0x000fec0000010000 */
[----:B------:R-:W-:Y:S05]  /*0110*/  @P0 BRA `(.L_x_120) ;  /* 0x0000000400240947 */ /* 0x000fea0003800000 */
[----:B------:R-:W-:Y:S01]  /*0120*/  IMAD R18, R18, 0x48, R5 ;  /* 0x0000004812127824 */ /* 0x000fe200078e0205 */
[----:B------:R-:W-:-:S04]  /*0130*/  UMOV UR6, 0xffffffff ;  /* 0xffffffff00067882 */ /* 0x000fc80000000000 */
[----:B------:R-:W-:Y:S04]  /*0140*/  LDS.64 R14, [R18+0x10] ;  /* 0x00001000120e7984 */ /* 0x000fe80000000a00 */
[----:B------:R-:W-:Y:S04]  /*0150*/  LDS.64 R12, [R18+0x18] ;  /* 0x00001800120c7984 */ /* 0x000fe80000000a00 */
[----:B------:R-:W1:Y:S04]  /*0160*/  LDS.64 R10, [R18+0x20] ;  /* 0x00002000120a7984 */ /* 0x000e680000000a00 */
[----:B------:R-:W-:Y:S04]  /*0170*/  LDS.64 R8, [R18+0x28] ;  /* 0x0000280012087984 */ /* 0x000fe80000000a00 */
[----:B------:R-:W2:Y:S04]  /*0180*/  LDS.64 R6, [R18+0x30] ;  /* 0x0000300012067984 */ /* 0x000ea80000000a00 */
[----:B------:R-:W-:Y:S04]  /*0190*/  LDS.64 R4, [R18+0x38] ;  /* 0x0000380012047984 */ /* 0x000fe80000000a00 */
[----:B0-----:R-:W0:Y:S04]  /*01a0*/  LDS.64 R2, [R18+0x40] ;  /* 0x0000400012027984 */ /* 0x001e280000000a00 */
[----:B------:R-:W3:Y:S01]  /*01b0*/  LDS.64 R20, [R18+0x48] ;  /* 0x0000480012147984 */ /* 0x000ee20000000a00 */
[----:B-1----:R-:W-:-:S04]  /*01c0*/  IADD3 R19, P3, P4, R10, R12, R14 ;  /* 0x0000000c0a137210 */ /* 0x002fc80007c7e00e */
[----:B------:R-:W-:Y:S02]  /*01d0*/  IADD3.X R23, PT, PT, R11, R13, R15, P3, P4 ;  /* 0x0000000d0b177210 */ /* 0x000fe40001fe840f */
[----:B--2---:R-:W-:-:S04]  /*01e0*/  IADD3 R19, P0, P2, R6, R19, R8 ;  /* 0x0000001306137210 */ /* 0x004fc80007a1e008 */
[----:B------:R-:W-:Y:S02]  /*01f0*/  IADD3.X R23, PT, PT, R7, R23, R9, P0, P2 ;  /* 0x0000001707177210 */ /* 0x000fe400007e4409 */
[----:B0-----:R-:W-:-:S04]  /*0200*/  IADD3 R19, P3, P4, R2, R19, R4 ;  /* 0x0000001302137210 */ /* 0x001fc80007c7e004 */
[----:B---3--:R-:W-:Y:S02]  /*0210*/  IADD3 R20, P0, PT, R20, R19, RZ ;  /* 0x0000001314147210 */ /* 0x008fe40007f1e0ff */
[----:B------:R-:W-:-:S05]  /*0220*/  IADD3.X R19, PT, PT, R3, R23, R5, P3, P4 ;  /* 0x0000001703137210 */ /* 0x000fca0001fe8405 */
[----:B------:R-:W-:Y:S01]  /*0230*/  IMAD.X R19, R21, 0x1, R19, P0 ;  /* 0x0000000115137824 */ /* 0x000fe200000e0613 */
[----:B------:R-:W-:Y:S06]  /*0240*/  BRA.DIV UR6, `(.L_x_121) ;  /* 0x0000000206f07947 */ /* 0x000fec000b800000 */
[----:B------:R-:W0:Y:S04]  /*0250*/  SHFL.UP PT, R27, R20, 0x1, RZ ;  /* 0x04200000141b7989 */ /* 0x000e2800000e00ff */
[----:B------:R-:W1:Y:S01]  /*0260*/  SHFL.UP P0, R25, R19, 0x1, RZ ;  /* 0x0420000013197989 */ /* 0x000e6200000000ff */
[----:B0-----:R-:W-:-:S04]  /*0270*/  IADD3 R22, P2, PT, R27, R20, RZ ;  /* 0x000000141b167210 */ /* 0x001fc80007f5e0ff */
[----:B-1----:R-:W-:Y:S01]  /*0280*/  SEL R27, R22, R27, P0 ;  /* 0x0000001b161b7207 */ /* 0x002fe20000000000 */
[----:B------:R-:W-:-:S04]  /*0290*/  IMAD.X R26, R25, 0x1, R19, P2 ;  /* 0x00000001191a7824 */ /* 0x000fc800010e0613 */
[----:B------:R-:W0:Y:S01]  /*02a0*/  SHFL.UP PT, R28, R27, 0x2, RZ ;  /* 0x044000001b1c7989 */ /* 0x000e2200000e00ff */
[----:B------:R-:W-:-:S05]  /*02b0*/  SEL R26, R26, R25, P0 ;  /* 0x000000191a1a7207 */ /* 0x000fca0000000000 */
[----:B------:R-:W1:Y:S01]  /*02c0*/  SHFL.UP P0, R25, R26, 0x2, RZ ;  /* 0x044000001a197989 */ /* 0x000e6200000000ff */
[----:B0-----:R-:W-:-:S05]  /*02d0*/  IADD3 R21, P2, PT, R28, R27, RZ ;  /* 0x0000001b1c157210 */ /* 0x001fca0007f5e0ff */
[----:B-1----:R-:W-:Y:S01]  /*02e0*/  IMAD.X R22, R25, 0x1, R26, P2 ;  /* 0x0000000119167824 */ /* 0x002fe200010e061a */
[----:B------:R-:W-:-:S04]  /*02f0*/  SEL R28, R21, R28, P0 ;  /* 0x0000001c151c7207 */ /* 0x000fc80000000000 */
[----:B------:R-:W-:Y:S01]  /*0300*/  SEL R29, R22, R25, P0 ;  /* 0x00000019161d7207 */ /* 0x000fe20000000000 */
        /* <DEDUP_REMOVED lines=12> */
[----:B------:R0:W1:Y:S04]  /*03d0*/  SHFL.UP PT, R28, R27, 0x10, RZ ;  /* 0x060000001b1c7989 */ /* 0x00006800000e00ff */
[----:B------:R0:W2:Y:S02]  /*03e0*/  SHFL.UP P0, R25, R26, 0x10, RZ ;  /* 0x060000001a197989 */ /* 0x0000a400000000ff */
.L_x_132:
[----:B-1----:R-:W-:-:S04]  /*03f0*/  IADD3 R21, P2, PT, R28, R27, RZ ;  /* 0x0000001b1c157210 */ /* 0x002fc80007f5e0ff */
[----:B--2---:R-:W-:Y:S01]  /*0400*/  SEL R21, R21, R28, P0 ;  /* 0x0000001c15157207 */ /* 0x004fe20000000000 */
[----:B------:R-:W-:-:S05]  /*0410*/  IMAD.X R22, R25, 0x1, R26, P2 ;  /* 0x0000000119167824 */ /* 0x000fca00010e061a */
[----:B------:R-:W-:Y:S02]  /*0420*/  SEL R22, R22, R25, P0 ;  /* 0x0000001916167207 */ /* 0x000fe40000000000 */
[----:B------:R-:W-:-:S05]  /*0430*/  IADD3 R20, P0, PT, R21, -R20, RZ ;  /* 0x8000001415147210 */ /* 0x000fca0007f1e0ff */
[----:B------:R-:W-:Y:S01]  /*0440*/  IMAD.X R21, R22, 0x1, ~R19, P0 ;  /* 0x0000000116157824 */ /* 0x000fe200000e0e13 */
[----:B------:R-:W-:-:S04]  /*0450*/  IADD3 R14, P0, PT, R14, R20, RZ ;  /* 0x000000140e0e7210 */ /* 0x000fc80007f1e0ff */
[----:B------:R1:W-:Y:S01]  /*0460*/  STS.64 [R18+0x10], R20 ;  /* 0x0000101412007388 */ /* 0x0003e20000000a00 */
[----:B------:R-:W-:Y:S01]  /*0470*/  IMAD.X R15, R15, 0x1, R21, P0 ;  /* 0x000000010f0f7824 */ /* 0x000fe200000e0615 */
        /* <DEDUP_REMOVED lines=17> */
[----:B------:R-:W-:-:S05]  /*0590*/  IMAD.X R3, R3, 0x1, R5, P0 ;  /* 0x0000000103037824 */ /* 0x000fca00000e0605 */
[----:B------:R1:W-:Y:S03]  /*05a0*/  STS.64 [R18+0x48], R2 ;  /* 0x0000480212007388 */ /* 0x0003e60000000a00 */
.L_x_120:
[----:B------:R-:W-:Y:S05]  /*05b0*/  WARPSYNC.ALL ;  /* 0x0000000000007948 */ /* 0x000fea0003800000 */
[----:B------:R-:W-:Y:S06]  /*05c0*/  BAR.SYNC.DEFER_BLOCKING 0x0 ;  /* 0x0000000000007b1d */ /* 0x000fec0000010000 */
[----:B------:R-:W-:Y:S05]  /*05d0*/  @P1 EXIT ;  /* 0x000000000000194d */ /* 0x000fea0003800000 */
[----:B01----:R-:W0:Y:S04]  /*05e0*/  LDS.64 R2, [R0+0x10] ;  /* 0x0000100000027984 */ /* 0x003e280000000a00 */
[----:B0-----:R-:W-:Y:S01]  /*05f0*/  STG.E.64 desc[UR4][R16.64], R2 ;  /* 0x0000000210007986 */ /* 0x001fe2000c101b04 */
[----:B------:R-:W-:Y:S05]  /*0600*/  EXIT ;  /* 0x000000000000794d */ /* 0x000fea0003800000 */
.L_x_121:
[----:B------:R-:W-:Y:S02]  /*0610*/  IMAD.MOV.U32 R24, RZ, RZ, R20 ;  /* 0x000000ffff187224 */ /* 0x000fe400078e0014 */
[----:B------:R-:W-:Y:S02]  /*0620*/  IMAD.MOV.U32 R23, RZ, RZ, 0x1 ;  /* 0x00000001ff177424 */ /* 0x000fe400078e00ff */
[----:B------:R-:W-:Y:S02]  /*0630*/  IMAD.MOV.U32 R22, RZ, RZ, RZ ;  /* 0x000000ffff167224 */ /* 0x000fe400078e00ff */
[----:B------:R-:W-:-:S07]  /*0640*/  IMAD.MOV.U32 R21, RZ, RZ, -0x1 ;  /* 0xffffffffff157424 */ /* 0x000fce00078e00ff */
[----:B------:R-:W-:Y:S05]  /*0650*/  WARPSYNC.COLLECTIVE R21, `(.L_x_122) ;  /* 0x0000000015087348 */ /* 0x000fea0003c00000 */
[----:B------:R0:W1:Y:S02]  /*0660*/  SHFL.UP P0, R25, R24, R23, R22 ;  /* 0x0400001718197389 */ /* 0x0000640000000016 */
[----:B01----:R-:W-:Y:S05]  /*0670*/  ENDCOLLECTIVE ;  /* 0x000000000000791b */ /* 0x003fea0003800000 */
.L_x_122:
[----:B------:R-:W-:Y:S02]  /*0680*/  IMAD.MOV.U32 R24, RZ, RZ, R19 ;  /* 0x000000ffff187224 */ /* 0x000fe400078e0013 */
[----:B------:R-:W-:-:S07]  /*0690*/  IMAD.MOV.U32 R27, RZ, RZ, R25 ;  /* 0x000000ffff1b7224 */ /* 0x000fce00078e0019 */
[----:B------:R-:W-:Y:S05]  /*06a0*/  WARPSYNC.COLLECTIVE R21, `(.L_x_123) ;  /* 0x0000000015087348 */ /* 0x000fea0003c00000 */
[----:B------:R0:W1:Y:S02]  /*06b0*/  SHFL.UP P0, R25, R24, R23, R22 ;  /* 0x0400001718197389 */ /* 0x0000640000000016 */
[----:B01----:R-:W-:Y:S05]  /*06c0*/  ENDCOLLECTIVE ;  /* 0x000000000000791b */ /* 0x003fea0003800000 */
.L_x_123:
[----:B------:R-:W-:Y:S01]  /*06d0*/  IADD3 R26, P2, PT, R27, R20, RZ ;  /* 0x000000141b1a7210 */ /* 0x000fe20007f5e0ff */
[----:B------:R-:W-:-:S03]  /*06e0*/  IMAD.MOV.U32 R23, RZ, RZ, 0x2 ;  /* 0x00000002ff177424 */ /* 0x000fc600078e00ff */
[----:B------:R-:W-:Y:S01]  /*06f0*/  SEL R27, R26, R27, P0 ;  /* 0x0000001b1a1b7207 */ /* 0x000fe20000000000 */
[----:B------:R-:W-:-:S04]  /*0700*/  IMAD.X R26, R25, 0x1, R19, P2 ;  /* 0x00000001191a7824 */ /* 0x000fc800010e0613 */
[----:B------:R-:W-:Y:S01]  /*0710*/  IMAD.MOV.U32 R24, RZ, RZ, R27 ;  /* 0x000000ffff187224 */ /* 0x000fe200078e001b */
[----:B------:R-:W-:-:S07]  /*0720*/  SEL R26, R26, R25, P0 ;  /* 0x000000191a1a7207 */ /* 0x000fce0000000000 */
[----:B------:R-:W-:Y:S05]  /*0730*/  WARPSYNC.COLLECTIVE R21, `(.L_x_124) ;  /* 0x0000000015087348 */ /* 0x000fea0003c00000 */
[----:B------:R0:W1:Y:S02]  /*0740*/  SHFL.UP P0, R25, R24, R23, R22 ;  /* 0x0400001718197389 */ /* 0x0000640000000016 */
[----:B01----:R-:W-:Y:S05]  /*0750*/  ENDCOLLECTIVE ;  /* 0x000000000000791b */ /* 0x003fea0003800000 */
.L_x_124:
[----:B------:R-:W-:Y:S02]  /*0760*/  IMAD.MOV.U32 R24, RZ, RZ, R26 ;  /* 0x000000ffff187224 */ /* 0x000fe400078e001a */
[----:B------:R-:W-:-:S07]  /*0770*/  IMAD.MOV.U32 R28, RZ, RZ, R25 ;  /* 0x000000ffff1c7224 */ /* 0x000fce00078e0019 */
[----:B------:R-:W-:Y:S05]  /*0780*/  WARPSYNC.COLLECTIVE R21, `(.L_x_125) ;  /* 0x0000000015087348 */ /* 0x000fea0003c00000 */
[----:B------:R0:W1:Y:S02]  /*0790*/  SHFL.UP P0, R25, R24, R23, R22 ;  /* 0x0400001718197389 */ /* 0x0000640000000016 */
[----:B01----:R-:W-:Y:S05]  /*07a0*/  ENDCOLLECTIVE ;  /* 0x000000000000791b */ /* 0x003fea0003800000 */
.L_x_125:
        /* <DEDUP_REMOVED lines=9> */
.L_x_126:
[----:B------:R-:W-:Y:S02]  /*0840*/  IMAD.MOV.U32 R24, RZ, RZ, R29 ;  /* 0x000000ffff187224 */ /* 0x000fe400078e001d */
[----:B------:R-:W-:-:S07]  /*0850*/  IMAD.MOV.U32 R27, RZ, RZ, R25 ;  /* 0x000000ffff1b7224 */ /* 0x000fce00078e0019 */
[----:B------:R-:W-:Y:S05]  /*0860*/  WARPSYNC.COLLECTIVE R21, `(.L_x_127) ;  /* 0x0000000015087348 */ /* 0x000fea0003c00000 */
[----:B------:R0:W1:Y:S02]  /*0870*/  SHFL.UP P0, R25, R24, R23, R22 ;  /* 0x0400001718197389 */ /* 0x0000640000000016 */
[----:B01----:R-:W-:Y:S05]  /*0880*/  ENDCOLLECTIVE ;  /* 0x000000000000791b */ /* 0x003fea0003800000 */
.L_x_127:
        /* <DEDUP_REMOVED lines=9> */
.L_x_128:
[----:B------:R-:W-:Y:S02]  /*0920*/  IMAD.MOV.U32 R24, RZ, RZ, R29 ;  /* 0x000000ffff187224 */ /* 0x000fe400078e001d */
[----:B------:R-:W-:-:S07]  /*0930*/  IMAD.MOV.U32 R27, RZ, RZ, R25 ;  /* 0x000000ffff1b7224 */ /* 0x000fce00078e0019 */
[----:B------:R-:W-:Y:S05]  /*0940*/  WARPSYNC.COLLECTIVE R21, `(.L_x_129) ;  /* 0x0000000015087348 */ /* 0x000fea0003c00000 */
[----:B------:R0:W1:Y:S02]  /*0950*/  SHFL.UP P0, R25, R24, R23, R22 ;  /* 0x0400001718197389 */ /* 0x0000640000000016 */
[----:B01----:R-:W-:Y:S05]  /*0960*/  ENDCOLLECTIVE ;  /* 0x000000000000791b */ /* 0x003fea0003800000 */
.L_x_129:
        /* <DEDUP_REMOVED lines=9> */
.L_x_130:
[----:B------:R-:W-:Y:S02]  /*0a00*/  IMAD.MOV.U32 R24, RZ, RZ, R26 ;  /* 0x000000ffff187224 */ /* 0x000fe400078e001a */
[----:B------:R-:W-:-:S07]  /*0a10*/  IMAD.MOV.U32 R28, RZ, RZ, R25 ;  /* 0x000000ffff1c7224 */ /* 0x000fce00078e0019 */
[----:B------:R-:W-:Y:S05]  /*0a20*/  WARPSYNC.COLLECTIVE R21, `(.L_x_131) ;  /* 0x0000000015087348 */ /* 0x000fea0003c00000 */
[----:B------:R0:W1:Y:S02]  /*0a30*/  SHFL.UP P0, R25, R24, R23, R22 ;  /* 0x0400001718197389 */ /* 0x0000640000000016 */
[----:B01----:R-:W-:Y:S05]  /*0a40*/  ENDCOLLECTIVE ;  /* 0x000000000000791b */ /* 0x003fea0003800000 */
.L_x_131:
[----:B------:R-:W-:Y:S05]  /*0a50*/  BRA `(.L_x_132) ;  /* 0xfffffff800647947 */ /* 0x000fea000383ffff */
.L_x_133:
        /* <DEDUP_REMOVED lines=10> */
.L_x_360:


//--------------------- .text._ZN3cub18CUB_300001_SM_10006detail10radix_sort30DeviceRadixSortHistogramKernelINS1_5radix10policy_hubIiNS0_8NullTypeEyE10Policy1000ELNS0_9SortOrderE0EiyNS1_21identity_decomposer_tEEEvPT2_PKT1_SB_iiT3_ --------------------------
	.section	.text._ZN3cub18CUB_300001_SM_10006detail10radix_sort30DeviceRadixSortHistogramKernelINS1_5radix10policy_hubIiNS0_8NullTypeEyE10Policy1000ELNS0_9SortOrderE0EiyNS1_21identity_decomposer_tEEEvPT2_PKT1_SB_iiT3_,"ax",@progbits
	.align	128
        .global         _ZN3cub18CUB_300001_SM_10006detail10radix_sort30DeviceRadixSortHistogramKernelINS1_5radix10policy_hubIiNS0_8NullTypeEyE10Policy1000ELNS0_9SortOrderE0EiyNS1_21identity_decomposer_tEEEvPT2_PKT1_SB_iiT3_
        .type           _ZN3cub18CUB_300001_SM_10006detail10radix_sort30DeviceRadixSortHistogramKernelINS1_5radix10policy_hubIiNS0_8NullTypeEyE10Policy1000ELNS0_9SortOrderE0EiyNS1_21identity_decomposer_tEEEvPT2_PKT1_SB_iiT3_,@function
        .size           _ZN3cub18CUB_300001_SM_10006detail10radix_sort30DeviceRadixSortHistogramKernelINS1_5radix10policy_hubIiNS0_8NullTypeEyE10Policy1000ELNS0_9SortOrderE0EiyNS1_21identity_decomposer_tEEEvPT2_PKT1_SB_iiT3_,(.L_x_361 - _ZN3cub18CUB_300001_SM_10006detail10radix_sort30DeviceRadixSortHistogramKernelINS1_5radix10policy_hubIiNS0_8NullTypeEyE10Policy1000ELNS0_9SortOrderE0EiyNS1_21identity_decomposer_tEEEvPT2_PKT1_SB_iiT3_)
        .other          _ZN3cub18CUB_300001_SM_10006detail10radix_sort30DeviceRadixSortHistogramKernelINS1_5radix10policy_hubIiNS0_8NullTypeEyE10Policy1000ELNS0_9SortOrderE0EiyNS1_21identity_decomposer_tEEEvPT2_PKT1_SB_iiT3_,@"STO_CUDA_ENTRY STV_DEFAULT"
_ZN3cub18CUB_300001_SM_10006detail10radix_sort30DeviceRadixSortHistogramKernelINS1_5radix10policy_hubIiNS0_8NullTypeEyE10Policy1000ELNS0_9SortOrderE0EiyNS1_21identity_decomposer_tEEEvPT2_PKT1_SB_iiT3_:
.text._ZN3cub18CUB_300001_SM_10006detail10radix_sort30DeviceRadixSortHistogramKernelINS1_5radix10policy_hubIiNS0_8NullTypeEyE10Policy1000ELNS0_9SortOrderE0EiyNS1_21identity_decomposer_tEEEvPT2_PKT1_SB_iiT3_:
[----:B------:R-:W-:Y:S01]  /*0000*/  LDC R1, c[0x0][0x37c] ;  /* 0x0000df00ff017b82 */ /* 0x000fe20000000800 */
[----:B------:R-:W0:Y:S02]  /*0010*/  LDCU.64 UR14, c[0x0][0x390] ;  /* 0x00007200ff0e77ac */ /* 0x000e240008000a00 */
[----:B0-----:R-:W-:-:S04]  /*0020*/  ISETP.NE.U32.AND P0, PT, RZ, UR14, PT ;  /* 0x0000000eff007c0c */ /* 0x001fc8000bf05070 */
[----:B------:R-:W-:-:S13]  /*0030*/  ISETP.NE.AND.EX P0, PT, RZ, UR15, PT, P0 ;  /* 0x0000000fff007c0c */ /* 0x000fda000bf05300 */
[----:B------:R-:W-:Y:S05]  /*0040*/  @!P0 EXIT ;  /* 0x000000000000894d */ /* 0x000fea0003800000 */
[----:B------:R-:W-:Y:S01]  /*0050*/  UIADD3 UR11, UP0, UPT, UR14, -0x1, URZ ;  /* 0xffffffff0e0b7890 */ /* 0x000fe2000ff1e0ff */
[----:B------:R-:W0:Y:S01]  /*0060*/  S2R R4, SR_TID.X ;  /* 0x0000000000047919 */ /* 0x000e220000002100 */
[----:B------:R-:W1:Y:S01]  /*0070*/  LDCU.64 UR4, c[0x0][0x398] ;  /* 0x00007300ff0477ac */ /* 0x000e620008000a00 */
[----:B------:R-:W2:Y:S01]  /*0080*/  S2UR UR7, SR_CgaCtaId ;  /* 0x00000000000779c3 */ /* 0x000ea20000008800 */
[----:B------:R-:W-:Y:S01]  /*0090*/  UIADD3.X UR12, UPT, UPT, UR15, -0x1, URZ, UP0, !UPT ;  /* 0xffffffff0f0c7890 */ /* 0x000fe200087fe4ff */
[----:B------:R-:W-:Y:S01]  /*00a0*/  UMOV UR6, 0x400 ;  /* 0x0000040000067882 */ /* 0x000fe20000000000 */
[----:B------:R-:W3:Y:S05]  /*00b0*/  LDCU.64 UR20, c[0x0][0x358] ;  /* 0x00006b00ff1477ac */ /* 0x000eea0008000a00 */
[----:B------:R-:W4:Y:S01]  /*00c0*/  S2UR UR8, SR_CTAID.X ;  /* 0x00000000000879c3 */ /* 0x000f220000002500 */
[----:B------:R-:W-:Y:S01]  /*00d0*/  USHF.R.U64 UR11, UR11, 0x1e, UR12 ;  /* 0x0000001e0b0b7899 */ /* 0x000fe2000800120c */
[----:B------:R-:W0:Y:S03]  /*00e0*/  LDCU UR28, c[0x0][0x370] ;  /* 0x00006e00ff1c77ac */ /* 0x000e260008000800 */
[----:B------:R-:W-:-:S02]  /*00f0*/  UIADD3 UR11, UP0, UPT, UR11, 0x1, URZ ;  /* 0x000000010b0b7890 */ /* 0x000fc4000ff1e0ff */
[----:B-1----:R-:W-:Y:S02]  /*0100*/  UIADD3 UR4, UPT, UPT, UR5, 0x7, -UR4 ;  /* 0x0000000705047890 */ /* 0x002fe4000fffe804 */
[----:B------:R-:W-:Y:S02]  /*0110*/  ULEA.HI.X UR12, UR12, URZ, URZ, 0x2, UP0 ;  /* 0x000000ff0c0c7291 */ /* 0x000fe400080f14ff */
[----:B------:R-:W-:Y:S02]  /*0120*/  UISETP.LT.U32.AND UP0, UPT, UR11, UR14, UPT ;  /* 0x0000000e0b00728c */ /* 0x000fe4000bf01070 */
[----:B------:R-:W-:Y:S02]  /*0130*/  USHF.R.S32.HI UR5, URZ, 0x1f, UR4 ;  /* 0x0000001fff057899 */ /* 0x000fe40008011404 */
[----:B------:R-:W-:Y:S02]  /*0140*/  UISETP.LT.U32.AND.EX UP0, UPT, UR12, UR15, UPT, UP0 ;  /* 0x0000000f0c00728c */ /* 0x000fe4000bf01100 */
[----:B------:R-:W-:-:S02]  /*0150*/  ULEA.HI UR5, UR5, UR4, URZ, 0x3 ;  /* 0x0000000405057291 */ /* 0x000fc4000f8f18ff */
[----:B------:R-:W-:Y:S01]  /*0160*/  USEL UR11, UR11, UR14, UP0 ;  /* 0x0000000e0b0b7287 */ /* 0x000fe20008000000 */
[C---:B0-----:R-:W-:Y:S01]  /*0170*/  VIADD R21, R4.reuse, 0x780 ;  /* 0x0000078004157836 */ /* 0x041fe20000000000 */
[----:B------:R-:W-:Y:S02]  /*0180*/  USEL UR12, UR12, UR15, UP0 ;  /* 0x0000000f0c0c7287 */ /* 0x000fe40008000000 */
[----:B------:R-:W-:Y:S02]  /*0190*/  UISETP.GE.AND UP0, UPT, UR4, 0x8, UPT ;  /* 0x000000080400788c */ /* 0x000fe4000bf06270 */
[----:B--2---:R-:W-:Y:S02]  /*01a0*/  ULEA UR6, UR7, UR6, 0x18 ;  /* 0x0000000607067291 */ /* 0x004fe4000f8ec0ff */
[----:B------:R-:W-:Y:S02]  /*01b0*/  USHF.R.S32.HI UR5, URZ, 0x3, UR5 ;  /* 0x00000003ff057899 */ /* 0x000fe40008011405 */
[----:B------:R-:W-:Y:S01]  /*01c0*/  PLOP3.LUT P0, PT, PT, PT, UP0, 0x80, 0x8 ;  /* 0x000000000008781c */ /* 0x000fe20003f0f008 */
[----:B----4-:R-:W-:Y:S01]  /*01d0*/  USHF.L.U32 UR8, UR8, 0xb, URZ ;  /* 0x0000000b08087899 */ /* 0x010fe200080006ff */
[C---:B------:R-:W-:Y:S01]  /*01e0*/  LEA R0, R4.reuse, UR6, 0x2 ;  /* 0x0000000604007c11 */ /* 0x040fe2000f8e10ff */
[----:B------:R-:W-:Y:S01]  /*01f0*/  UIADD3 UR22, UPT, UPT, UR5, -0x1, URZ ;  /* 0xffffffff05167890 */ /* 0x000fe2000fffe0ff */
[----:B------:R-:W-:Y:S01]  /*0200*/  ISETP.GT.U32.OR P0, PT, R4, 0xff, !P0 ;  /* 0x000000ff0400780c */ /* 0x000fe20004704470 */
[----:B------:R-:W-:-:S02]  /*0210*/  ULOP3.LUT UR23, UR5, 0xf, URZ, 0xc0, !UPT ;  /* 0x0000000f05177892 */ /* 0x000fc4000f8ec0ff */
[----:B------:R-:W-:Y:S01]  /*0220*/  ULOP3.LUT UR24, UR5, 0x7, URZ, 0xc0, !UPT ;  /* 0x0000000705187892 */ /* 0x000fe2000f8ec0ff */
[----:B------:R-:W-:Y:S01]  /*0230*/  P2R R20, PR, RZ, 0x1 ;  /* 0x00000001ff147803 */ /* 0x000fe20000000000 */
[----:B------:R-:W-:Y:S02]  /*0240*/  ULOP3.LUT UR25, UR5, 0x3, URZ, 0xc0, !UPT ;  /* 0x0000000305197892 */ /* 0x000fe4000f8ec0ff */
[----:B------:R-:W-:Y:S02]  /*0250*/  ULOP3.LUT UR26, UR5, 0xffffff0, URZ, 0xc0, !UPT ;  /* 0x0ffffff0051a7892 */ /* 0x000fe4000f8ec0ff */
[----:B------:R-:W-:Y:S02]  /*0260*/  ULOP3.LUT UR27, UR5, 0xffffff8, URZ, 0xc0, !UPT ;  /* 0x0ffffff8051b7892 */ /* 0x000fe4000f8ec0ff */
[----:B------:R-:W-:Y:S01]  /*0270*/  ULOP3.LUT UR9, UR5, 0x1, URZ, 0xc0, !UPT ;  /* 0x0000000105097892 */ /* 0x000fe2000f8ec0ff */
[----:B------:R-:W-:Y:S01]  /*0280*/  UMOV UR6, URZ ;  /* 0x000000ff00067c82 */ /* 0x000fe20008000000 */
[----:B---3--:R-:W-:-:S10]  /*0290*/  UMOV UR7, URZ ;  /* 0x000000ff00077c82 */ /* 0x008fd40008000000 */
.L_x_217:
[----:B------:R-:W-:Y:S01]  /*02a0*/  ISETP.NE.AND P0, PT, R20, RZ, PT ;  /* 0x000000ff1400720c */ /* 0x000fe20003f05270 */
[----:B------:R-:W-:-:S12]  /*02b0*/  BSSY.RECONVERGENT B0, `(.L_x_134) ;  /* 0x000007c000007945 */ /* 0x000fd80003800200 */
[----:B012345:R-:W-:Y:S05]  /*02c0*/  @P0 BRA `(.L_x_135) ;  /* 0x0000000400e80947 */ /* 0x03ffea0003800000 */
[----:B------:R-:W-:Y:S02]  /*02d0*/  IMAD.U32 R2, RZ, RZ, UR22 ;  /* 0x00000016ff027e24 */ /* 0x000fe4000f8e00ff */
[----:B------:R-:W-:-:S03]  /*02e0*/  IMAD.MOV.U32 R3, RZ, RZ, RZ ;  /* 0x000000ffff037224 */ /* 0x000fc600078e00ff */
[----:B------:R-:W-:-:S13]  /*02f0*/  ISETP.GE.U32.AND P1, PT, R2, 0xf, PT ;  /* 0x0000000f0200780c */ /* 0x000fda0003f26070 */
[----:B------:R-:W-:Y:S05]  /*0300*/  @!P1 BRA `(.L_x_136) ;  /* 0x00000000005c9947 */ /* 0x000fea0003800000 */
[----:B------:R-:W-:Y:S01]  /*0310*/  VIADD R2, R0, 0x2000 ;  /* 0x0000200000027836 */ /* 0x000fe20000000000 */
[----:B------:R-:W-:-:S12]  /*0320*/  UIADD3 UR4, UPT, UPT, -UR26, URZ, URZ ;  /* 0x000000ff1a047290 */ /* 0x000fd8000fffe1ff */
.L_x_137:
[----:B------:R-:W-:Y:S01]  /*0330*/  UIADD3 UR4, UPT, UPT, UR4, 0x10, URZ ;  /* 0x0000001004047890 */ /* 0x000fe2000fffe0ff */
[----:B------:R-:W-:Y:S03]  /*0340*/  STS [R2+-0x2000], RZ ;  /* 0xffe000ff02007388 */ /* 0x000fe60000000800 */
[----:B------:R-:W-:Y:S01]  /*0350*/  UISETP.NE.AND UP0, UPT, UR4, URZ, UPT ;  /* 0x000000ff0400728c */ /* 0x000fe2000bf05270 */
        /* <DEDUP_REMOVED lines=16> */
[----:B------:R-:W-:Y:S06]  /*0460*/  BRA.U UP0, `(.L_x_137) ;  /* 0xfffffffd00b07547 */ /* 0x000fec000b83ffff */
[----:B------:R-:W-:-:S07]  /*0470*/  IMAD.U32 R3, RZ, RZ, UR26 ;  /* 0x0000001aff037e24 */ /* 0x000fce000f8e00ff */
.L_x_136:
[----:B------:R-:W-:Y:S01]  /*0480*/  ISETP.NE.AND P0, PT, RZ, UR23, PT ;  /* 0x00000017ff007c0c */ /* 0x000fe2000bf05270 */
[----:B------:R-:W-:Y:S01]  /*0490*/  IMAD.U32 R6, RZ, RZ, UR24 ;  /* 0x00000018ff067e24 */ /* 0x000fe2000f8e00ff */
[----:B------:R-:W-:-:S03]  /*04a0*/  MOV R2, UR23 ;  /* 0x0000001700027c02 */ /* 0x000fc60008000f00 */
[----:B------:R-:W-:Y:S02]  /*04b0*/  VIADD R6, R6, 0xffffffff ;  /* 0xffffffff06067836 */ /* 0x000fe40000000000 */
[----:B------:R-:W-:-:S06]  /*04c0*/  VIADD R2, R2, 0xffffffff ;  /* 0xffffffff02027836 */ /* 0x000fcc0000000000 */
[----:B------:R-:W-:Y:S05]  /*04d0*/  @!P0 BRA `(.L_x_138) ;  /* 0x00000000007c8947 */ /* 0x000fea0003800000 */
[----:B------:R-:W-:Y:S01]  /*04e0*/  ISETP.GE.U32.AND P2, PT, R2, 0x7, PT ;  /* 0x000000070200780c */ /* 0x000fe20003f46070 */
[----:B------:R-:W-:-:S12]  /*04f0*/  UISETP.NE.AND UP0, UPT, UR24, URZ, UPT ;  /* 0x000000ff1800728c */ /* 0x000fd8000bf05270 */
[----:B------:R-:W-:Y:S05]  /*0500*/  @!P2 BRA `(.L_x_139) ;  /* 0x000000000028a947 */ /* 0x000fea0003800000 */
        /* <DEDUP_REMOVED lines=10> */
.L_x_139:
[----:B------:R-:W-:Y:S05]  /*05b0*/  BRA.U !UP0, `(.L_x_138) ;  /* 0x0000000108447547 */ /* 0x000fea000b800000 */
[----:B------:R-:W-:Y:S01]  /*05c0*/  ISETP.GE.U32.AND P2, PT, R6, 0x3, PT ;  /* 0x000000030600780c */ /* 0x000fe20003f46070 */
[----:B------:R-:W-:-:S12]  /*05d0*/  UISETP.NE.AND UP0, UPT, UR25, URZ, UPT ;  /* 0x000000ff1900728c */ /* 0x000fd8000bf05270 */
[C---:B0-----:R-:W-:Y:S02]  /*05e0*/  @P2 IMAD R5, R3.reuse, 0x400, R0 ;  /* 0x0000040003052824 */ /* 0x041fe400078e0200 */
[----:B------:R-:W-:-:S03]  /*05f0*/  @P2 VIADD R3, R3, 0x4 ;  /* 0x0000000403032836 */ /* 0x000fc60000000000 */
[----:B------:R1:W-:Y:S04]  /*0600*/  @P2 STS [R5], RZ ;  /* 0x000000ff05002388 */ /* 0x0003e80000000800 */
[----:B------:R1:W-:Y:S04]  /*0610*/  @P2 STS [R5+0x400], RZ ;  /* 0x000400ff05002388 */ /* 0x0003e80000000800 */
[----:B------:R1:W-:Y:S04]  /*0620*/  @P2 STS [R5+0x800], RZ ;  /* 0x000800ff05002388 */ /* 0x0003e80000000800 */
[----:B------:R1:W-:Y:S01]  /*0630*/  @P2 STS [R5+0xc00], RZ ;  /* 0x000c00ff05002388 */ /* 0x0003e20000000800 */
[----:B------:R-:W-:Y:S05]  /*0640*/  BRA.U !UP0, `(.L_x_138) ;  /* 0x0000000108207547 */ /* 0x000fea000b800000 */
[----:B------:R-:W-:Y:S01]  /*0650*/  IMAD R3, R3, 0x400, R0 ;  /* 0x0000040003037824 */ /* 0x000fe200078e0200 */
[----:B------:R-:W-:-:S04]  /*0660*/  UISETP.NE.AND UP0, UPT, UR25, 0x1, UPT ;  /* 0x000000011900788c */ /* 0x000fc8000bf05270 */
[----:B------:R2:W-:Y:S05]  /*0670*/  STS [R3], RZ ;  /* 0x000000ff03007388 */ /* 0x0005ea0000000800 */
[----:B------:R-:W-:Y:S05]  /*0680*/  BRA.U !UP0, `(.L_x_138) ;  /* 0x0000000108107547 */ /* 0x000fea000b800000 */
[----:B------:R-:W-:Y:S01]  /*0690*/  UISETP.NE.AND UP0, UPT, UR25, 0x2, UPT ;  /* 0x000000021900788c */ /* 0x000fe2000bf05270 */
[----:B------:R3:W-:Y:S05]  /*06a0*/  STS [R3+0x400], RZ ;  /* 0x000400ff03007388 */ /* 0x0007ea0000000800 */
[----:B------:R-:W-:-:S13]  /*06b0*/  PLOP3.LUT P2, PT, PT, PT, UP0, 0x80, 0x8 ;  /* 0x000000000008781c */ /* 0x000fda0003f4f008 */
[----:B------:R3:W-:Y:S02]  /*06c0*/  @P2 STS [R3+0x800], RZ ;  /* 0x000800ff03002388 */ /* 0x0007e40000000800 */
.L_x_138:
[----:B------:R-:W-:-:S13]  /*06d0*/  ISETP.GT.U32.AND P2, PT, R4, 0x7f, PT ;  /* 0x0000007f0400780c */ /* 0x000fda0003f44070 */
[----:B------:R-:W-:Y:S05]  /*06e0*/  @P2 BRA `(.L_x_135) ;  /* 0x0000000000e02947 */ /* 0x000fea0003800000 */
[----:B--23--:R-:W-:Y:S01]  /*06f0*/  HFMA2 R3, -RZ, RZ, 0, 0 ;  /* 0x00000000ff037431 */ /* 0x00cfe200000001ff */
[----:B------:R-:W-:Y:S06]  /*0700*/  @!P1 BRA `(.L_x_140) ;  /* 0x0000000000589947 */ /* 0x000fec0003800000 */
[----:B------:R-:W-:-:S07]  /*0710*/  IMAD.MOV.U32 R3, RZ, RZ, RZ ;  /* 0x000000ffff037224 */ /* 0x000fce00078e00ff */
.L_x_141:
[C---:B012---:R-:W-:Y:S02]  /*0720*/  IMAD R5, R3.reuse, 0x400, R0 ;  /* 0x0000040003057824 */ /* 0x047fe400078e0200 */
[----:B------:R-:W-:-:S03]  /*0730*/  VIADD R3, R3, 0x10 ;  /* 0x0000001003037836 */ /* 0x000fc60000000000 */
[----:B------:R2:W-:Y:S02]  /*0740*/  STS [R5+0x200], RZ ;  /* 0x000200ff05007388 */ /* 0x0005e40000000800 */
[----:B------:R-:W-:Y:S02]  /*0750*/  ISETP.NE.AND P1, PT, R3, UR26, PT ;  /* 0x0000001a03007c0c */ /* 0x000fe4000bf25270 */
[----:B------:R2:W-:Y:S04]  /*0760*/  STS [R5+0x600], RZ ;  /* 0x000600ff05007388 */ /* 0x0005e80000000800 */
        /* <DEDUP_REMOVED lines=13> */
[----:B------:R2:W-:Y:S01]  /*0840*/  STS [R5+0x3e00], RZ ;  /* 0x003e00ff05007388 */ /* 0x0005e20000000800 */
[----:B------:R-:W-:Y:S05]  /*0850*/  @P1 BRA `(.L_x_141) ;  /* 0xfffffffc00b01947 */ /* 0x000fea000383ffff */
[----:B------:R-:W-:-:S07]  /*0860*/  IMAD.U32 R3, RZ, RZ, UR26 ;  /* 0x0000001aff037e24 */ /* 0x000fce000f8e00ff */
.L_x_140:
[----:B------:R-:W-:Y:S05]  /*0870*/  @!P0 BRA `(.L_x_135) ;  /* 0x00000000007c8947 */ /* 0x000fea0003800000 */
[----:B------:R-:W-:Y:S01]  /*0880*/  ISETP.GE.U32.AND P0, PT, R2, 0x7, PT ;  /* 0x000000070200780c */ /* 0x000fe20003f06070 */
[----:B------:R-:W-:-:S12]  /*0890*/  UISETP.NE.AND UP0, UPT, UR24, URZ, UPT ;  /* 0x000000ff1800728c */ /* 0x000fd8000bf05270 */
[----:B------:R-:W-:Y:S05]  /*08a0*/  @!P0 BRA `(.L_x_142) ;  /* 0x0000000000288947 */ /* 0x000fea0003800000 */
[C---:B------:R-:W-:Y:S02]  /*08b0*/  IMAD R2, R3.reuse, 0x400, R0 ;  /* 0x0000040003027824 */ /* 0x040fe400078e0200 */
[----:B------:R-:W-:-:S03]  /*08c0*/  VIADD R3, R3, 0x8 ;  /* 0x0000000803037836 */ /* 0x000fc60000000000 */
[----:B------:R3:W-:Y:S04]  /*08d0*/  STS [R2+0x200], RZ ;  /* 0x000200ff02007388 */ /* 0x0007e80000000800 */
[----:B------:R3:W-:Y:S04]  /*08e0*/  STS [R2+0x600], RZ ;  /* 0x000600ff02007388 */ /* 0x0007e80000000800 */
[----:B------:R3:W-:Y:S04]  /*08f0*/  STS [R2+0xa00], RZ ;  /* 0x000a00ff02007388 */ /* 0x0007e80000000800 */
[----:B------:R3:W-:Y:S04]  /*0900*/  STS [R2+0xe00], RZ ;  /* 0x000e00ff02007388 */ /* 0x0007e80000000800 */
[----:B------:R3:W-:Y:S04]  /*0910*/  STS [R2+0x1200], RZ ;  /* 0x001200ff02007388 */ /* 0x0007e80000000800 */
[----:B------:R3:W-:Y:S04]  /*0920*/  STS [R2+0x1600], RZ ;  /* 0x001600ff02007388 */ /* 0x0007e80000000800 */
[----:B------:R3:W-:Y:S04]  /*0930*/  STS [R2+0x1a00], RZ ;  /* 0x001a00ff02007388 */ /* 0x0007e80000000800 */
[----:B------:R3:W-:Y:S02]  /*0940*/  STS [R2+0x1e00], RZ ;  /* 0x001e00ff02007388 */ /* 0x0007e40000000800 */
.L_x_142:
[----:B------:R-:W-:Y:S05]  /*0950*/  BRA.U !UP0, `(.L_x_135) ;  /* 0x0000000108447547 */ /* 0x000fea000b800000 */
[----:B------:R-:W-:Y:S01]  /*0960*/  ISETP.GE.U32.AND P0, PT, R6, 0x3, PT ;  /* 0x000000030600780c */ /* 0x000fe20003f06070 */
[----:B------:R-:W-:-:S12]  /*0970*/  UISETP.NE.AND UP0, UPT, UR25, URZ, UPT ;  /* 0x000000ff1900728c */ /* 0x000fd8000bf05270 */
[C---:B---3--:R-:W-:Y:S01]  /*0980*/  @P0 IMAD R2, R3.reuse, 0x400, R0 ;  /* 0x0000040003020824 */ /* 0x048fe200078e0200 */
[----:B------:R-:W-:-:S04]  /*0990*/  @P0 IADD3 R3, PT, PT, R3, 0x4, RZ ;  /* 0x0000000403030810 */ /* 0x000fc80007ffe0ff */
[----:B------:R4:W-:Y:S04]  /*09a0*/  @P0 STS [R2+0x200], RZ ;  /* 0x000200ff02000388 */ /* 0x0009e80000000800 */
[----:B------:R4:W-:Y:S04]  /*09b0*/  @P0 STS [R2+0x600], RZ ;  /* 0x000600ff02000388 */ /* 0x0009e80000000800 */
[----:B------:R4:W-:Y:S04]  /*09c0*/  @P0 STS [R2+0xa00], RZ ;  /* 0x000a00ff02000388 */ /* 0x0009e80000000800 */
[----:B------:R4:W-:Y:S01]  /*09d0*/  @P0 STS [R2+0xe00], RZ ;  /* 0x000e00ff02000388 */ /* 0x0009e20000000800 */
[----:B------:R-:W-:Y:S05]  /*09e0*/  BRA.U !UP0, `(.L_x_135) ;  /* 0x0000000108207547 */ /* 0x000fea000b800000 */
[----:B------:R-:W-:Y:S01]  /*09f0*/  IMAD R3, R3, 0x400, R0 ;  /* 0x0000040003037824 */ /* 0x000fe200078e0200 */
[----:B------:R-:W-:-:S04]  /*0a00*/  UISETP.NE.AND UP0, UPT, UR25, 0x1, UPT ;  /* 0x000000011900788c */ /* 0x000fc8000bf05270 */
[----:B------:R3:W-:Y:S05]  /*0a10*/  STS [R3+0x200], RZ ;  /* 0x000200ff03007388 */ /* 0x0007ea0000000800 */
[----:B------:R-:W-:Y:S05]  /*0a20*/  BRA.U !UP0, `(.L_x_135) ;  /* 0x0000000108107547 */ /* 0x000fea000b800000 */
[----:B------:R-:W-:Y:S01]  /*0a30*/  UISETP.NE.AND UP0, UPT, UR25, 0x2, UPT ;  /* 0x000000021900788c */ /* 0x000fe2000bf05270 */
[----:B------:R0:W-:Y:S05]  /*0a40*/  STS [R3+0x600], RZ ;  /* 0x000600ff03007388 */ /* 0x0001ea0000000800 */
[----:B------:R-:W-:-:S13]  /*0a50*/  PLOP3.LUT P0, PT, PT, PT, UP0, 0x80, 0x8 ;  /* 0x000000000008781c */ /* 0x000fda0003f0f008 */
[----:B------:R0:W-:Y:S02]  /*0a60*/  @P0 STS [R3+0xa00], RZ ;  /* 0x000a00ff03000388 */ /* 0x0001e40000000800 */
.L_x_135:
[----:B------:R-:W-:Y:S05]  /*0a70*/  BSYNC.RECONVERGENT B0 ;  /* 0x0000000000007941 */ /* 0x000fea0003800200 */
.L_x_134:
[----:B------:R-:W5:Y:S01]  /*0a80*/  LDCU.64 UR14, c[0x0][0x390] ;  /* 0x00007200ff0e77ac */ /* 0x000f620008000a00 */
[----:B------:R-:W-:Y:S02]  /*0a90*/  USHF.L.U32 UR4, UR6, 0x1e, URZ ;  /* 0x0000001e06047899 */ /* 0x000fe400080006ff */
[----:B------:R-:W-:Y:S02]  /*0aa0*/  USHF.L.U64.HI UR5, UR6, 0x1e, UR7 ;  /* 0x0000001e06057899 */ /* 0x000fe40008010207 */
[----:B-----5:R-:W-:-:S04]  /*0ab0*/  UIADD3 UR4, UP0, UPT, -UR4, UR14, URZ ;  /* 0x0000000e04047290 */ /* 0x020fc8000ff1e1ff */
[----:B------:R-:W-:Y:S02]  /*0ac0*/  UIADD3.X UR5, UPT, UPT, ~UR5, UR15, URZ, UP0, !UPT ;  /* 0x0000000f05057290 */ /* 0x000fe400087fe5ff */
[----:B------:R-:W-:-:S04]  /*0ad0*/  UISETP.LT.U32.AND UP0, UPT, UR4, 0x40000000, UPT ;  /* 0x400000000400788c */ /* 0x000fc8000bf01070 */
[----:B------:R-:W-:-:S04]  /*0ae0*/  UISETP.LT.U32.AND.EX UP0, UPT, UR5, URZ, UPT, UP0 ;  /* 0x000000ff0500728c */ /* 0x000fc8000bf01100 */
[----:B------:R-:W-:Y:S02]  /*0af0*/  USEL UR13, UR4, 0x40000000, UP0 ;  /* 0x40000000040d7887 */ /* 0x000fe40008000000 */
[----:B------:R-:W-:Y:S02]  /*0b00*/  USEL UR14, UR5, URZ, UP0 ;  /* 0x000000ff050e7287 */ /* 0x000fe40008000000 */
[----:B------:R-:W-:-:S04]  /*0b10*/  UISETP.GT.U32.AND UP0, UPT, UR13, UR8, UPT ;  /* 0x000000080d00728c */ /* 0x000fc8000bf04070 */
[----:B------:R-:W-:Y:S01]  /*0b20*/  UISETP.GT.U32.AND.EX UP0, UPT, UR14, URZ, UPT, UP0 ;  /* 0x000000ff0e00728c */ /* 0x000fe2000bf04100 */
[----:B------:R-:W-:Y:S08]  /*0b30*/  BAR.SYNC.DEFER_BLOCKING 0x0 ;  /* 0x0000000000007b1d */ /* 0x000ff00000010000 */
[----:B------:R-:W-:Y:S06]  /*0b40*/  BAR.SYNC.DEFER_BLOCKING 0x0 ;  /* 0x0000000000007b1d */ /* 0x000fec0000010000 */
[----:B------:R-:W-:Y:S05]  /*0b50*/  BRA.U !UP0, `(.L_x_143) ;  /* 0x0000000d082c7547 */ /* 0x000fea000b800000 */
[----:B------:R-:W-:Y:S01]  /*0b60*/  UMOV UR10, UR8 ;  /* 0x00000008000a7c82 */ /* 0x000fe20008000000 */
[----:B------:R-:W-:-:S05]  /*0b70*/  UMOV UR5, URZ ;  /* 0x000000ff00057c82 */ /* 0x000fca0008000000 */
.L_x_148:
[----:B-----5:R-:W5:Y:S01]  /*0b80*/  LDCU.64 UR18, c[0x0][0x390] ;  /* 0x00007200ff1277ac */ /* 0x020f620008000a00 */
[----:B------:R-:W-:Y:S02]  /*0b90*/  USHF.L.U32 UR15, UR6, 0x1e, URZ ;  /* 0x0000001e060f7899 */ /* 0x000fe400080006ff */
[----:B------:R-:W-:Y:S02]  /*0ba0*/  USHF.L.U64.HI UR16, UR6, 0x1e, UR7 ;  /* 0x0000001e06107899 */ /* 0x000fe40008010207 */
[----:B------:R-:W-:-:S04]  /*0bb0*/  UIADD3 UR15, UP0, UPT, UR10, UR15, URZ ;  /* 0x0000000f0a0f7290 */ /* 0x000fc8000ff1e0ff */
[----:B------:R-:W-:Y:S02]  /*0bc0*/  UIADD3.X UR16, UPT, UPT, UR5, UR16, URZ, UP0, !UPT ;  /* 0x0000001005107290 */ /* 0x000fe400087fe4ff */
[----:B------:R-:W-:Y:S02]  /*0bd0*/  ULEA UR10, UP0, UR28, UR10, 0xb ;  /* 0x0000000a1c0a7291 */ /* 0x000fe4000f8058ff */
[----:B-----5:R-:W-:Y:S02]  /*0be0*/  UIADD3 UR17, UP1, UPT, -UR15, UR18, URZ ;  /* 0x000000120f117290 */ /* 0x020fe4000ff3e1ff */
[----:B------:R-:W-:Y:S02]  /*0bf0*/  UIADD3.X UR5, UPT, UPT, URZ, UR5, URZ, UP0, !UPT ;  /* 0x00000005ff057290 */ /* 0x000fe400087fe4ff */
[----:B------:R-:W-:Y:S02]  /*0c00*/  UIADD3.X UR4, UPT, UPT, ~UR16, UR19, URZ, UP1, !UPT ;  /* 0x0000001310047290 */ /* 0x000fe40008ffe5ff */
[----:B------:R-:W-:-:S02]  /*0c10*/  UISETP.GE.U32.AND UP1, UPT, UR17, 0x800, UPT ;  /* 0x000008001100788c */ /* 0x000fc4000bf26070 */
[----:B------:R-:W-:Y:S02]  /*0c20*/  UISETP.GE.U32.AND UP0, UPT, UR10, UR13, UPT ;  /* 0x0000000d0a00728c */ /* 0x000fe4000bf06070 */
[----:B------:R-:W-:Y:S02]  /*0c30*/  UISETP.GE.U32.AND.EX UP1, UPT, UR4, URZ, UPT, UP1 ;  /* 0x000000ff0400728c */ /* 0x000fe4000bf26110 */
[----:B------:R-:W-:-:S07]  /*0c40*/  UISETP.GE.U32.AND.EX UP0, UPT, UR5, UR14, UPT, UP0 ;  /* 0x0000000e0500728c */ /* 0x000fce000bf06100 */
[----:B0-----:R-:W-:Y:S05]  /*0c50*/  BRA.U !UP1, `(.L_x_144) ;  /* 0x0000000109587547 */ /* 0x001fea000b800000 */
[----:B------:R-:W4:Y:S01]  /*0c60*/  LDCU.64 UR18, c[0x0][0x388] ;  /* 0x00007100ff1277ac */ /* 0x000f220008000a00 */
[----:B0-23--:R-:W-:-:S05]  /*0c70*/  IADD3 R3, P0, PT, R4, UR15, RZ ;  /* 0x0000000f04037c10 */ /* 0x00dfca000ff1e0ff */
[----:B------:R-:W-:Y:S01]  /*0c80*/  IMAD.X R6, RZ, RZ, UR16, P0 ;  /* 0x00000010ff067e24 */ /* 0x000fe200080e06ff */
[----:B----4-:R-:W-:-:S04]  /*0c90*/  LEA R2, P0, R3, UR18, 0x2 ;  /* 0x0000001203027c11 */ /* 0x010fc8000f8010ff */
        /* <DEDUP_REMOVED lines=8> */
[----:B-1----:R0:W5:Y:S04]  /*0d20*/  LDG.E R5, desc[UR20][R2.64+0xe00] ;  /* 0x000e001402057981 */ /* 0x002168000c1e1900 */
        /* <DEDUP_REMOVED lines=9> */
.L_x_144:
[----:B------:R-:W4:Y:S01]  /*0dc0*/  LDCU.64 UR18, c[0x0][0x388] ;  /* 0x00007100ff1277ac */ /* 0x000f220008000a00 */
[C---:B012---:R-:W-:Y:S01]  /*0dd0*/  VIADD R5, R4.reuse, 0x100 ;  /* 0x0000010004057836 */ /* 0x047fe20000000000 */
[C---:B---3--:R-:W-:Y:S01]  /*0de0*/  IADD3 R3, P0, PT, R4.reuse, UR15, RZ ;  /* 0x0000000f04037c10 */ /* 0x048fe2000ff1e0ff */
[C---:B----4-:R-:W-:Y:S01]  /*0df0*/  VIADD R2, R4.reuse, 0x80 ;  /* 0x0000008004027836 */ /* 0x050fe20000000000 */
[C---:B------:R-:W-:Y:S01]  /*0e00*/  ISETP.GE.AND P1, PT, R4.reuse, UR17, PT ;  /* 0x0000001104007c0c */ /* 0x040fe2000bf26270 */
[----:B------:R-:W-:Y:S01]  /*0e10*/  VIADD R7, R4, 0x180 ;  /* 0x0000018004077836 */ /* 0x000fe20000000000 */
[----:B------:R-:W-:Y:S01]  /*0e20*/  ISETP.GE.AND P3, PT, R5, UR17, PT ;  /* 0x0000001105007c0c */ /* 0x000fe2000bf66270 */
[----:B------:R-:W-:Y:S01]  /*0e30*/  IMAD.X R6, RZ, RZ, UR16, P0 ;  /* 0x00000010ff067e24 */ /* 0x000fe200080e06ff */
[----:B------:R-:W-:Y:S01]  /*0e40*/  ISETP.GE.AND P2, PT, R2, UR17, PT ;  /* 0x0000001102007c0c */ /* 0x000fe2000bf46270 */
[----:B------:R-:W-:Y:S01]  /*0e50*/  VIADD R5, R4, 0x200 ;  /* 0x0000020004057836 */ /* 0x000fe20000000000 */
[----:B------:R-:W-:Y:S01]  /*0e60*/  ISETP.GE.AND P4, PT, R7, UR17, PT ;  /* 0x0000001107007c0c */ /* 0x000fe2000bf86270 */
[----:B------:R-:W-:-:S03]  /*0e70*/  IMAD.MOV.U32 R12, RZ, RZ, 0x7fffffff ;  /* 0x7fffffffff0c7424 */ /* 0x000fc600078e00ff */
[----:B------:R-:W-:Y:S01]  /*0e80*/  ISETP.GE.AND P5, PT, R5, UR17, PT ;  /* 0x0000001105007c0c */ /* 0x000fe2000bfa6270 */
[----:B------:R-:W-:Y:S01]  /*0e90*/  VIADD R5, R4, 0x300 ;  /* 0x0000030004057836 */ /* 0x000fe20000000000 */
[----:B------:R-:W-:-:S04]  /*0ea0*/  LEA R2, P0, R3, UR18, 0x2 ;  /* 0x0000001203027c11 */ /* 0x000fc8000f8010ff */
[----:B------:R-:W-:Y:S01]  /*0eb0*/  LEA.HI.X R3, R3, UR19, R6, 0x2, P0 ;  /* 0x0000001303037c11 */ /* 0x000fe200080f1406 */
[----:B------:R-:W-:Y:S01]  /*0ec0*/  IMAD.MOV.U32 R11, RZ, RZ, 0x7fffffff ;  /* 0x7fffffffff0b7424 */ /* 0x000fe200078e00ff */
[----:B------:R-:W-:-:S03]  /*0ed0*/  IADD3 R6, PT, PT, R4, 0x280, RZ ;  /* 0x0000028004067810 */ /* 0x000fc60007ffe0ff */
[----:B------:R1:W5:Y:S01]  /*0ee0*/  @!P1 LDG.E R12, desc[UR20][R2.64] ;  /* 0x00000014020c9981 */ /* 0x000362000c1e1900 */
[----:B------:R-:W-:Y:S01]  /*0ef0*/  ISETP.GE.AND P1, PT, R5, UR17, PT ;  /* 0x0000001105007c0c */ /* 0x000fe2000bf26270 */
[----:B------:R-:W-:Y:S01]  /*0f00*/  VIADD R5, R4, 0x380 ;  /* 0x0000038004057836 */ /* 0x000fe20000000000 */
[----:B------:R-:W-:Y:S01]  /*0f10*/  ISETP.GE.AND P0, PT, R6, UR17, PT ;  /* 0x0000001106007c0c */ /* 0x000fe2000bf06270 */
[----:B------:R-:W-:Y:S01]  /*0f20*/  IMAD.MOV.U32 R9, RZ, RZ, 0x7fffffff ;  /* 0x7fffffffff097424 */ /* 0x000fe200078e00ff */
[----:B------:R1:W5:Y:S02]  /*0f30*/  @!P2 LDG.E R11, desc[UR20][R2.64+0x200] ;  /* 0x00020014020ba981 */ /* 0x000364000c1e1900 */
[----:B------:R-:W-:Y:S01]  /*0f40*/  ISETP.GE.AND P2, PT, R5, UR17, PT ;  /* 0x0000001105007c0c */ /* 0x000fe2000bf46270 */
[----:B------:R-:W-:Y:S02]  /*0f50*/  VIADD R5, R4, 0x480 ;  /* 0x0000048004057836 */ /* 0x000fe40000000000 */
[----:B------:R-:W-:Y:S01]  /*0f60*/  IMAD.MOV.U32 R10, RZ, RZ, 0x7fffffff ;  /* 0x7fffffffff0a7424 */ /* 0x000fe200078e00ff */
[----:B------:R1:W5:Y:S01]  /*0f70*/  @!P4 LDG.E R9, desc[UR20][R2.64+0x600] ;  /* 0x000600140209c981 */ /* 0x000362000c1e1900 */
[----:B------:R-:W-:-:S02]  /*0f80*/  MOV R8, 0x7fffffff ;  /* 0x7fffffff00087802 */ /* 0x000fc40000000f00 */
[C---:B------:R-:W-:Y:S02]  /*0f90*/  LOP3.LUT R6, R4.reuse, 0x400, RZ, 0xfc, !PT ;  /* 0x0000040004067812 */ /* 0x040fe400078efcff */
[----:B------:R-:W-:Y:S01]  /*0fa0*/  ISETP.GE.AND P4, PT, R5, UR17, PT ;  /* 0x0000001105007c0c */ /* 0x000fe2000bf86270 */
[----:B------:R-:W-:Y:S01]  /*0fb0*/  VIADD R5, R4, 0x500 ;  /* 0x0000050004057836 */ /* 0x000fe20000000000 */
[----:B------:R1:W5:Y:S01]  /*0fc0*/  @!P3 LDG.E R10, desc[UR20][R2.64+0x400] ;  /* 0x00040014020ab981 */ /* 0x000362000c1e1900 */
[----:B------:R-:W-:Y:S01]  /*0fd0*/  ISETP.GE.AND P3, PT, R6, UR17, PT ;  /* 0x0000001106007c0c */ /* 0x000fe2000bf66270 */
[----:B------:R-:W-:Y:S02]  /*0fe0*/  IMAD.MOV.U32 R6, RZ, RZ, 0x7fffffff ;  /* 0x7fffffffff067424 */ /* 0x000fe400078e00ff */
[----:B------:R1:W5:Y:S01]  /*0ff0*/  @!P5 LDG.E R8, desc[UR20][R2.64+0x800] ;  /* 0x000800140208d981 */ /* 0x000362000c1e1900 */
[----:B------:R-:W-:Y:S01]  /*1000*/  ISETP.GE.AND P5, PT, R5, UR17, PT ;  /* 0x0000001105007c0c */ /* 0x000fe2000bfa6270 */
[----:B------:R-:W-:-:S02]  /*1010*/  VIADD R5, R4, 0x600 ;  /* 0x0000060004057836 */ /* 0x000fc40000000000 */
[----:B------:R-:W-:Y:S01]  /*1020*/  IMAD.MOV.U32 R7, RZ, RZ, 0x7fffffff ;  /* 0x7fffffffff077424 */ /* 0x000fe200078e00ff */
[----:B------:R1:W5:Y:S01]  /*1030*/  @!P1 LDG.E R6, desc[UR20][R2.64+0xc00] ;  /* 0x000c001402069981 */ /* 0x000362000c1e1900 */
[C---:B------:R-:W-:Y:S01]  /*1040*/  VIADD R13, R4.reuse, 0x580 ;  /* 0x00000580040d7836 */ /* 0x040fe20000000000 */
[----:B------:R-:W-:Y:S01]  /*1050*/  ISETP.GE.AND P1, PT, R5, UR17, PT ;  /* 0x0000001105007c0c */ /* 0x000fe2000bf26270 */
[----:B------:R-:W-:Y:S02]  /*1060*/  IMAD.MOV.U32 R5, RZ, RZ, 0x7fffffff ;  /* 0x7fffffffff057424 */ /* 0x000fe400078e00ff */
[----:B------:R-:W-:Y:S01]  /*1070*/  IMAD.MOV.U32 R19, RZ, RZ, 0x7fffffff ;  /* 0x7fffffffff137424 */ /* 0x000fe200078e00ff */
[----:B------:R1:W5:Y:S01]  /*1080*/  @!P0 LDG.E R7, desc[UR20][R2.64+0xa00] ;  /* 0x000a001402078981 */ /* 0x000362000c1e1900 */
[----:B------:R-:W-:Y:S01]  /*1090*/  IMAD.MOV.U32 R18, RZ, RZ, 0x7fffffff ;  /* 0x7fffffffff127424 */ /* 0x000fe200078e00ff */
[----:B------:R-:W-:Y:S01]  /*10a0*/  ISETP.GE.AND P0, PT, R13, UR17, PT ;  /* 0x000000110d007c0c */ /* 0x000fe2000bf06270 */
[C---:B------:R-:W-:Y:S01]  /*10b0*/  VIADD R14, R4.reuse, 0x700 ;  /* 0x00000700040e7836 */ /* 0x040fe20000000000 */
[----:B------:R-:W-:Y:S01]  /*10c0*/  IADD3 R13, PT, PT, R4, 0x680, RZ ;  /* 0x00000680040d7810 */ /* 0x000fe20007ffe0ff */
[----:B------:R1:W5:Y:S03]  /*10d0*/  @!P2 LDG.E R5, desc[UR20][R2.64+0xe00] ;  /* 0x000e00140205a981 */ /* 0x000366000c1e1900 */
[----:B------:R-:W-:Y:S01]  /*10e0*/  ISETP.GE.AND P2, PT, R13, UR17, PT ;  /* 0x000000110d007c0c */ /* 0x000fe2000bf46270 */
[----:B------:R1:W5:Y:S01]  /*10f0*/  @!P3 LDG.E R19, desc[UR20][R2.64+0x1000] ;  /* 0x001000140213b981 */ /* 0x000362000c1e1900 */
[----:B------:R-:W-:-:S03]  /*1100*/  ISETP.GE.AND P3, PT, R14, UR17, PT ;  /* 0x000000110e007c0c */ /* 0x000fc6000bf66270 */
[----:B------:R1:W5:Y:S01]  /*1110*/  @!P4 LDG.E R18, desc[UR20][R2.64+0x1200] ;  /* 0x001200140212c981 */ /* 0x000362000c1e1900 */
[----:B------:R-:W-:Y:S01]  /*1120*/  ISETP.GE.AND P4, PT, R21, UR17, PT ;  /* 0x0000001115007c0c */ /* 0x000fe2000bf86270 */
[----:B------:R-:W-:Y:S01]  /*1130*/  IMAD.MOV.U32 R17, RZ, RZ, 0x7fffffff ;  /* 0x7fffffffff117424 */ /* 0x000fe200078e00ff */
[----:B------:R-:W-:Y:S01]  /*1140*/  MOV R14, 0x7fffffff ;  /* 0x7fffffff000e7802 */ /* 0x000fe20000000f00 */
[----:B------:R-:W-:Y:S02]  /*1150*/  IMAD.MOV.U32 R16, RZ, RZ, 0x7fffffff ;  /* 0x7fffffffff107424 */ /* 0x000fe400078e00ff */
        /* <DEDUP_REMOVED lines=9> */
.L_x_145:
[----:B01----:R-:W0:Y:S02]  /*11f0*/  LDC.64 R2, c[0x0][0x398] ;  /* 0x0000e600ff027b82 */ /* 0x003e240000000a00 */
[----:B0-----:R-:W-:-:S13]  /*1200*/  ISETP.GT.AND P0, PT, R3, R2, PT ;  /* 0x000000020300720c */ /* 0x001fda0003f04270 */
[----:B------:R-:W-:Y:S05]  /*1210*/  @!P0 BRA `(.L_x_146) ;  /* 0x0000000400788947 */ /* 0x000fea0003800000 */
[----:B------:R-:W0:Y:S01]  /*1220*/  S2UR UR15, SR_CgaCtaId ;  /* 0x00000000000f79c3 */ /* 0x000e220000008800 */
[----:B-----5:R-:W-:Y:S01]  /*1230*/  LOP3.LUT R15, R15, 0x80000000, RZ, 0x3c, !PT ;  /* 0x800000000f0f7812 */ /* 0x020fe200078e3cff */
[----:B------:R-:W-:Y:S01]  /*1240*/  UMOV UR4, 0x400 ;  /* 0x0000040000047882 */ /* 0x000fe20000000000 */
[----:B------:R-:W-:Y:S01]  /*1250*/  LOP3.LUT R14, R14, 0x80000000, RZ, 0x3c, !PT ;  /* 0x800000000e0e7812 */ /* 0x000fe200078e3cff */
[----:B------:R-:W1:Y:S01]  /*1260*/  LDCU UR16, c[0x0][0x398] ;  /* 0x00007300ff1077ac */ /* 0x000e620008000800 */
[----:B------:R-:W-:Y:S02]  /*1270*/  LOP3.LUT R13, R13, 0x80000000, RZ, 0x3c, !PT ;  /* 0x800000000d0d7812 */ /* 0x000fe400078e3cff */
[----:B------:R-:W-:Y:S02]  /*1280*/  LOP3.LUT R2, R22, 0x80000000, RZ, 0x3c, !PT ;  /* 0x8000000016027812 */ /* 0x000fe400078e3cff */
[----:B------:R-:W-:Y:S02]  /*1290*/  LOP3.LUT R16, R16, 0x80000000, RZ, 0x3c, !PT ;  /* 0x8000000010107812 */ /* 0x000fe400078e3cff */
[----:B------:R-:W-:-:S02]  /*12a0*/  LOP3.LUT R17, R17, 0x80000000, RZ, 0x3c, !PT ;  /* 0x8000000011117812 */ /* 0x000fc400078e3cff */
[----:B------:R-:W-:Y:S02]  /*12b0*/  LOP3.LUT R18, R18, 0x80000000, RZ, 0x3c, !PT ;  /* 0x8000000012127812 */ /* 0x000fe400078e3cff */
[----:B------:R-:W-:Y:S02]  /*12c0*/  LOP3.LUT R19, R19, 0x80000000, RZ, 0x3c, !PT ;  /* 0x8000000013137812 */ /* 0x000fe400078e3cff */
[----:B------:R-:W-:Y:S02]  /*12d0*/  LOP3.LUT R5, R5, 0x80000000, RZ, 0x3c, !PT ;  /* 0x8000000005057812 */ /* 0x000fe400078e3cff */
[----:B------:R-:W-:Y:S02]  /*12e0*/  LOP3.LUT R6, R6, 0x80000000, RZ, 0x3c, !PT ;  /* 0x8000000006067812 */ /* 0x000fe400078e3cff */
[----:B------:R-:W-:Y:S02]  /*12f0*/  LOP3.LUT R7, R7, 0x80000000, RZ, 0x3c, !PT ;  /* 0x8000000007077812 */ /* 0x000fe400078e3cff */
[----:B------:R-:W-:Y:S01]  /*1300*/  LOP3.LUT R8, R8, 0x80000000, RZ, 0x3c, !PT ;  /* 0x8000000008087812 */ /* 0x000fe200078e3cff */
[----:B0-----:R-:W-:Y:S01]  /*1310*/  ULEA UR15, UR15, UR4, 0x18 ;  /* 0x000000040f0f7291 */ /* 0x001fe2000f8ec0ff */
[----:B------:R-:W-:-:S02]  /*1320*/  LOP3.LUT R9, R9, 0x80000000, RZ, 0x3c, !PT ;  /* 0x8000000009097812 */ /* 0x000fc400078e3cff */
[----:B------:R-:W-:Y:S01]  /*1330*/  LOP3.LUT R10, R10, 0x80000000, RZ, 0x3c, !PT ;  /* 0x800000000a0a7812 */ /* 0x000fe200078e3cff */
[----:B------:R-:W-:Y:S01]  /*1340*/  UMOV UR4, URZ ;  /* 0x000000ff00047c82 */ /* 0x000fe20008000000 */
[----:B------:R-:W-:Y:S02]  /*1350*/  LOP3.LUT R11, R11, 0x80000000, RZ, 0x3c, !PT ;  /* 0x800000000b0b7812 */ /* 0x000fe400078e3cff */
[----:B-1----:R-:W-:-:S07]  /*1360*/  LOP3.LUT R12, R12, 0x80000000, RZ, 0x3c, !PT ;  /* 0x800000000c0c7812 */ /* 0x002fce00078e3cff */
.L_x_147:
[----:B------:R-:W-:Y:S01]  /*1370*/  IMAD R22, RZ, RZ, -UR16 ;  /* 0x80000010ff167e24 */ /* 0x000fe2000f8e02ff */
[----:B0-----:R-:W-:Y:S01]  /*1380*/  SHF.R.U32.HI R23, RZ, UR16, R12 ;  /* 0x00000010ff177c19 */ /* 0x001fe2000801160c */
[----:B------:R-:W-:Y:S01]  /*1390*/  IMAD.MOV.U32 R25, RZ, RZ, -0x1 ;  /* 0xffffffffff197424 */ /* 0x000fe200078e00ff */
[----:B------:R-:W-:Y:S01]  /*13a0*/  ULEA UR17, UR4, UR15, 0xa ;  /* 0x0000000f04117291 */ /* 0x000fe2000f8e50ff */
[----:B------:R-:W-:Y:S01]  /*13b0*/  SHF.R.U32.HI R27, RZ, UR16, R10 ;  /* 0x00000010ff1b7c19 */ /* 0x000fe2000801160a */
[----:B------:R-:W-:Y:S01]  /*13c0*/  UIADD3 UR4, UPT, UPT, UR4, 0x1, URZ ;  /* 0x0000000104047890 */ /* 0x000fe2000fffe0ff */
[----:B------:R-:W-:Y:S02]  /*13d0*/  VIADDMNMX R22, R22, R3, 0x8, PT ;  /* 0x0000000816167446 */ /* 0x000fe40003800103 */
[----:B------:R-:W-:Y:S02]  /*13e0*/  SHF.R.U32.HI R29, RZ, UR16, R9 ;  /* 0x00000010ff1d7c19 */ /* 0x000fe40008011609 */
[----:B------:R-:W-:-:S02]  /*13f0*/  SHF.L.U32 R22, R25, R22, RZ ;  /* 0x0000001619167219 */ /* 0x000fc400000006ff */
[----:B------:R-:W-:Y:S02]  /*1400*/  SHF.R.U32.HI R25, RZ, UR16, R11 ;  /* 0x00000010ff197c19 */ /* 0x000fe4000801160b */
[-C--:B------:R-:W-:Y:S02]  /*1410*/  LOP3.LUT R23, R23, R22.reuse, RZ, 0x30, !PT ;  /* 0x0000001617177212 */ /* 0x080fe400078e30ff */
[-C--:B------:R-:W-:Y:S02]  /*1420*/  LOP3.LUT R25, R25, R22.reuse, RZ, 0x30, !PT ;  /* 0x0000001619197212 */ /* 0x080fe400078e30ff */
[----:B------:R-:W-:Y:S02]  /*1430*/  LOP3.LUT R27, R27, R22, RZ, 0x30, !PT ;  /* 0x000000161b1b7212 */ /* 0x000fe400078e30ff */
[----:B------:R-:W-:Y:S02]  /*1440*/  LEA R23, R23, UR17, 0x2 ;  /* 0x0000001117177c11 */ /* 0x000fe4000f8e10ff */
[----:B------:R-:W-:-:S02]  /*1450*/  LEA R25, R25, UR17, 0x2 ;  /* 0x0000001119197c11 */ /* 0x000fc4000f8e10ff */
[----:B------:R-:W-:Y:S01]  /*1460*/  LEA R27, R27, UR17, 0x2 ;  /* 0x000000111b1b7c11 */ /* 0x000fe2000f8e10ff */
[----:B------:R0:W-:Y:S01]  /*1470*/  ATOMS.POPC.INC.32 RZ, [R23+URZ] ;  /* 0x0000000017ff7f8c */ /* 0x0001e2000d8000ff */
[----:B------:R-:W-:Y:S02]  /*1480*/  SHF.R.U32.HI R24, RZ, UR16, R8 ;  /* 0x00000010ff187c19 */ /* 0x000fe40008011608 */
[----:B------:R-:W-:Y:S01]  /*1490*/  SHF.R.U32.HI R26, RZ, UR16, R7 ;  /* 0x00000010ff1a7c19 */ /* 0x000fe20008011607 */
[----:B------:R1:W-:Y:S01]  /*14a0*/  ATOMS.POPC.INC.32 RZ, [R25+URZ] ;  /* 0x0000000019ff7f8c */ /* 0x0003e2000d8000ff */
[-C--:B------:R-:W-:Y:S02]  /*14b0*/  LOP3.LUT R29, R29, R22.reuse, RZ, 0x30, !PT ;  /* 0x000000161d1d7212 */ /* 0x080fe400078e30ff */
[----:B------:R-:W-:Y:S01]  /*14c0*/  LOP3.LUT R24, R24, R22, RZ, 0x30, !PT ;  /* 0x0000001618187212 */ /* 0x000fe200078e30ff */
[----:B------:R2:W-:Y:S01]  /*14d0*/  ATOMS.POPC.INC.32 RZ, [R27+URZ] ;  /* 0x000000001bff7f8c */ /* 0x0005e2000d8000ff */
[----:B0-----:R-:W-:-:S02]  /*14e0*/  SHF.R.U32.HI R23, RZ, UR16, R6 ;  /* 0x00000010ff177c19 */ /* 0x001fc40008011606 */
[-C--:B------:R-:W-:Y:S02]  /*14f0*/  LOP3.LUT R26, R26, R22.reuse, RZ, 0x30, !PT ;  /* 0x000000161a1a7212 */ /* 0x080fe400078e30ff */
[----:B-1----:R-:W-:Y:S02]  /*1500*/  SHF.R.U32.HI R25, RZ, UR16, R5 ;  /* 0x00000010ff197c19 */ /* 0x002fe40008011605 */
[-C--:B------:R-:W-:Y:S02]  /*1510*/  LOP3.LUT R23, R23, R22.reuse, RZ, 0x30, !PT ;  /* 0x0000001617177212 */ /* 0x080fe400078e30ff */
[----:B--2---:R-:W-:Y:S02]  /*1520*/  SHF.R.U32.HI R27, RZ, UR16, R19 ;  /* 0x00000010ff1b7c19 */ /* 0x004fe40008011613 */
[----:B------:R-:W-:Y:S02]  /*1530*/  LEA R29, R29, UR17, 0x2 ;  /* 0x000000111d1d7c11 */ /* 0x000fe4000f8e10ff */
[----:B------:R-:W-:-:S02]  /*1540*/  LOP3.LUT R25, R25, R22, RZ, 0x30, !PT ;  /* 0x0000001619197212 */ /* 0x000fc400078e30ff */
[----:B------:R-:W-:Y:S01]  /*1550*/  LEA R24, R24, UR17, 0x2 ;  /* 0x0000001118187c11 */ /* 0x000fe2000f8e10ff */
[----:B------:R0:W-:Y:S01]  /*1560*/  ATOMS.POPC.INC.32 RZ, [R29+URZ] ;  /* 0x000000001dff7f8c */ /* 0x0001e2000d8000ff */
[----:B------:R-:W-:Y:S02]  /*1570*/  LOP3.LUT R27, R27, R22, RZ, 0x30, !PT ;  /* 0x000000161b1b7212 */ /* 0x000fe400078e30ff */
[----:B------:R-:W-:Y:S01]  /*1580*/  LEA R26, R26, UR17, 0x2 ;  /* 0x000000111a1a7c11 */ /* 0x000fe2000f8e10ff */
[----:B------:R1:W-:Y:S01]  /*1590*/  ATOMS.POPC.INC.32 RZ, [R24+URZ] ;  /* 0x0000000018ff7f8c */ /* 0x0003e2000d8000ff */
[----:B------:R-:W-:Y:S02]  /*15a0*/  LEA R23, R23, UR17, 0x2 ;  /* 0x0000001117177c11 */ /* 0x000fe4000f8e10ff */
[----:B------:R-:W-:Y:S01]  /*15b0*/  LEA R25, R25, UR17, 0x2 ;  /* 0x0000001119197c11 */ /* 0x000fe2000f8e10ff */
[----:B------:R2:W-:Y:S01]  /*15c0*/  ATOMS.POPC.INC.32 RZ, [R26+URZ] ;  /* 0x000000001aff7f8c */ /* 0x0005e2000d8000ff */
[----:B------:R-:W-:-:S02]  /*15d0*/  LEA R27, R27, UR17, 0x2 ;  /* 0x000000111b1b7c11 */ /* 0x000fc4000f8e10ff */
[----:B0-----:R-:W-:Y:S01]  /*15e0*/  SHF.R.U32.HI R29, RZ, UR16, R18 ;  /* 0x00000010ff1d7c19 */ /* 0x001fe20008011612 */
[----:B------:R0:W-:Y:S01]  /*15f0*/  ATOMS.POPC.INC.32 RZ, [R23+URZ] ;  /* 0x0000000017ff7f8c */ /* 0x0001e2000d8000ff */
[----:B-1----:R-:W-:Y:S02]  /*1600*/  SHF.R.U32.HI R24, RZ, UR16, R17 ;  /* 0x00000010ff187c19 */ /* 0x002fe40008011611 */
[----:B------:R-:W-:Y:S01]  /*1610*/  SHF.R.U32.HI R28, RZ, UR16, R15 ;  /* 0x00000010ff1c7c19 */ /* 0x000fe2000801160f */
[----:B------:R1:W-:Y:S01]  /*1620*/  ATOMS.POPC.INC.32 RZ, [R25+URZ] ;  /* 0x0000000019ff7f8c */ /* 0x0003e2000d8000ff */
[----:B--2---:R-:W-:Y:S02]  /*1630*/  SHF.R.U32.HI R26, RZ, UR16, R16 ;  /* 0x00000010ff1a7c19 */ /* 0x004fe40008011610 */
[----:B------:R-:W-:Y:S01]  /*1640*/  LOP3.LUT R29, R29, R22, RZ, 0x30, !PT ;  /* 0x000000161d1d7212 */ /* 0x000fe200078e30ff */
[----:B------:R2:W-:Y:S01]  /*1650*/  ATOMS.POPC.INC.32 RZ, [R27+URZ] ;  /* 0x000000001bff7f8c */ /* 0x0005e2000d8000ff */
[----:B0-----:R-:W-:-:S02]  /*1660*/  SHF.R.U32.HI R23, RZ, UR16, R2 ;  /* 0x00000010ff177c19 */ /* 0x001fc40008011602 */
[-C--:B------:R-:W-:Y:S02]  /*1670*/  LOP3.LUT R24, R24, R22.reuse, RZ, 0x30, !PT ;  /* 0x0000001618187212 */ /* 0x080fe400078e30ff */
[----:B-1----:R-:W-:Y:S02]  /*1680*/  SHF.R.U32.HI R25, RZ, UR16, R13 ;  /* 0x00000010ff197c19 */ /* 0x002fe4000801160d */
[-C--:B------:R-:W-:Y:S02]  /*1690*/  LOP3.LUT R26, R26, R22.reuse, RZ, 0x30, !PT ;  /* 0x000000161a1a7212 */ /* 0x080fe400078e30ff */
[----:B--2---:R-:W-:Y:S01]  /*16a0*/  SHF.R.U32.HI R27, RZ, UR16, R14 ;  /* 0x00000010ff1b7c19 */ /* 0x004fe2000801160e */
[----:B------:R-:W-:Y:S01]  /*16b0*/  UIADD3 UR16, UPT, UPT, UR16, 0x8, URZ ;  /* 0x0000000810107890 */ /* 0x000fe2000fffe0ff */
[----:B------:R-:W-:Y:S02]  /*16c0*/  LOP3.LUT R23, R23, R22, RZ, 0x30, !PT ;  /* 0x0000001617177212 */ /* 0x000fe400078e30ff */
[----:B------:R-:W-:-:S02]  /*16d0*/  LEA R29, R29, UR17, 0x2 ;  /* 0x000000111d1d7c11 */ /* 0x000fc4000f8e10ff */
[-C--:B------:R-:W-:Y:S02]  /*16e0*/  LOP3.LUT R25, R25, R22.reuse, RZ, 0x30, !PT ;  /* 0x0000001619197212 */ /* 0x080fe400078e30ff */
[----:B------:R-:W-:Y:S01]  /*16f0*/  ISETP.LE.AND P0, PT, R3, UR16, PT ;  /* 0x0000001003007c0c */ /* 0x000fe2000bf03270 */
[----:B------:R0:W-:Y:S01]  /*1700*/  ATOMS.POPC.INC.32 RZ, [R29+URZ] ;  /* 0x000000001dff7f8c */ /* 0x0001e2000d8000ff */
[----:B------:R-:W-:Y:S02]  /*1710*/  LEA R24, R24, UR17, 0x2 ;  /* 0x0000001118187c11 */ /* 0x000fe4000f8e10ff */
[-C--:B------:R-:W-:Y:S02]  /*1720*/  LOP3.LUT R27, R27, R22.reuse, RZ, 0x30, !PT ;  /* 0x000000161b1b7212 */ /* 0x080fe400078e30ff */
[----:B------:R-:W-:Y:S01]  /*1730*/  LEA R26, R26, UR17, 0x2 ;  /* 0x000000111a1a7c11 */ /* 0x000fe2000f8e10ff */
[----:B------:R0:W-:Y:S01]  /*1740*/  ATOMS.POPC.INC.32 RZ, [R24+URZ] ;  /* 0x0000000018ff7f8c */ /* 0x0001e2000d8000ff */
[----:B------:R-:W-:-:S02]  /*1750*/  LOP3.LUT R28, R28, R22, RZ, 0x30, !PT ;  /* 0x000000161c1c7212 */ /* 0x000fc400078e30ff */
[----:B------:R-:W-:Y:S01]  /*1760*/  LEA R23, R23, UR17, 0x2 ;  /* 0x0000001117177c11 */ /* 0x000fe2000f8e10ff */
[----:B------:R0:W-:Y:S01]  /*1770*/  ATOMS.POPC.INC.32 RZ, [R26+URZ] ;  /* 0x000000001aff7f8c */ /* 0x0001e2000d8000ff */
[----:B------:R-:W-:Y:S02]  /*1780*/  LEA R25, R25, UR17, 0x2 ;  /* 0x0000001119197c11 */ /* 0x000fe4000f8e10ff */
[----:B------:R-:W-:Y:S01]  /*1790*/  LEA R27, R27, UR17, 0x2 ;  /* 0x000000111b1b7c11 */ /* 0x000fe2000f8e10ff */
[----:B------:R0:W-:Y:S01]  /*17a0*/  ATOMS.POPC.INC.32 RZ, [R23+URZ] ;  /* 0x0000000017ff7f8c */ /* 0x0001e2000d8000ff */
[----:B------:R-:W-:-:S03]  /*17b0*/  LEA R28, R28, UR17, 0x2 ;  /* 0x000000111c1c7c11 */ /* 0x000fc6000f8e10ff */
[----:B------:R0:W-:Y:S04]  /*17c0*/  ATOMS.POPC.INC.32 RZ, [R25+URZ] ;  /* 0x0000000019ff7f8c */ /* 0x0001e8000d8000ff */
[----:B------:R0:W-:Y:S04]  /*17d0*/  ATOMS.POPC.INC.32 RZ, [R27+URZ] ;  /* 0x000000001bff7f8c */ /* 0x0001e8000d8000ff */
[----:B------:R0:W-:Y:S01]  /*17e0*/  ATOMS.POPC.INC.32 RZ, [R28+URZ] ;  /* 0x000000001cff7f8c */ /* 0x0001e2000d8000ff */
[----:B------:R-:W-:Y:S05]  /*17f0*/  @!P0 BRA `(.L_x_147) ;  /* 0xfffffff800dc8947 */ /* 0x000fea000383ffff */
.L_x_146:
[----:B------:R-:W-:Y:S05]  /*1800*/  BRA.U !UP0, `(.L_x_148) ;  /* 0xfffffff108dc7547 */ /* 0x000fea000b83ffff */
.L_x_143:
[----:B------:R-:W-:Y:S01]  /*1810*/  BAR.SYNC.DEFER_BLOCKING 0x0 ;  /* 0x0000000000007b1d */ /* 0x000fe20000010000 */
[----:B------:R-:W-:-:S05]  /*1820*/  ISETP.NE.AND P0, PT, R20, RZ, PT ;  /* 0x000000ff1400720c */ /* 0x000fca0003f05270 */
[----:B------:R-:W-:Y:S08]  /*1830*/  BSSY.RECONVERGENT B0, `(.L_x_149) ;  /* 0x0000164000007945 */ /* 0x000ff00003800200 */
[----:B------:R-:W-:Y:S05]  /*1840*/  @P0 BRA `(.L_x_150) ;  /* 0x0000001400880947 */ /* 0x000fea0003800000 */
[----:B------:R-:W-:Y:S01]  /*1850*/  UISETP.GE.U32.AND UP0, UPT, UR22, 0x7, UPT ;  /* 0x000000071600788c */ /* 0x000fe2000bf06070 */
[----:B0-23--:R-:W-:-:S08]  /*1860*/  IMAD.MOV.U32 R3, RZ, RZ, RZ ;  /* 0x000000ffff037224 */ /* 0x00dfd000078e00ff */
[----:B------:R-:W-:Y:S05]  /*1870*/  BRA.U !UP0, `(.L_x_151) ;  /* 0x00000005085c7547 */ /* 0x000fea000b800000 */
[----:B----4-:R-:W0:Y:S01]  /*1880*/  LDC.64 R2, c[0x0][0x380] ;  /* 0x0000e000ff027b82 */ /* 0x010e220000000a00 */
[----:B-1---5:R-:W-:-:S07]  /*1890*/  IMAD.MOV.U32 R5, RZ, RZ, RZ ;  /* 0x000000ffff057224 */ /* 0x022fce00078e00ff */
.L_x_168:
[----:B----4-:R-:W-:Y:S01]  /*18a0*/  IMAD R7, R5, 0x400, R0 ;  /* 0x0000040005077824 */ /* 0x010fe200078e0200 */
[----:B------:R-:W-:Y:S04]  /*18b0*/  BSSY.RECONVERGENT B1, `(.L_x_152) ;  /* 0x000000f000017945 */ /* 0x000fe80003800200 */
[----:B01----:R-:W1:Y:S04]  /*18c0*/  LDS R18, [R7] ;  /* 0x0000000007127984 */ /* 0x003e680000000800 */
[----:B--23--:R2:W3:Y:S04]  /*18d0*/  LDS R9, [R7+0x400] ;  /* 0x0004000007097984 */ /* 0x00c4e80000000800 */
[----:B------:R2:W4:Y:S04]  /*18e0*/  LDS R22, [R7+0x800] ;  /* 0x0008000007167984 */ /* 0x0005280000000800 */
[----:B------:R2:W0:Y:S04]  /*18f0*/  LDS R14, [R7+0xc00] ;  /* 0x000c0000070e7984 */ /* 0x0004280000000800 */
[----:B------:R2:W0:Y:S04]  /*1900*/  LDS R12, [R7+0x1000] ;  /* 0x00100000070c7984 */ /* 0x0004280000000800 */
[----:B------:R2:W0:Y:S04]  /*1910*/  LDS R6, [R7+0x1400] ;  /* 0x0014000007067984 */ /* 0x0004280000000800 */
[----:B------:R2:W0:Y:S04]  /*1920*/  LDS R8, [R7+0x1800] ;  /* 0x0018000007087984 */ /* 0x0004280000000800 */
[----:B------:R2:W0:Y:S01]  /*1930*/  LDS R10, [R7+0x1c00] ;  /* 0x001c0000070a7984 */ /* 0x0004220000000800 */
[----:B-1----:R-:W-:-:S13]  /*1940*/  ISETP.NE.AND P0, PT, R18, RZ, PT ;  /* 0x000000ff1200720c */ /* 0x002fda0003f05270 */
[----:B--234-:R-:W-:Y:S05]  /*1950*/  @!P0 BRA `(.L_x_153) ;  /* 0x0000000000108947 */ /* 0x01cfea0003800000 */
[----:B------:R-:W-:Y:S01]  /*1960*/  LEA R17, R5, R4, 0x8 ;  /* 0x0000000405117211 */ /* 0x000fe200078e40ff */
[----:B------:R-:W-:-:S04]  /*1970*/  IMAD.MOV.U32 R19, RZ, RZ, RZ ;  /* 0x000000ffff137224 */ /* 0x000fc800078e00ff */
[----:B0-----:R-:W-:-:S05]  /*1980*/  IMAD.WIDE.U32 R16, R17, 0x8, R2 ;  /* 0x0000000811107825 */ /* 0x001fca00078e0002 */
[----:B------:R1:W-:Y:S02]  /*1990*/  REDG.E.ADD.64.STRONG.GPU desc[UR20][R16.64], R18 ;  /* 0x000000121000798e */ /* 0x0003e4000c12e514 */
.L_x_153:
[----:B------:R-:W-:Y:S05]  /*19a0*/  BSYNC.RECONVERGENT B1 ;  /* 0x0000000000017941 */ /* 0x000fea0003800200 */
.L_x_152:
[----:B------:R-:W-:Y:S01]  /*19b0*/  ISETP.NE.AND P6, PT, R9, RZ, PT ;  /* 0x000000ff0900720c */ /* 0x000fe20003fc5270 */
[----:B------:R-:W-:Y:S01]  /*19c0*/  BSSY.RECONVERGENT B1, `(.L_x_154) ;  /* 0x000000e000017945 */ /* 0x000fe20003800200 */
[----:B------:R-:W-:Y:S02]  /*19d0*/  ISETP.NE.AND P0, PT, R22, RZ, PT ;  /* 0x000000ff1600720c */ /* 0x000fe40003f05270 */
[----:B0-----:R-:W-:Y:S02]  /*19e0*/  ISETP.NE.AND P1, PT, R14, RZ, PT ;  /* 0x000000ff0e00720c */ /* 0x001fe40003f25270 */
[----:B------:R-:W-:Y:S02]  /*19f0*/  ISETP.NE.AND P2, PT, R12, RZ, PT ;  /* 0x000000ff0c00720c */ /* 0x000fe40003f45270 */
[----:B------:R-:W-:Y:S02]  /*1a00*/  ISETP.NE.AND P3, PT, R6, RZ, PT ;  /* 0x000000ff0600720c */ /* 0x000fe40003f65270 */
[----:B------:R-:W-:-:S02]  /*1a10*/  ISETP.NE.AND P4, PT, R8, RZ, PT ;  /* 0x000000ff0800720c */ /* 0x000fc40003f85270 */
[----:B------:R-:W-:Y:S01]  /*1a20*/  ISETP.NE.AND P5, PT, R10, RZ, PT ;  /* 0x000000ff0a00720c */ /* 0x000fe20003fa5270 */
[----:B------:R-:W-:-:S12]  /*1a30*/  @!P6 BRA `(.L_x_155) ;  /* 0x000000000018e947 */ /* 0x000fd80003800000 */
[----:B-1----:R-:W-:Y:S02]  /*1a40*/  IMAD R17, R5, 0x100, R4 ;  /* 0x0000010005117824 */ /* 0x002fe400078e0204 */
[----:B------:R-:W-:Y:S02]  /*1a50*/  IMAD.MOV.U32 R18, RZ, RZ, R9 ;  /* 0x000000ffff127224 */ /* 0x000fe400078e0009 */
[----:B------:R-:W-:Y:S02]  /*1a60*/  VIADD R17, R17, 0x100 ;  /* 0x0000010011117836 */ /* 0x000fe40000000000 */
[----:B------:R-:W-:Y:S02]  /*1a70*/  IMAD.MOV.U32 R19, RZ, RZ, RZ ;  /* 0x000000ffff137224 */ /* 0x000fe400078e00ff */
[----:B------:R-:W-:-:S05]  /*1a80*/  IMAD.WIDE.U32 R16, R17, 0x8, R2 ;  /* 0x0000000811107825 */ /* 0x000fca00078e0002 */
[----:B------:R0:W-:Y:S02]  /*1a90*/  REDG.E.ADD.64.STRONG.GPU desc[UR20][R16.64], R18 ;  /* 0x000000121000798e */ /* 0x0001e4000c12e514 */
.L_x_155:
[----:B------:R-:W-:Y:S05]  /*1aa0*/  BSYNC.RECONVERGENT B1 ;  /* 0x0000000000017941 */ /* 0x000fea0003800200 */
.L_x_154:
[----:B------:R-:W-:Y:S04]  /*1ab0*/  BSSY.RECONVERGENT B1, `(.L_x_156) ;  /* 0x0000007000017945 */ /* 0x000fe80003800200 */
[----:B------:R-:W-:Y:S05]  /*1ac0*/  @!P0 BRA `(.L_x_157) ;  /* 0x0000000000148947 */ /* 0x000fea0003800000 */
[----:B01----:R-:W-:Y:S02]  /*1ad0*/  IMAD R17, R5, 0x100, R4 ;  /* 0x0000010005117824 */ /* 0x003fe400078e0204 */
[----:B------:R-:W-:-:S03]  /*1ae0*/  IMAD.MOV.U32 R23, RZ, RZ, RZ ;  /* 0x000000ffff177224 */ /* 0x000fc600078e00ff */
[----:B------:R-:W-:-:S05]  /*1af0*/  IADD3 R17, PT, PT, R17, 0x200, RZ ;  /* 0x0000020011117810 */ /* 0x000fca0007ffe0ff */
[----:B------:R-:W-:-:S05]  /*1b00*/  IMAD.WIDE.U32 R16, R17, 0x8, R2 ;  /* 0x0000000811107825 */ /* 0x000fca00078e0002 */
[----:B------:R2:W-:Y:S02]  /*1b10*/  REDG.E.ADD.64.STRONG.GPU desc[UR20][R16.64], R22 ;  /* 0x000000161000798e */ /* 0x0005e4000c12e514 */
.L_x_157:
[----:B------:R-:W-:Y:S05]  /*1b20*/  BSYNC.RECONVERGENT B1 ;  /* 0x0000000000017941 */ /* 0x000fea0003800200 */
.L_x_156:
[----:B------:R-:W-:Y:S04]  /*1b30*/  BSSY.RECONVERGENT B1, `(.L_x_158) ;  /* 0x0000007000017945 */ /* 0x000fe80003800200 */
[----:B------:R-:W-:Y:S05]  /*1b40*/  @!P1 BRA `(.L_x_159) ;  /* 0x0000000000149947 */ /* 0x000fea0003800000 */
[----:B012---:R-:W-:Y:S02]  /*1b50*/  IMAD R17, R5, 0x100, R4 ;  /* 0x0000010005117824 */ /* 0x007fe400078e0204 */
[----:B------:R-:W-:Y:S02]  /*1b60*/  IMAD.MOV.U32 R15, RZ, RZ, RZ ;  /* 0x000000ffff0f7224 */ /* 0x000fe400078e00ff */
[----:B------:R-:W-:-:S04]  /*1b70*/  VIADD R17, R17, 0x300 ;  /* 0x0000030011117836 */ /* 0x000fc80000000000 */
[----:B------:R-:W-:-:S05]  /*1b80*/  IMAD.WIDE.U32 R16, R17, 0x8, R2 ;  /* 0x0000000811107825 */ /* 0x000fca00078e0002 */
[----:B------:R3:W-:Y:S02]  /*1b90*/  REDG.E.ADD.64.STRONG.GPU desc[UR20][R16.64], R14 ;  /* 0x0000000e1000798e */ /* 0x0007e4000c12e514 */
.L_x_159:
[----:B------:R-:W-:Y:S05]  /*1ba0*/  BSYNC.RECONVERGENT B1 ;  /* 0x0000000000017941 */ /* 0x000fea0003800200 */
.L_x_158:
[----:B------:R-:W-:Y:S04]  /*1bb0*/  BSSY.RECONVERGENT B1, `(.L_x_160) ;  /* 0x0000007000017945 */ /* 0x000fe80003800200 */
[----:B------:R-:W-:Y:S05]  /*1bc0*/  @!P2 BRA `(.L_x_161) ;  /* 0x000000000014a947 */ /* 0x000fea0003800000 */
[----:B---3--:R-:W-:Y:S02]  /*1bd0*/  IMAD R15, R5, 0x100, R4 ;  /* 0x00000100050f7824 */ /* 0x008fe400078e0204 */
[----:B------:R-:W-:Y:S02]  /*1be0*/  HFMA2 R13, -RZ, RZ, 0, 0 ;  /* 0x00000000ff0d7431 */ /* 0x000fe400000001ff */
[----:B------:R-:W-:-:S04]  /*1bf0*/  VIADD R15, R15, 0x400 ;  /* 0x000004000f0f7836 */ /* 0x000fc80000000000 */
[----:B------:R-:W-:-:S05]  /*1c00*/  IMAD.WIDE.U32 R14, R15, 0x8, R2 ;  /* 0x000000080f0e7825 */ /* 0x000fca00078e0002 */
[----:B------:R4:W-:Y:S02]  /*1c10*/  REDG.E.ADD.64.STRONG.GPU desc[UR20][R14.64], R12 ;  /* 0x0000000c0e00798e */ /* 0x0009e4000c12e514 */
.L_x_161:
[----:B------:R-:W-:Y:S05]  /*1c20*/  BSYNC.RECONVERGENT B1 ;  /* 0x0000000000017941 */ /* 0x000fea0003800200 */
.L_x_160:
[----:B------:R-:W-:Y:S04]  /*1c30*/  BSSY.RECONVERGENT B1, `(.L_x_162) ;  /* 0x0000007000017945 */ /* 0x000fe80003800200 */
[----:B------:R-:W-:Y:S05]  /*1c40*/  @!P3 BRA `(.L_x_163) ;  /* 0x000000000014b947 */ /* 0x000fea0003800000 */
[----:B----4-:R-:W-:Y:S02]  /*1c50*/  IMAD R13, R5, 0x100, R4 ;  /* 0x00000100050d7824 */ /* 0x010fe400078e0204 */
[----:B------:R-:W-:Y:S02]  /*1c60*/  IMAD.MOV.U32 R7, RZ, RZ, RZ ;  /* 0x000000ffff077224 */ /* 0x000fe400078e00ff */
[----:B------:R-:W-:-:S04]  /*1c70*/  VIADD R13, R13, 0x500 ;  /* 0x000005000d0d7836 */ /* 0x000fc80000000000 */
[----:B------:R-:W-:-:S05]  /*1c80*/  IMAD.WIDE.U32 R12, R13, 0x8, R2 ;  /* 0x000000080d0c7825 */ /* 0x000fca00078e0002 */
[----:B------:R4:W-:Y:S02]  /*1c90*/  REDG.E.ADD.64.STRONG.GPU desc[UR20][R12.64], R6 ;  /* 0x000000060c00798e */ /* 0x0009e4000c12e514 */
.L_x_163:
[----:B------:R-:W-:Y:S05]  /*1ca0*/  BSYNC.RECONVERGENT B1 ;  /* 0x0000000000017941 */ /* 0x000fea0003800200 */
.L_x_162:
[----:B------:R-:W-:Y:S04]  /*1cb0*/  BSSY.RECONVERGENT B1, `(.L_x_164) ;  /* 0x0000007000017945 */ /* 0x000fe80003800200 */
[----:B------:R-:W-:Y:S05]  /*1cc0*/  @!P4 BRA `(.L_x_165) ;  /* 0x000000000014c947 */ /* 0x000fea0003800000 */
[----:B----4-:R-:W-:Y:S02]  /*1cd0*/  IMAD R7, R5, 0x100, R4 ;  /* 0x0000010005077824 */ /* 0x010fe400078e0204 */
[----:B------:R-:W-:Y:S02]  /*1ce0*/  IMAD.MOV.U32 R9, RZ, RZ, RZ ;  /* 0x000000ffff097224 */ /* 0x000fe400078e00ff */
[----:B------:R-:W-:-:S04]  /*1cf0*/  VIADD R7, R7, 0x600 ;  /* 0x0000060007077836 */ /* 0x000fc80000000000 */
[----:B------:R-:W-:-:S05]  /*1d00*/  IMAD.WIDE.U32 R6, R7, 0x8, R2 ;  /* 0x0000000807067825 */ /* 0x000fca00078e0002 */
[----:B------:R4:W-:Y:S02]  /*1d10*/  REDG.E.ADD.64.STRONG.GPU desc[UR20][R6.64], R8 ;  /* 0x000000080600798e */ /* 0x0009e4000c12e514 */
.L_x_165:
[----:B------:R-:W-:Y:S05]  /*1d20*/  BSYNC.RECONVERGENT B1 ;  /* 0x0000000000017941 */ /* 0x000fea0003800200 */
.L_x_164:
[----:B------:R-:W-:Y:S04]  /*1d30*/  BSSY.RECONVERGENT B1, `(.L_x_166) ;  /* 0x0000007000017945 */ /* 0x000fe80003800200 */
[----:B------:R-:W-:Y:S05]  /*1d40*/  @!P5 BRA `(.L_x_167) ;  /* 0x000000000014d947 */ /* 0x000fea0003800000 */
[----:B----4-:R-:W-:Y:S01]  /*1d50*/  LEA R7, R5, R4, 0x8 ;  /* 0x0000000405077211 */ /* 0x010fe200078e40ff */
[----:B------:R-:W-:-:S04]  /*1d60*/  IMAD.MOV.U32 R11, RZ, RZ, RZ ;  /* 0x000000ffff0b7224 */ /* 0x000fc800078e00ff */
[----:B------:R-:W-:-:S04]  /*1d70*/  VIADD R7, R7, 0x700 ;  /* 0x0000070007077836 */ /* 0x000fc80000000000 */
[----:B------:R-:W-:-:S05]  /*1d80*/  IMAD.WIDE.U32 R6, R7, 0x8, R2 ;  /* 0x0000000807067825 */ /* 0x000fca00078e0002 */
[----:B------:R4:W-:Y:S02]  /*1d90*/  REDG.E.ADD.64.STRONG.GPU desc[UR20][R6.64], R10 ;  /* 0x0000000a0600798e */ /* 0x0009e4000c12e514 */
.L_x_167:
[----:B------:R-:W-:Y:S05]  /*1da0*/  BSYNC.RECONVERGENT B1 ;  /* 0x0000000000017941 */ /* 0x000fea0003800200 */
.L_x_166:
[----:B------:R-:W-:-:S05]  /*1db0*/  VIADD R5, R5, 0x8 ;  /* 0x0000000805057836 */ /* 0x000fca0000000000 */
[----:B------:R-:W-:-:S13]  /*1dc0*/  ISETP.NE.AND P0, PT, R5, UR27, PT ;  /* 0x0000001b05007c0c */ /* 0x000fda000bf05270 */
[----:B------:R-:W-:Y:S05]  /*1dd0*/  @P0 BRA `(.L_x_168) ;  /* 0xfffffff800b00947 */ /* 0x000fea000383ffff */
[----:B------:R-:W-:-:S07]  /*1de0*/  IMAD.U32 R3, RZ, RZ, UR27 ;  /* 0x0000001bff037e24 */ /* 0x000fce000f8e00ff */
.L_x_151:
[----:B------:R-:W-:Y:S02]  /*1df0*/  UISETP.NE.AND UP0, UPT, UR24, URZ, UPT ;  /* 0x000000ff1800728c */ /* 0x000fe4000bf05270 */
[----:B----45:R-:W-:Y:S02]  /*1e00*/  IMAD.U32 R8, RZ, RZ, UR24 ;  /* 0x00000018ff087e24 */ /* 0x030fe4000f8e00ff */
[----:B-1----:R-:W-:-:S03]  /*1e10*/  IMAD.U32 R5, RZ, RZ, UR25 ;  /* 0x00000019ff057e24 */ /* 0x002fc6000f8e00ff */
[----:B------:R-:W-:Y:S01]  /*1e20*/  IADD3 R8, PT, PT, R8, -0x1, RZ ;  /* 0xffffffff08087810 */ /* 0x000fe20007ffe0ff */
[----:B------:R-:W-:Y:S01]  /*1e30*/  VIADD R5, R5, 0xffffffff ;  /* 0xffffffff05057836 */ /* 0x000fe20000000000 */
[----:B------:R-:W-:Y:S06]  /*1e40*/  BRA.U !UP0, `(.L_x_169) ;  /* 0x0000000508707547 */ /* 0x000fec000b800000 */
[----:B------:R-:W-:-:S13]  /*1e50*/  ISETP.GE.U32.AND P0, PT, R8, 0x3, PT ;  /* 0x000000030800780c */ /* 0x000fda0003f06070 */
[----:B------:R-:W-:Y:S05]  /*1e60*/  @!P0 BRA `(.L_x_170) ;  /* 0x0000000000bc8947 */ /* 0x000fea0003800000 */
[----:B------:R-:W-:Y:S01]  /*1e70*/  IMAD R7, R3, 0x400, R0 ;  /* 0x0000040003077824 */ /* 0x000fe200078e0200 */
[----:B------:R-:W-:Y:S04]  /*1e80*/  BSSY.RECONVERGENT B1, `(.L_x_171) ;  /* 0x000000f000017945 */ /* 0x000fe80003800200 */
[----:B------:R-:W1:Y:S04]  /*1e90*/  LDS R12, [R7] ;  /* 0x00000000070c7984 */ /* 0x000e680000000800 */
[----:B------:R-:W4:Y:S04]  /*1ea0*/  LDS R9, [R7+0x400] ;  /* 0x0004000007097984 */ /* 0x000f280000000800 */
[----:B------:R-:W5:Y:S04]  /*1eb0*/  LDS R6, [R7+0x800] ;  /* 0x0008000007067984 */ /* 0x000f680000000800 */
[----:B------:R-:W0:Y:S01]  /*1ec0*/  LDS R2, [R7+0xc00] ;  /* 0x000c000007027984 */ /* 0x000e220000000800 */
[----:B-1----:R-:W-:-:S02]  /*1ed0*/  ISETP.NE.AND P0, PT, R12, RZ, PT ;  /* 0x000000ff0c00720c */ /* 0x002fc40003f05270 */
[----:B----4-:R-:W-:Y:S02]  /*1ee0*/  ISETP.NE.AND P1, PT, R9, RZ, PT ;  /* 0x000000ff0900720c */ /* 0x010fe40003f25270 */
[----:B-----5:R-:W-:Y:S02]  /*1ef0*/  ISETP.NE.AND P2, PT, R6, RZ, PT ;  /* 0x000000ff0600720c */ /* 0x020fe40003f45270 */
[----:B0-----:R-:W-:-:S07]  /*1f00*/  ISETP.NE.AND P3, PT, R2, RZ, PT ;  /* 0x000000ff0200720c */ /* 0x001fce0003f65270 */
[----:B------:R-:W-:Y:S06]  /*1f10*/  @!P0 BRA `(.L_x_172) ;  /* 0x0000000000148947 */ /* 0x000fec0003800000 */
[----:B------:R-:W0:Y:S01]  /*1f20*/  LDC.64 R10, c[0x0][0x380] ;  /* 0x0000e000ff0a7b82 */ /* 0x000e220000000a00 */
[----:B------:R-:W-:Y:S02]  /*1f30*/  IMAD R7, R3, 0x100, R4 ;  /* 0x0000010003077824 */ /* 0x000fe400078e0204 */
[----:B------:R-:W-:Y:S02]  /*1f40*/  IMAD.MOV.U32 R13, RZ, RZ, RZ ;  /* 0x000000ffff0d7224 */ /* 0x000fe400078e00ff */
[----:B0-----:R-:W-:-:S05]  /*1f50*/  IMAD.WIDE.U32 R10, R7, 0x8, R10 ;  /* 0x00000008070a7825 */ /* 0x001fca00078e000a */
[----:B------:R0:W-:Y:S02]  /*1f60*/  REDG.E.ADD.64.STRONG.GPU desc[UR20][R10.64], R12 ;  /* 0x0000000c0a00798e */ /* 0x0001e4000c12e514 */
.L_x_172:
[----:B------:R-:W-:Y:S05]  /*1f70*/  BSYNC.RECONVERGENT B1 ;  /* 0x0000000000017941 */ /* 0x000fea0003800200 */
.L_x_171:
[----:B------:R-:W-:Y:S04]  /*1f80*/  BSSY.RECONVERGENT B1, `(.L_x_173) ;  /* 0x0000009000017945 */ /* 0x000fe80003800200 */
[----:B------:R-:W-:Y:S05]  /*1f90*/  @!P1 BRA `(.L_x_174) ;  /* 0x00000000001c9947 */ /* 0x000fea0003800000 */
[----:B0-----:R-:W0:Y:S01]  /*1fa0*/  LDC.64 R10, c[0x0][0x380] ;  /* 0x0000e000ff0a7b82 */ /* 0x001e220000000a00 */
[----:B------:R-:W-:Y:S01]  /*1fb0*/  IMAD R7, R3, 0x100, R4 ;  /* 0x0000010003077824 */ /* 0x000fe200078e0204 */
[----:B------:R-:W-:Y:S01]  /*1fc0*/  MOV R12, R9 ;  /* 0x00000009000c7202 */ /* 0x000fe20000000f00 */
[----:B------:R-:W-:Y:S02]  /*1fd0*/  IMAD.MOV.U32 R13, RZ, RZ, RZ ;  /* 0x000000ffff0d7224 */ /* 0x000fe400078e00ff */
[----:B------:R-:W-:-:S04]  /*1fe0*/  VIADD R7, R7, 0x100 ;  /* 0x0000010007077836 */ /* 0x000fc80000000000 */
[----:B0-----:R-:W-:-:S05]  /*1ff0*/  IMAD.WIDE.U32 R10, R7, 0x8, R10 ;  /* 0x00000008070a7825 */ /* 0x001fca00078e000a */
[----:B------:R1:W-:Y:S02]  /*2000*/  REDG.E.ADD.64.STRONG.GPU desc[UR20][R10.64], R12 ;  /* 0x0000000c0a00798e */ /* 0x0003e4000c12e514 */
.L_x_174:
[----:B------:R-:W-:Y:S05]  /*2010*/  BSYNC.RECONVERGENT B1 ;  /* 0x0000000000017941 */ /* 0x000fea0003800200 */
.L_x_173:
[----:B------:R-:W-:Y:S04]  /*2020*/  BSSY.RECONVERGENT B1, `(.L_x_175) ;  /* 0x0000008000017945 */ /* 0x000fe80003800200 */
[----:B------:R-:W-:Y:S05]  /*2030*/  @!P2 BRA `(.L_x_176) ;  /* 0x000000000018a947 */ /* 0x000fea0003800000 */
[----:B01----:R-:W0:Y:S01]  /*2040*/  LDC.64 R10, c[0x0][0x380] ;  /* 0x0000e000ff0a7b82 */ /* 0x003e220000000a00 */
[----:B------:R-:W-:-:S04]  /*2050*/  IMAD R7, R3, 0x100, R4 ;  /* 0x0000010003077824 */ /* 0x000fc800078e0204 */
[----:B------:R-:W-:-:S04]  /*2060*/  VIADD R7, R7, 0x200 ;  /* 0x0000020007077836 */ /* 0x000fc80000000000 */
[----:B0-----:R-:W-:-:S04]  /*2070*/  IMAD.WIDE.U32 R10, R7, 0x8, R10 ;  /* 0x00000008070a7825 */ /* 0x001fc800078e000a */
[----:B------:R-:W-:-:S05]  /*2080*/  IMAD.MOV.U32 R7, RZ, RZ, RZ ;  /* 0x000000ffff077224 */ /* 0x000fca00078e00ff */
[----:B------:R4:W-:Y:S02]  /*2090*/  REDG.E.ADD.64.STRONG.GPU desc[UR20][R10.64], R6 ;  /* 0x000000060a00798e */ /* 0x0009e4000c12e514 */
.L_x_176:
[----:B------:R-:W-:Y:S05]  /*20a0*/  BSYNC.RECONVERGENT B1 ;  /* 0x0000000000017941 */ /* 0x000fea0003800200 */
.L_x_175:
[----:B------:R-:W-:Y:S04]  /*20b0*/  BSSY.RECONVERGENT B1, `(.L_x_177) ;  /* 0x0000009000017945 */ /* 0x000fe80003800200 */
[----:B------:R-:W-:Y:S05]  /*20c0*/  @!P3 BRA `(.L_x_178) ;  /* 0x00000000001cb947 */ /* 0x000fea0003800000 */
[----:B----4-:R-:W4:Y:S01]  /*20d0*/  LDC.64 R6, c[0x0][0x380] ;  /* 0x0000e000ff067b82 */ /* 0x010f220000000a00 */
[----:B------:R-:W-:Y:S01]  /*20e0*/  IMAD R9, R3, 0x100, R4 ;  /* 0x0000010003097824 */ /* 0x000fe200078e0204 */
[----:B01----:R-:W-:Y:S01]  /*20f0*/  MOV R10, R2 ;  /* 0x00000002000a7202 */ /* 0x003fe20000000f00 */
[----:B------:R-:W-:Y:S02]  /*2100*/  IMAD.MOV.U32 R11, RZ, RZ, RZ ;  /* 0x000000ffff0b7224 */ /* 0x000fe400078e00ff */
[----:B------:R-:W-:-:S04]  /*2110*/  VIADD R9, R9, 0x300 ;  /* 0x0000030009097836 */ /* 0x000fc80000000000 */
[----:B----4-:R-:W-:-:S05]  /*2120*/  IMAD.WIDE.U32 R6, R9, 0x8, R6 ;  /* 0x0000000809067825 */ /* 0x010fca00078e0006 */
[----:B------:R0:W-:Y:S02]  /*2130*/  REDG.E.ADD.64.STRONG.GPU desc[UR20][R6.64], R10 ;  /* 0x0000000a0600798e */ /* 0x0001e4000c12e514 */
.L_x_178:
[----:B------:R-:W-:Y:S05]  /*2140*/  BSYNC.RECONVERGENT B1 ;  /* 0x0000000000017941 */ /* 0x000fea0003800200 */
.L_x_177:
[----:B------:R-:W-:-:S07]  /*2150*/  VIADD R3, R3, 0x4 ;  /* 0x0000000403037836 */ /* 0x000fce0000000000 */
.L_x_170:
[----:B------:R-:W-:Y:S01]  /*2160*/  UISETP.NE.AND UP0, UPT, UR25, URZ, UPT ;  /* 0x000000ff1900728c */ /* 0x000fe2000bf05270 */
[----:B------:R-:W-:Y:S08]  /*2170*/  BSSY.RECONVERGENT B1, `(.L_x_169) ;  /* 0x0000029000017945 */ /* 0x000ff00003800200 */
[----:B------:R-:W-:Y:S05]  /*2180*/  BRA.U !UP0, `(.L_x_179) ;  /* 0x00000001089c7547 */ /* 0x000fea000b800000 */
[----:B------:R-:W-:-:S13]  /*2190*/  ISETP.NE.AND P0, PT, R5, RZ, PT ;  /* 0x000000ff0500720c */ /* 0x000fda0003f05270 */
[----:B------:R-:W-:Y:S05]  /*21a0*/  @!P0 BRA `(.L_x_180) ;  /* 0x0000000000648947 */ /* 0x000fea0003800000 */
[----:B0---4-:R-:W-:Y:S01]  /*21b0*/  IMAD R6, R3, 0x400, R0 ;  /* 0x0000040003067824 */ /* 0x011fe200078e0200 */
[----:B------:R-:W-:Y:S04]  /*21c0*/  BSSY.RECONVERGENT B2, `(.L_x_181) ;  /* 0x000000c000027945 */ /* 0x000fe80003800200 */
[----:B------:R-:W0:Y:S04]  /*21d0*/  LDS R2, [R6] ;  /* 0x0000000006027984 */ /* 0x000e280000000800 */
[----:B------:R-:W4:Y:S01]  /*21e0*/  LDS R9, [R6+0x400] ;  /* 0x0004000006097984 */ /* 0x000f220000000800 */
[----:B0-----:R-:W-:-:S02]  /*21f0*/  ISETP.NE.AND P0, PT, R2, RZ, PT ;  /* 0x000000ff0200720c */ /* 0x001fc40003f05270 */
[----:B----4-:R-:W-:-:S11]  /*2200*/  ISETP.NE.AND P1, PT, R9, RZ, PT ;  /* 0x000000ff0900720c */ /* 0x010fd60003f25270 */
[----:B------:R-:W-:Y:S05]  /*2210*/  @!P0 BRA `(.L_x_182) ;  /* 0x0000000000188947 */ /* 0x000fea0003800000 */
[----:B------:R-:W0:Y:S01]  /*2220*/  LDC.64 R6, c[0x0][0x380] ;  /* 0x0000e000ff067b82 */ /* 0x000e220000000a00 */
[----:B-1----:R-:W-:-:S04]  /*2230*/  IMAD R11, R3, 0x100, R4 ;  /* 0x00000100030b7824 */ /* 0x002fc800078e0204 */
[----:B0-----:R-:W-:-:S04]  /*2240*/  IMAD.WIDE.U32 R10, R11, 0x8, R6 ;  /* 0x000000080b0a7825 */ /* 0x001fc800078e0006 */
[----:B------:R-:W-:Y:S02]  /*2250*/  IMAD.MOV.U32 R6, RZ, RZ, R2 ;  /* 0x000000ffff067224 */ /* 0x000fe400078e0002 */
[----:B------:R-:W-:-:S05]  /*2260*/  IMAD.MOV.U32 R7, RZ, RZ, RZ ;  /* 0x000000ffff077224 */ /* 0x000fca00078e00ff */
[----:B------:R0:W-:Y:S02]  /*2270*/  REDG.E.ADD.64.STRONG.GPU desc[UR20][R10.64], R6 ;  /* 0x000000060a00798e */ /* 0x0001e4000c12e514 */
.L_x_182:
[----:B------:R-:W-:Y:S05]  /*2280*/  BSYNC.RECONVERGENT B2 ;  /* 0x0000000000027941 */ /* 0x000fea0003800200 */
.L_x_181:
[----:B------:R-:W-:Y:S04]  /*2290*/  BSSY.RECONVERGENT B2, `(.L_x_183) ;  /* 0x0000009000027945 */ /* 0x000fe80003800200 */
[----:B------:R-:W-:Y:S05]  /*22a0*/  @!P1 BRA `(.L_x_184) ;  /* 0x00000000001c9947 */ /* 0x000fea0003800000 */
[----:B0-----:R-:W0:Y:S01]  /*22b0*/  LDC.64 R6, c[0x0][0x380] ;  /* 0x0000e000ff067b82 */ /* 0x001e220000000a00 */
[----:B------:R-:W-:-:S05]  /*22c0*/  LEA R2, R3, R4, 0x8 ;  /* 0x0000000403027211 */ /* 0x000fca00078e40ff */
[----:B-1----:R-:W-:-:S04]  /*22d0*/  VIADD R11, R2, 0x100 ;  /* 0x00000100020b7836 */ /* 0x002fc80000000000 */
[----:B0-----:R-:W-:-:S04]  /*22e0*/  IMAD.WIDE.U32 R10, R11, 0x8, R6 ;  /* 0x000000080b0a7825 */ /* 0x001fc800078e0006 */
[----:B------:R-:W-:Y:S02]  /*22f0*/  IMAD.MOV.U32 R6, RZ, RZ, R9 ;  /* 0x000000ffff067224 */ /* 0x000fe400078e0009 */
[----:B------:R-:W-:-:S05]  /*2300*/  IMAD.MOV.U32 R7, RZ, RZ, RZ ;  /* 0x000000ffff077224 */ /* 0x000fca00078e00ff */
[----:B------:R4:W-:Y:S02]  /*2310*/  REDG.E.ADD.64.STRONG.GPU desc[UR20][R10.64], R6 ;  /* 0x000000060a00798e */ /* 0x0009e4000c12e514 */
.L_x_184:
[----:B------:R-:W-:Y:S05]  /*2320*/  BSYNC.RECONVERGENT B2 ;  /* 0x0000000000027941 */ /* 0x000fea0003800200 */
.L_x_183:
[----:B------:R-:W-:-:S07]  /*2330*/  VIADD R3, R3, 0x2 ;  /* 0x0000000203037836 */ /* 0x000fce0000000000 */
.L_x_180:
[----:B------:R-:W-:-:S09]  /*2340*/  UISETP.NE.AND UP0, UPT, UR9, URZ, UPT ;  /* 0x000000ff0900728c */ /* 0x000fd2000bf05270 */
[----:B------:R-:W-:Y:S05]  /*2350*/  BRA.U !UP0, `(.L_x_179) ;  /* 0x0000000108287547 */ /* 0x000fea000b800000 */
[----:B------:R-:W-:-:S05]  /*2360*/  IMAD R2, R3, 0x400, R0 ;  /* 0x0000040003027824 */ /* 0x000fca00078e0200 */
[----:B------:R-:W5:Y:S02]  /*2370*/  LDS R9, [R2] ;  /* 0x0000000002097984 */ /* 0x000f640000000800 */
[----:B-----5:R-:W-:-:S13]  /*2380*/  ISETP.NE.AND P0, PT, R9, RZ, PT ;  /* 0x000000ff0900720c */ /* 0x020fda0003f05270 */
[----:B------:R-:W-:Y:S05]  /*2390*/  @!P0 BRA `(.L_x_179) ;  /* 0x0000000000188947 */ /* 0x000fea0003800000 */
[----:B0---4-:R-:W0:Y:S01]  /*23a0*/  LDC.64 R6, c[0x0][0x380] ;  /* 0x0000e000ff067b82 */ /* 0x011e220000000a00 */
[----:B------:R-:W-:-:S04]  /*23b0*/  IMAD R3, R3, 0x100, R4 ;  /* 0x0000010003037824 */ /* 0x000fc800078e0204 */
[----:B0-----:R-:W-:Y:S01]  /*23c0*/  IMAD.WIDE.U32 R2, R3, 0x8, R6 ;  /* 0x0000000803027825 */ /* 0x001fe200078e0006 */
[----:B------:R-:W-:-:S03]  /*23d0*/  MOV R6, R9 ;  /* 0x0000000900067202 */ /* 0x000fc60000000f00 */
[----:B------:R-:W-:-:S05]  /*23e0*/  IMAD.MOV.U32 R7, RZ, RZ, RZ ;  /* 0x000000ffff077224 */ /* 0x000fca00078e00ff */
[----:B------:R0:W-:Y:S02]  /*23f0*/  REDG.E.ADD.64.STRONG.GPU desc[UR20][R2.64], R6 ;  /* 0x000000060200798e */ /* 0x0001e4000c12e514 */
.L_x_179:
[----:B------:R-:W-:Y:S05]  /*2400*/  BSYNC.RECONVERGENT B1 ;  /* 0x0000000000017941 */ /* 0x000fea0003800200 */
.L_x_169:
[----:B------:R-:W-:-:S13]  /*2410*/  ISETP.GT.U32.AND P0, PT, R4, 0x7f, PT ;  /* 0x0000007f0400780c */ /* 0x000fda0003f04070 */
[----:B------:R-:W-:Y:S05]  /*2420*/  @P0 BRA `(.L_x_150) ;  /* 0x0000000800900947 */ /* 0x000fea0003800000 */
[----:B------:R-:W-:Y:S01]  /*2430*/  UISETP.GE.U32.AND UP0, UPT, UR22, 0x7, UPT ;  /* 0x000000071600788c */ /* 0x000fe2000bf06070 */
[----:B0-----:R-:W-:-:S08]  /*2440*/  IMAD.MOV.U32 R3, RZ, RZ, RZ ;  /* 0x000000ffff037224 */ /* 0x001fd000078e00ff */
[----:B------:R-:W-:Y:S05]  /*2450*/  BRA.U !UP0, `(.L_x_185) ;  /* 0x0000000508147547 */ /* 0x000fea000b800000 */
[----:B------:R-:W0:Y:S01]  /*2460*/  LDC.64 R2, c[0x0][0x380] ;  /* 0x0000e000ff027b82 */ /* 0x000e220000000a00 */
[----:B------:R-:W-:-:S07]  /*2470*/  IMAD.MOV.U32 R9, RZ, RZ, RZ ;  /* 0x000000ffff097224 */ /* 0x000fce00078e00ff */
.L_x_202:
[C---:B01--4-:R-:W-:Y:S01]  /*2480*/  IMAD R11, R9.reuse, 0x400, R0 ;  /* 0x00000400090b7824 */ /* 0x053fe200078e0200 */
[----:B------:R-:W-:Y:S01]  /*2490*/  BSSY.RECONVERGENT B1, `(.L_x_186) ;  /* 0x0000011000017945 */ /* 0x000fe20003800200 */
[C---:B--23--:R-:W-:Y:S02]  /*24a0*/  IMAD R7, R9.reuse, 0x100, R4 ;  /* 0x0000010009077824 */ /* 0x04cfe400078e0204 */
[----:B------:R-:W-:Y:S01]  /*24b0*/  VIADD R9, R9, 0x8 ;  /* 0x0000000809097836 */ /* 0x000fe20000000000 */
[----:B---3--:R-:W1:Y:S01]  /*24c0*/  LDS R14, [R11+0x200] ;  /* 0x000200000b0e7984 */ /* 0x008e620000000800 */
[----:B0-----:R-:W-:-:S03]  /*24d0*/  IMAD.WIDE.U32 R6, R7, 0x8, R2 ;  /* 0x0000000807067825 */ /* 0x001fc600078e0002 */
[----:B------:R-:W0:Y:S04]  /*24e0*/  LDS R13, [R11+0x600] ;  /* 0x000600000b0d7984 */ /* 0x000e280000000800 */
[----:B--2---:R2:W3:Y:S04]  /*24f0*/  LDS R17, [R11+0xa00] ;  /* 0x000a00000b117984 */ /* 0x0044e80000000800 */
[----:B------:R2:W4:Y:S04]  /*2500*/  LDS R18, [R11+0xe00] ;  /* 0x000e00000b127984 */ /* 0x0005280000000800 */
[----:B------:R2:W2:Y:S04]  /*2510*/  LDS R19, [R11+0x1200] ;  /* 0x001200000b137984 */ /* 0x0004a80000000800 */
[----:B------:R0:W2:Y:S04]  /*2520*/  LDS R16, [R11+0x1600] ;  /* 0x001600000b107984 */ /* 0x0000a80000000800 */
[----:B------:R0:W2:Y:S04]  /*2530*/  LDS R12, [R11+0x1a00] ;  /* 0x001a00000b0c7984 */ /* 0x0000a80000000800 */
[----:B------:R0:W2:Y:S01]  /*2540*/  LDS R10, [R11+0x1e00] ;  /* 0x001e00000b0a7984 */ /* 0x0000a20000000800 */
[----:B-1----:R-:W-:-:S02]  /*2550*/  ISETP.NE.AND P0, PT, R14, RZ, PT ;  /* 0x000000ff0e00720c */ /* 0x002fc40003f05270 */
[----:B0-----:R-:W-:-:S11]  /*2560*/  ISETP.NE.AND P1, PT, R13, RZ, PT ;  /* 0x000000ff0d00720c */ /* 0x001fd60003f25270 */
[----:B---34-:R-:W-:Y:S05]  /*2570*/  @!P0 BRA `(.L_x_187) ;  /* 0x0000000000088947 */ /* 0x018fea0003800000 */
[----:B------:R-:W-:-:S05]  /*2580*/  HFMA2 R15, -RZ, RZ, 0, 0 ;  /* 0x00000000ff0f7431 */ /* 0x000fca00000001ff */
[----:B------:R0:W-:Y:S02]  /*2590*/  REDG.E.ADD.64.STRONG.GPU desc[UR20][R6.64+0x400], R14 ;  /* 0x0004000e0600798e */ /* 0x0001e4000c12e514 */
.L_x_187:
[----:B------:R-:W-:Y:S05]  /*25a0*/  BSYNC.RECONVERGENT B1 ;  /* 0x0000000000017941 */ /* 0x000fea0003800200 */
.L_x_186:
[----:B------:R-:W-:Y:S04]  /*25b0*/  BSSY.RECONVERGENT B1, `(.L_x_188) ;  /* 0x0000005000017945 */ /* 0x000fe80003800200 */
[----:B------:R-:W-:Y:S05]  /*25c0*/  @!P1 BRA `(.L_x_189) ;  /* 0x00000000000c9947 */ /* 0x000fea0003800000 */
[----:B0-----:R-:W-:Y:S02]  /*25d0*/  IMAD.MOV.U32 R14, RZ, RZ, R13 ;  /* 0x000000ffff0e7224 */ /* 0x001fe400078e000d */
[----:B------:R-:W-:-:S05]  /*25e0*/  IMAD.MOV.U32 R15, RZ, RZ, RZ ;  /* 0x000000ffff0f7224 */ /* 0x000fca00078e00ff */
[----:B------:R1:W-:Y:S02]  /*25f0*/  REDG.E.ADD.64.STRONG.GPU desc[UR20][R6.64+0xc00], R14 ;  /* 0x000c000e0600798e */ /* 0x0003e4000c12e514 */
.L_x_189:
[----:B------:R-:W-:Y:S05]  /*2600*/  BSYNC.RECONVERGENT B1 ;  /* 0x0000000000017941 */ /* 0x000fea0003800200 */
.L_x_188:
[----:B------:R-:W-:Y:S01]  /*2610*/  ISETP.NE.AND P6, PT, R17, RZ, PT ;  /* 0x000000ff1100720c */ /* 0x000fe20003fc5270 */
[----:B------:R-:W-:Y:S01]  /*2620*/  BSSY.RECONVERGENT B1, `(.L_x_190) ;  /* 0x000000b000017945 */ /* 0x000fe20003800200 */
[----:B------:R-:W-:Y:S02]  /*2630*/  ISETP.NE.AND P0, PT, R9, UR27, PT ;  /* 0x0000001b09007c0c */ /* 0x000fe4000bf05270 */
[----:B------:R-:W-:Y:S02]  /*2640*/  ISETP.NE.AND P1, PT, R18, RZ, PT ;  /* 0x000000ff1200720c */ /* 0x000fe40003f25270 */
[----:B--2---:R-:W-:Y:S02]  /*2650*/  ISETP.NE.AND P2, PT, R19, RZ, PT ;  /* 0x000000ff1300720c */ /* 0x004fe40003f45270 */
[----:B------:R-:W-:Y:S02]  /*2660*/  ISETP.NE.AND P3, PT, R16, RZ, PT ;  /* 0x000000ff1000720c */ /* 0x000fe40003f65270 */
[----:B------:R-:W-:-:S02]  /*2670*/  ISETP.NE.AND P4, PT, R12, RZ, PT ;  /* 0x000000ff0c00720c */ /* 0x000fc40003f85270 */
[----:B------:R-:W-:Y:S01]  /*2680*/  ISETP.NE.AND P5, PT, R10, RZ, PT ;  /* 0x000000ff0a00720c */ /* 0x000fe20003fa5270 */
[----:B------:R-:W-:-:S12]  /*2690*/  @!P6 BRA `(.L_x_191) ;  /* 0x00000000000ce947 */ /* 0x000fd80003800000 */
[----:B01----:R-:W-:Y:S02]  /*26a0*/  IMAD.MOV.U32 R14, RZ, RZ, R17 ;  /* 0x000000ffff0e7224 */ /* 0x003fe400078e0011 */
[----:B------:R-:W-:-:S05]  /*26b0*/  IMAD.MOV.U32 R15, RZ, RZ, RZ ;  /* 0x000000ffff0f7224 */ /* 0x000fca00078e00ff */
[----:B------:R2:W-:Y:S02]  /*26c0*/  REDG.E.ADD.64.STRONG.GPU desc[UR20][R6.64+0x1400], R14 ;  /* 0x0014000e0600798e */ /* 0x0005e4000c12e514 */
.L_x_191:
[----:B------:R-:W-:Y:S05]  /*26d0*/  BSYNC.RECONVERGENT B1 ;  /* 0x0000000000017941 */ /* 0x000fea0003800200 */
.L_x_190:
[----:B------:R-:W-:Y:S04]  /*26e0*/  BSSY.RECONVERGENT B1, `(.L_x_192) ;  /* 0x0000005000017945 */ /* 0x000fe80003800200 */
[----:B------:R-:W-:Y:S05]  /*26f0*/  @!P1 BRA `(.L_x_193) ;  /* 0x00000000000c9947 */ /* 0x000fea0003800000 */
[----:B012---:R-:W-:Y:S02]  /*2700*/  IMAD.MOV.U32 R14, RZ, RZ, R18 ;  /* 0x000000ffff0e7224 */ /* 0x007fe400078e0012 */
[----:B------:R-:W-:-:S05]  /*2710*/  IMAD.MOV.U32 R15, RZ, RZ, RZ ;  /* 0x000000ffff0f7224 */ /* 0x000fca00078e00ff */
[----:B------:R3:W-:Y:S02]  /*2720*/  REDG.E.ADD.64.STRONG.GPU desc[UR20][R6.64+0x1c00], R14 ;  /* 0x001c000e0600798e */ /* 0x0007e4000c12e514 */
.L_x_193:
[----:B------:R-:W-:Y:S05]  /*2730*/  BSYNC.RECONVERGENT B1 ;  /* 0x0000000000017941 */ /* 0x000fea0003800200 */
.L_x_192:
[----:B------:R-:W-:Y:S04]  /*2740*/  BSSY.RECONVERGENT B1, `(.L_x_194) ;  /* 0x0000005000017945 */ /* 0x000fe80003800200 */
[----:B------:R-:W-:Y:S05]  /*2750*/  @!P2 BRA `(.L_x_195) ;  /* 0x00000000000ca947 */ /* 0x000fea0003800000 */
[----:B0123--:R-:W-:Y:S01]  /*2760*/  MOV R14, R19 ;  /* 0x00000013000e7202 */ /* 0x00ffe20000000f00 */
[----:B------:R-:W-:-:S05]  /*2770*/  IMAD.MOV.U32 R15, RZ, RZ, RZ ;  /* 0x000000ffff0f7224 */ /* 0x000fca00078e00ff */
[----:B------:R4:W-:Y:S02]  /*2780*/  REDG.E.ADD.64.STRONG.GPU desc[UR20][R6.64+0x2400], R14 ;  /* 0x0024000e0600798e */ /* 0x0009e4000c12e514 */
.L_x_195:
[----:B------:R-:W-:Y:S05]  /*2790*/  BSYNC.RECONVERGENT B1 ;  /* 0x0000000000017941 */ /* 0x000fea0003800200 */
.L_x_194:
[----:B------:R-:W-:Y:S04]  /*27a0*/  BSSY.RECONVERGENT B1, `(.L_x_196) ;  /* 0x0000004000017945 */ /* 0x000fe80003800200 */
[----:B------:R-:W-:Y:S05]  /*27b0*/  @!P3 BRA `(.L_x_197) ;  /* 0x000000000008b947 */ /* 0x000fea0003800000 */
[----:B------:R-:W-:-:S05]  /*27c0*/  IMAD.MOV.U32 R17, RZ, RZ, RZ ;  /* 0x000000ffff117224 */ /* 0x000fca00078e00ff */
[----:B------:R0:W-:Y:S02]  /*27d0*/  REDG.E.ADD.64.STRONG.GPU desc[UR20][R6.64+0x2c00], R16 ;  /* 0x002c00100600798e */ /* 0x0001e4000c12e514 */
.L_x_197:
[----:B------:R-:W-:Y:S05]  /*27e0*/  BSYNC.RECONVERGENT B1 ;  /* 0x0000000000017941 */ /* 0x000fea0003800200 */
.L_x_196:
[----:B------:R-:W-:Y:S04]  /*27f0*/  BSSY.RECONVERGENT B1, `(.L_x_198) ;  /* 0x0000004000017945 */ /* 0x000fe80003800200 */
[----:B------:R-:W-:Y:S05]  /*2800*/  @!P4 BRA `(.L_x_199) ;  /* 0x000000000008c947 */ /* 0x000fea0003800000 */
[----:B------:R-:W-:-:S05]  /*2810*/  IMAD.MOV.U32 R13, RZ, RZ, RZ ;  /* 0x000000ffff0d7224 */ /* 0x000fca00078e00ff */
[----:B------:R0:W-:Y:S02]  /*2820*/  REDG.E.ADD.64.STRONG.GPU desc[UR20][R6.64+0x3400], R12 ;  /* 0x0034000c0600798e */ /* 0x0001e4000c12e514 */
.L_x_199:
[----:B------:R-:W-:Y:S05]  /*2830*/  BSYNC.RECONVERGENT B1 ;  /* 0x0000000000017941 */ /* 0x000fea0003800200 */
.L_x_198:
[----:B------:R-:W-:Y:S04]  /*2840*/  BSSY.RECONVERGENT B1, `(.L_x_200) ;  /* 0x0000004000017945 */ /* 0x000fe80003800200 */
[----:B------:R-:W-:Y:S05]  /*2850*/  @!P5 BRA `(.L_x_201) ;  /* 0x000000000008d947 */ /* 0x000fea0003800000 */
[----:B------:R-:W-:-:S05]  /*2860*/  IMAD.MOV.U32 R11, RZ, RZ, RZ ;  /* 0x000000ffff0b7224 */ /* 0x000fca00078e00ff */
[----:B------:R0:W-:Y:S02]  /*2870*/  REDG.E.ADD.64.STRONG.GPU desc[UR20][R6.64+0x3c00], R10 ;  /* 0x003c000a0600798e */ /* 0x0001e4000c12e514 */
.L_x_201:
[----:B------:R-:W-:Y:S05]  /*2880*/  BSYNC.RECONVERGENT B1 ;  /* 0x0000000000017941 */ /* 0x000fea0003800200 */
.L_x_200:
[----:B------:R-:W-:Y:S05]  /*2890*/  @P0 BRA `(.L_x_202) ;  /* 0xfffffff800f80947 */ /* 0x000fea000383ffff */
[----:B------:R-:W-:-:S07]  /*28a0*/  IMAD.U32 R3, RZ, RZ, UR27 ;  /* 0x0000001bff037e24 */ /* 0x000fce000f8e00ff */
.L_x_185:
[----:B------:R-:W-:-:S09]  /*28b0*/  UISETP.NE.AND UP0, UPT, UR24, URZ, UPT ;  /* 0x000000ff1800728c */ /* 0x000fd2000bf05270 */
[----:B------:R-:W-:Y:S05]  /*28c0*/  BRA.U !UP0, `(.L_x_150) ;  /* 0x0000000508687547 */ /* 0x000fea000b800000 */
[----:B------:R-:W-:-:S13]  /*28d0*/  ISETP.GE.U32.AND P0, PT, R8, 0x3, PT ;  /* 0x000000030800780c */ /* 0x000fda0003f06070 */
[----:B------:R-:W-:Y:S05]  /*28e0*/  @!P0 BRA `(.L_x_203) ;  /* 0x0000000000bc8947 */ /* 0x000fea0003800000 */
[----:B01234-:R-:W-:Y:S01]  /*28f0*/  IMAD R7, R3, 0x400, R0 ;  /* 0x0000040003077824 */ /* 0x01ffe200078e0200 */
[----:B------:R-:W-:Y:S04]  /*2900*/  BSSY.RECONVERGENT B1, `(.L_x_204) ;  /* 0x000000f000017945 */ /* 0x000fe80003800200 */
[----:B------:R-:W0:Y:S04]  /*2910*/  LDS R10, [R7+0x200] ;  /* 0x00020000070a7984 */ /* 0x000e280000000800 */
[----:B------:R-:W1:Y:S04]  /*2920*/  LDS R12, [R7+0x600] ;  /* 0x00060000070c7984 */ /* 0x000e680000000800 */
[----:B------:R-:W2:Y:S04]  /*2930*/  LDS R6, [R7+0xa00] ;  /* 0x000a000007067984 */ /* 0x000ea80000000800 */
[----:B------:R-:W3:Y:S01]  /*2940*/  LDS R2, [R7+0xe00] ;  /* 0x000e000007027984 */ /* 0x000ee20000000800 */
[----:B0-----:R-:W-:-:S02]  /*2950*/  ISETP.NE.AND P0, PT, R10, RZ, PT ;  /* 0x000000ff0a00720c */ /* 0x001fc40003f05270 */
[----:B-1----:R-:W-:Y:S02]  /*2960*/  ISETP.NE.AND P1, PT, R12, RZ, PT ;  /* 0x000000ff0c00720c */ /* 0x002fe40003f25270 */
[----:B--2---:R-:W-:Y:S02]  /*2970*/  ISETP.NE.AND P2, PT, R6, RZ, PT ;  /* 0x000000ff0600720c */ /* 0x004fe40003f45270 */
[----:B---3--:R-:W-:-:S07]  /*2980*/  ISETP.NE.AND P3, PT, R2, RZ, PT ;  /* 0x000000ff0200720c */ /* 0x008fce0003f65270 */
[----:B------:R-:W-:Y:S06]  /*2990*/  @!P0 BRA `(.L_x_205) ;  /* 0x0000000000148947 */ /* 0x000fec0003800000 */
[----:B------:R-:W0:Y:S01]  /*29a0*/  LDC.64 R8, c[0x0][0x380] ;  /* 0x0000e000ff087b82 */ /* 0x000e220000000a00 */
[----:B------:R-:W-:Y:S01]  /*29b0*/  LEA R7, R3, R4, 0x8 ;  /* 0x0000000403077211 */ /* 0x000fe200078e40ff */
[----:B------:R-:W-:-:S04]  /*29c0*/  IMAD.MOV.U32 R11, RZ, RZ, RZ ;  /* 0x000000ffff0b7224 */ /* 0x000fc800078e00ff */
[----:B0-----:R-:W-:-:S05]  /*29d0*/  IMAD.WIDE.U32 R8, R7, 0x8, R8 ;  /* 0x0000000807087825 */ /* 0x001fca00078e0008 */
[----:B------:R0:W-:Y:S02]  /*29e0*/  REDG.E.ADD.64.STRONG.GPU desc[UR20][R8.64+0x400], R10 ;  /* 0x0004000a0800798e */ /* 0x0001e4000c12e514 */
.L_x_205:
[----:B------:R-:W-:Y:S05]  /*29f0*/  BSYNC.RECONVERGENT B1 ;  /* 0x0000000000017941 */ /* 0x000fea0003800200 */
.L_x_204:
[----:B------:R-:W-:Y:S04]  /*2a00*/  BSSY.RECONVERGENT B1, `(.L_x_206) ;  /* 0x0000009000017945 */ /* 0x000fe80003800200 */
[----:B------:R-:W-:Y:S05]  /*2a10*/  @!P1 BRA `(.L_x_207) ;  /* 0x00000000001c9947 */ /* 0x000fea0003800000 */
[----:B0-----:R-:W0:Y:S01]  /*2a20*/  LDC.64 R8, c[0x0][0x380] ;  /* 0x0000e000ff087b82 */ /* 0x001e220000000a00 */
[----:B------:R-:W-:Y:S02]  /*2a30*/  IMAD R7, R3, 0x100, R4 ;  /* 0x0000010003077824 */ /* 0x000fe400078e0204 */
[----:B------:R-:W-:Y:S02]  /*2a40*/  IMAD.MOV.U32 R10, RZ, RZ, R12 ;  /* 0x000000ffff0a7224 */ /* 0x000fe400078e000c */
[----:B------:R-:W-:Y:S02]  /*2a50*/  VIADD R7, R7, 0x100 ;  /* 0x0000010007077836 */ /* 0x000fe40000000000 */
[----:B------:R-:W-:Y:S02]  /*2a60*/  IMAD.MOV.U32 R11, RZ, RZ, RZ ;  /* 0x000000ffff0b7224 */ /* 0x000fe400078e00ff */
[----:B0-----:R-:W-:-:S05]  /*2a70*/  IMAD.WIDE.U32 R8, R7, 0x8, R8 ;  /* 0x0000000807087825 */ /* 0x001fca00078e0008 */
[----:B------:R1:W-:Y:S02]  /*2a80*/  REDG.E.ADD.64.STRONG.GPU desc[UR20][R8.64+0x400], R10 ;  /* 0x0004000a0800798e */ /* 0x0003e4000c12e514 */
.L_x_207:
[----:B------:R-:W-:Y:S05]  /*2a90*/  BSYNC.RECONVERGENT B1 ;  /* 0x0000000000017941 */ /* 0x000fea0003800200 */
.L_x_206:
[----:B------:R-:W-:Y:S04]  /*2aa0*/  BSSY.RECONVERGENT B1, `(.L_x_208) ;  /* 0x0000008000017945 */ /* 0x000fe80003800200 */
[----:B------:R-:W-:Y:S05]  /*2ab0*/  @!P2 BRA `(.L_x_209) ;  /* 0x000000000018a947 */ /* 0x000fea0003800000 */
[----:B01----:R-:W0:Y:S01]  /*2ac0*/  LDC.64 R8, c[0x0][0x380] ;  /* 0x0000e000ff087b82 */ /* 0x003e220000000a00 */
[----:B------:R-:W-:-:S05]  /*2ad0*/  IMAD R7, R3, 0x100, R4 ;  /* 0x0000010003077824 */ /* 0x000fca00078e0204 */
[----:B------:R-:W-:-:S05]  /*2ae0*/  IADD3 R7, PT, PT, R7, 0x200, RZ ;  /* 0x0000020007077810 */ /* 0x000fca0007ffe0ff */
[----:B0-----:R-:W-:-:S04]  /*2af0*/  IMAD.WIDE.U32 R8, R7, 0x8, R8 ;  /* 0x0000000807087825 */ /* 0x001fc800078e0008 */
[----:B------:R-:W-:-:S05]  /*2b00*/  IMAD.MOV.U32 R7, RZ, RZ, RZ ;  /* 0x000000ffff077224 */ /* 0x000fca00078e00ff */
[----:B------:R2:W-:Y:S02]  /*2b10*/  REDG.E.ADD.64.STRONG.GPU desc[UR20][R8.64+0x400], R6 ;  /* 0x000400060800798e */ /* 0x0005e4000c12e514 */
.L_x_209:
[----:B------:R-:W-:Y:S05]  /*2b20*/  BSYNC.RECONVERGENT B1 ;  /* 0x0000000000017941 */ /* 0x000fea0003800200 */
.L_x_208:
[----:B------:R-:W-:Y:S04]  /*2b30*/  BSSY.RECONVERGENT B1, `(.L_x_210) ;  /* 0x0000009000017945 */ /* 0x000fe80003800200 */
[----:B------:R-:W-:Y:S05]  /*2b40*/  @!P3 BRA `(.L_x_211) ;  /* 0x00000000001cb947 */ /* 0x000fea0003800000 */
[----:B--2---:R-:W2:Y:S01]  /*2b50*/  LDC.64 R6, c[0x0][0x380] ;  /* 0x0000e000ff067b82 */ /* 0x004ea20000000a00 */
[----:B01----:R-:W-:Y:S02]  /*2b60*/  IMAD R9, R3, 0x100, R4 ;  /* 0x0000010003097824 */ /* 0x003fe400078e0204 */
[----:B------:R-:W-:Y:S02]  /*2b70*/  IMAD.MOV.U32 R8, RZ, RZ, R2 ;  /* 0x000000ffff087224 */ /* 0x000fe400078e0002 */
[----:B------:R-:W-:-:S04]  /*2b80*/  VIADD R9, R9, 0x300 ;  /* 0x0000030009097836 */ /* 0x000fc80000000000 */
[----:B--2---:R-:W-:-:S04]  /*2b90*/  IMAD.WIDE.U32 R6, R9, 0x8, R6 ;  /* 0x0000000809067825 */ /* 0x004fc800078e0006 */
[----:B------:R-:W-:-:S05]  /*2ba0*/  IMAD.MOV.U32 R9, RZ, RZ, RZ ;  /* 0x000000ffff097224 */ /* 0x000fca00078e00ff */
[----:B------:R3:W-:Y:S02]  /*2bb0*/  REDG.E.ADD.64.STRONG.GPU desc[UR20][R6.64+0x400], R8 ;  /* 0x000400080600798e */ /* 0x0007e4000c12e514 */
.L_x_211:
[----:B------:R-:W-:Y:S05]  /*2bc0*/  BSYNC.RECONVERGENT B1 ;  /* 0x0000000000017941 */ /* 0x000fea0003800200 */
.L_x_210:
[----:B------:R-:W-:-:S07]  /*2bd0*/  VIADD R3, R3, 0x4 ;  /* 0x0000000403037836 */ /* 0x000fce0000000000 */
.L_x_203:
[----:B------:R-:W-:-:S09]  /*2be0*/  UISETP.NE.AND UP0, UPT, UR25, URZ, UPT ;  /* 0x000000ff1900728c */ /* 0x000fd2000bf05270 */
[----:B------:R-:W-:Y:S05]  /*2bf0*/  BRA.U !UP0, `(.L_x_150) ;  /* 0x00000001089c7547 */ /* 0x000fea000b800000 */
[----:B------:R-:W-:-:S13]  /*2c00*/  ISETP.NE.AND P0, PT, R5, RZ, PT ;  /* 0x000000ff0500720c */ /* 0x000fda0003f05270 */
[----:B------:R-:W-:Y:S05]  /*2c10*/  @!P0 BRA `(.L_x_212) ;  /* 0x0000000000648947 */ /* 0x000fea0003800000 */
[----:B01234-:R-:W-:Y:S01]  /*2c20*/  LEA R6, R3, R0, 0xa ;  /* 0x0000000003067211 */ /* 0x01ffe200078e50ff */
[----:B------:R-:W-:Y:S04]  /*2c30*/  BSSY.RECONVERGENT B1, `(.L_x_213) ;  /* 0x000000c000017945 */ /* 0x000fe80003800200 */
[----:B------:R-:W0:Y:S04]  /*2c40*/  LDS R2, [R6+0x200] ;  /* 0x0002000006027984 */ /* 0x000e280000000800 */
[----:B------:R-:W1:Y:S01]  /*2c50*/  LDS R5, [R6+0x600] ;  /* 0x0006000006057984 */ /* 0x000e620000000800 */
[----:B0-----:R-:W-:-:S02]  /*2c60*/  ISETP.NE.AND P0, PT, R2, RZ, PT ;  /* 0x000000ff0200720c */ /* 0x001fc40003f05270 */
[----:B-1----:R-:W-:-:S11]  /*2c70*/  ISETP.NE.AND P1, PT, R5, RZ, PT ;  /* 0x000000ff0500720c */ /* 0x002fd60003f25270 */
[----:B------:R-:W-:Y:S05]  /*2c80*/  @!P0 BRA `(.L_x_214) ;  /* 0x0000000000188947 */ /* 0x000fea0003800000 */
[----:B------:R-:W0:Y:S01]  /*2c90*/  LDC.64 R6, c[0x0][0x380] ;  /* 0x0000e000ff067b82 */ /* 0x000e220000000a00 */
[----:B------:R-:W-:-:S04]  /*2ca0*/  IMAD R9, R3, 0x100, R4 ;  /* 0x0000010003097824 */ /* 0x000fc800078e0204 */
[----:B0-----:R-:W-:-:S04]  /*2cb0*/  IMAD.WIDE.U32 R8, R9, 0x8, R6 ;  /* 0x0000000809087825 */ /* 0x001fc800078e0006 */
[----:B------:R-:W-:Y:S02]  /*2cc0*/  IMAD.MOV.U32 R6, RZ, RZ, R2 ;  /* 0x000000ffff067224 */ /* 0x000fe400078e0002 */
[----:B------:R-:W-:-:S05]  /*2cd0*/  IMAD.MOV.U32 R7, RZ, RZ, RZ ;  /* 0x000000ffff077224 */ /* 0x000fca00078e00ff */
[----:B------:R0:W-:Y:S02]  /*2ce0*/  REDG.E.ADD.64.STRONG.GPU desc[UR20][R8.64+0x400], R6 ;  /* 0x000400060800798e */ /* 0x0001e4000c12e514 */
.L_x_214:
[----:B------:R-:W-:Y:S05]  /*2cf0*/  BSYNC.RECONVERGENT B1 ;  /* 0x0000000000017941 */ /* 0x000fea0003800200 */
.L_x_213:
[----:B------:R-:W-:Y:S04]  /*2d00*/  BSSY.RECONVERGENT B1, `(.L_x_215) ;  /* 0x0000009000017945 */ /* 0x000fe80003800200 */
[----:B------:R-:W-:Y:S05]  /*2d10*/  @!P1 BRA `(.L_x_216) ;  /* 0x00000000001c9947 */ /* 0x000fea0003800000 */
[----:B0-----:R-:W0:Y:S01]  /*2d20*/  LDC.64 R6, c[0x0][0x380] ;  /* 0x0000e000ff067b82 */ /* 0x001e220000000a00 */
[----:B------:R-:W-:-:S04]  /*2d30*/  IMAD R2, R3, 0x100, R4 ;  /* 0x0000010003027824 */ /* 0x000fc800078e0204 */
[----:B------:R-:W-:-:S04]  /*2d40*/  VIADD R9, R2, 0x100 ;  /* 0x0000010002097836 */ /* 0x000fc80000000000 */
[----:B0-----:R-:W-:-:S04]  /*2d50*/  IMAD.WIDE.U32 R8, R9, 0x8, R6 ;  /* 0x0000000809087825 */ /* 0x001fc800078e0006 */
[----:B------:R-:W-:Y:S02]  /*2d60*/  HFMA2 R7, -RZ, RZ, 0, 0 ;  /* 0x00000000ff077431 */ /* 0x000fe400000001ff */
[----:B------:R-:W-:-:S05]  /*2d70*/  IMAD.MOV.U32 R6, RZ, RZ, R5 ;  /* 0x000000ffff067224 */ /* 0x000fca00078e0005 */
[----:B------:R1:W-:Y:S02]  /*2d80*/  REDG.E.ADD.64.STRONG.GPU desc[UR20][R8.64+0x400], R6 ;  /* 0x000400060800798e */ /* 0x0003e4000c12e514 */
.L_x_216:
[----:B------:R-:W-:Y:S05]  /*2d90*/  BSYNC.RECONVERGENT B1 ;  /* 0x0000000000017941 */ /* 0x000fea0003800200 */
.L_x_215:
[----:B------:R-:W-:-:S07]  /*2da0*/  VIADD R3, R3, 0x2 ;  /* 0x0000000203037836 */ /* 0x000fce0000000000 */
.L_x_212:
[----:B------:R-:W-:-:S09]  /*2db0*/  UISETP.NE.AND UP0, UPT, UR9, URZ, UPT ;  /* 0x000000ff0900728c */ /* 0x000fd2000bf05270 */
[----:B------:R-:W-:Y:S05]  /*2dc0*/  BRA.U !UP0, `(.L_x_150) ;  /* 0x0000000108287547 */ /* 0x000fea000b800000 */
[----:B------:R-:W-:-:S05]  /*2dd0*/  IMAD R2, R3, 0x400, R0 ;  /* 0x0000040003027824 */ /* 0x000fca00078e0200 */
[----:B------:R-:W5:Y:S02]  /*2de0*/  LDS R5, [R2+0x200] ;  /* 0x0002000002057984 */ /* 0x000f640000000800 */
[----:B-----5:R-:W-:-:S13]  /*2df0*/  ISETP.NE.AND P0, PT, R5, RZ, PT ;  /* 0x000000ff0500720c */ /* 0x020fda0003f05270 */
[----:B------:R-:W-:Y:S05]  /*2e00*/  @!P0 BRA `(.L_x_150) ;  /* 0x0000000000188947 */ /* 0x000fea0003800000 */
[----:B01234-:R-:W0:Y:S01]  /*2e10*/  LDC.64 R6, c[0x0][0x380] ;  /* 0x0000e000ff067b82 */ /* 0x01fe220000000a00 */
[----:B------:R-:W-:-:S04]  /*2e20*/  IMAD R3, R3, 0x100, R4 ;  /* 0x0000010003037824 */ /* 0x000fc800078e0204 */
[----:B0-----:R-:W-:-:S04]  /*2e30*/  IMAD.WIDE.U32 R2, R3, 0x8, R6 ;  /* 0x0000000803027825 */ /* 0x001fc800078e0006 */
[----:B------:R-:W-:Y:S02]  /*2e40*/  IMAD.MOV.U32 R6, RZ, RZ, R5 ;  /* 0x000000ffff067224 */ /* 0x000fe400078e0005 */
[----:B------:R-:W-:-:S05]  /*2e50*/  IMAD.MOV.U32 R7, RZ, RZ, RZ ;  /* 0x000000ffff077224 */ /* 0x000fca00078e00ff */
[----:B------:R0:W-:Y:S02]  /*2e60*/  REDG.E.ADD.64.STRONG.GPU desc[UR20][R2.64+0x400], R6 ;  /* 0x000400060200798e */ /* 0x0001e4000c12e514 */
.L_x_150:
[----:B------:R-:W-:Y:S05]  /*2e70*/  BSYNC.RECONVERGENT B0 ;  /* 0x0000000000007941 */ /* 0x000fea0003800200 */
.L_x_149:
[----:B------:R-:W-:Y:S01]  /*2e80*/  BAR.SYNC.DEFER_BLOCKING 0x0 ;  /* 0x0000000000007b1d */ /* 0x000fe20000010000 */
[----:B------:R-:W-:-:S04]  /*2e90*/  UIADD3 UR6, UP0, UPT, UR6, 0x1, URZ ;  /* 0x0000000106067890 */ /* 0x000fc8000ff1e0ff */
[----:B------:R-:W-:Y:S02]  /*2ea0*/  UIADD3.X UR7, UPT, UPT, URZ, UR7, URZ, UP0, !UPT ;  /* 0x00000007ff077290 */ /* 0x000fe400087fe4ff */
[----:B------:R-:W-:-:S04]  /*2eb0*/  UISETP.NE.U32.AND UP0, UPT, UR6, UR11, UPT ;  /* 0x0000000b0600728c */ /* 0x000fc8000bf05070 */
[----:B------:R-:W-:-:S09]  /*2ec0*/  UISETP.NE.AND.EX UP0, UPT, UR7, UR12, UPT, UP0 ;  /* 0x0000000c0700728c */ /* 0x000fd2000bf05300 */
[----:B------:R-:W-:Y:S05]  /*2ed0*/  BRA.U UP0, `(.L_x_217) ;  /* 0xffffffd100f07547 */ /* 0x000fea000b83ffff */
[----:B------:R-:W-:Y:S05]  /*2ee0*/  EXIT ;  /* 0x000000000000794d */ /* 0x000fea0003800000 */
.L_x_218:
        /* <DEDUP_REMOVED lines=9> */
.L_x_361:


//--------------------- .text._ZN3cub18CUB_300001_SM_10006detail10radix_sort31DeviceRadixSortSingleTileKernelINS1_5radix10policy_hubIiNS0_8NullTypeEyE10Policy1000ELNS0_9SortOrderE0EiS6_yNS1_21identity_decomposer_tEEEvPKT1_PSB_PKT2_PSF_T3_iiT4_ --------------------------
	.section	.text._ZN3cub18CUB_300001_SM_10006detail10radix_sort31DeviceRadixSortSingleTileKernelINS1_5radix10policy_hubIiNS0_8NullTypeEyE10Policy1000ELNS0_9SortOrderE0EiS6_yNS1_21identity_decomposer_tEEEvPKT1_PSB_PKT2_PSF_T3_iiT4_,"ax",@progbits
	.align	128
        .global         _ZN3cub18CUB_300001_SM_10006detail10radix_sort31DeviceRadixSortSingleTileKernelINS1_5radix10policy_hubIiNS0_8NullTypeEyE10Policy1000ELNS0_9SortOrderE0EiS6_yNS1_21identity_decomposer_tEEEvPKT1_PSB_PKT2_PSF_T3_iiT4_
        .type           _ZN3cub18CUB_300001_SM_10006detail10radix_sort31DeviceRadixSortSingleTileKernelINS1_5radix10policy_hubIiNS0_8NullTypeEyE10Policy1000ELNS0_9SortOrderE0EiS6_yNS1_21identity_decomposer_tEEEvPKT1_PSB_PKT2_PSF_T3_iiT4_,@function
        .size           _ZN3cub18CUB_300001_SM_10006detail10radix_sort31DeviceRadixSortSingleTileKernelINS1_5radix10policy_hubIiNS0_8NullTypeEyE10Policy1000ELNS0_9SortOrderE0EiS6_yNS1_21identity_decomposer_tEEEvPKT1_PSB_PKT2_PSF_T3_iiT4_,(.L_x_362 - _ZN3cub18CUB_300001_SM_10006detail10radix_sort31DeviceRadixSortSingleTileKernelINS1_5radix10policy_hubIiNS0_8NullTypeEyE10Policy1000ELNS0_9SortOrderE0EiS6_yNS1_21identity_decomposer_tEEEvPKT1_PSB_PKT2_PSF_T3_iiT4_)
        .other          _ZN3cub18CUB_300001_SM_10006detail10radix_sort31DeviceRadixSortSingleTileKernelINS1_5radix10policy_hubIiNS0_8NullTypeEyE10Policy1000ELNS0_9SortOrderE0EiS6_yNS1_21identity_decomposer_tEEEvPKT1_PSB_PKT2_PSF_T3_iiT4_,@"STO_CUDA_ENTRY STV_DEFAULT"
_ZN3cub18CUB_300001_SM_10006detail10radix_sort31DeviceRadixSortSingleTileKernelINS1_5radix10policy_hubIiNS0_8NullTypeEyE10Policy1000ELNS0_9SortOrderE0EiS6_yNS1_21identity_decomposer_tEEEvPKT1_PSB_PKT2_PSF_T3_iiT4_:
.text._ZN3cub18CUB_300001_SM_10006detail10radix_sort31DeviceRadixSortSingleTileKernelINS1_5radix10policy_hubIiNS0_8NullTypeEyE10Policy1000ELNS0_9SortOrderE0EiS6_yNS1_21identity_decomposer_tEEEvPKT1_PSB_PKT2_PSF_T3_iiT4_:
[----:B------:R-:W-:Y:S01]  /*0000*/  LDC R1, c[0x0][0x37c] ;  /* 0x0000df00ff017b82 */ /* 0x000fe20000000800 */
[----:B------:R-:W0:Y:S01]  /*0010*/  S2R R0, SR_TID.X ;  /* 0x0000000000007919 */ /* 0x000e220000002100 */
[----:B------:R-:W1:Y:S06]  /*0020*/  LDCU UR4, c[0x0][0x3a0] ;  /* 0x00007400ff0477ac */ /* 0x000e6c0008000800 */
[----:B------:R-:W2:Y:S01]  /*0030*/  LDC.64 R4, c[0x0][0x380] ;  /* 0x0000e000ff047b82 */ /* 0x000ea20000000a00 */
[----:B------:R-:W3:Y:S01]  /*0040*/  LDCU.64 UR8, c[0x0][0x358] ;  /* 0x00006b00ff0877ac */ /* 0x000ee20008000a00 */
[----:B------:R-:W-:-:S02]  /*0050*/  IMAD.MOV.U32 R13, RZ, RZ, -0x1 ;  /* 0xffffffffff0d7424 */ /* 0x000fc400078e00ff */
[----:B------:R-:W-:Y:S02]  /*0060*/  IMAD.MOV.U32 R14, RZ, RZ, -0x1 ;  /* 0xffffffffff0e7424 */ /* 0x000fe400078e00ff */
[----:B------:R-:W-:Y:S02]  /*0070*/  IMAD.MOV.U32 R20, RZ, RZ, -0x1 ;  /* 0xffffffffff147424 */ /* 0x000fe400078e00ff */
[----:B------:R-:W-:Y:S01]  /*0080*/  IMAD.MOV.U32 R21, RZ, RZ, -0x1 ;  /* 0xffffffffff157424 */ /* 0x000fe200078e00ff */
[----:B------:R-:W4:Y:S01]  /*0090*/  S2UR UR6, SR_CgaCtaId ;  /* 0x00000000000679c3 */ /* 0x000f220000008800 */
[----:B------:R-:W2:Y:S01]  /*00a0*/  S2R R23, SR_LANEID ;  /* 0x0000000000177919 */ /* 0x000ea20000000000 */
[----:B------:R-:W-:Y:S01]  /*00b0*/  IMAD.MOV.U32 R25, RZ, RZ, -0x1 ;  /* 0xffffffffff197424 */ /* 0x000fe200078e00ff */
[----:B------:R-:W1:Y:S01]  /*00c0*/  LDCU UR10, c[0x0][0x3ac] ;  /* 0x00007580ff0a77ac */ /* 0x000e620008000800 */
[----:B0-----:R-:W-:-:S04]  /*00d0*/  IMAD R7, R0, 0x13, RZ ;  /* 0x0000001300077824 */ /* 0x001fc800078e02ff */
[C---:B------:R-:W-:Y:S01]  /*00e0*/  VIADD R2, R7.reuse, 0x1 ;  /* 0x0000000107027836 */ /* 0x040fe20000000000 */
[C---:B-1----:R-:W-:Y:S01]  /*00f0*/  ISETP.GE.AND P1, PT, R7.reuse, UR4, PT ;  /* 0x0000000407007c0c */ /* 0x042fe2000bf26270 */
[----:B--2---:R-:W-:-:S03]  /*0100*/  IMAD.WIDE.U32 R4, R7, 0x4, R4 ;  /* 0x0000000407047825 */ /* 0x004fc600078e0004 */
[----:B------:R-:W-:Y:S01]  /*0110*/  ISETP.GE.AND P2, PT, R2, UR4, PT ;  /* 0x0000000402007c0c */ /* 0x000fe2000bf46270 */
[C---:B------:R-:W-:Y:S02]  /*0120*/  VIADD R2, R7.reuse, 0x2 ;  /* 0x0000000207027836 */ /* 0x040fe40000000000 */
[----:B------:R-:W-:-:S03]  /*0130*/  VIADD R3, R7, 0x3 ;  /* 0x0000000307037836 */ /* 0x000fc60000000000 */
[----:B------:R-:W-:Y:S01]  /*0140*/  ISETP.GE.AND P3, PT, R2, UR4, PT ;  /* 0x0000000402007c0c */ /* 0x000fe2000bf66270 */
[----:B------:R-:W-:Y:S01]  /*0150*/  VIADD R2, R7, 0x4 ;  /* 0x0000000407027836 */ /* 0x000fe20000000000 */
[----:B------:R-:W-:Y:S01]  /*0160*/  ISETP.GE.AND P4, PT, R3, UR4, PT ;  /* 0x0000000403007c0c */ /* 0x000fe2000bf86270 */
[----:B---3--:R-:W2:Y:S03]  /*0170*/  @!P1 LDG.E R12, desc[UR8][R4.64] ;  /* 0x00000008040c9981 */ /* 0x008ea6000c1e1900 */
[----:B------:R-:W-:Y:S01]  /*0180*/  ISETP.GE.AND P5, PT, R2, UR4, PT ;  /* 0x0000000402007c0c */ /* 0x000fe2000bfa6270 */
[----:B------:R-:W3:Y:S06]  /*0190*/  @!P2 LDG.E R6, desc[UR8][R4.64+0x4] ;  /* 0x000004080406a981 */ /* 0x000eec000c1e1900 */
[----:B------:R-:W5:Y:S04]  /*01a0*/  @!P3 LDG.E R8, desc[UR8][R4.64+0x8] ;  /* 0x000008080408b981 */ /* 0x000f68000c1e1900 */
[----:B------:R-:W4:Y:S04]  /*01b0*/  @!P4 LDG.E R9, desc[UR8][R4.64+0xc] ;  /* 0x00000c080409c981 */ /* 0x000f28000c1e1900 */
[----:B------:R-:W4:Y:S01]  /*01c0*/  @!P5 LDG.E R10, desc[UR8][R4.64+0x10] ;  /* 0x00001008040ad981 */ /* 0x000f22000c1e1900 */
[----:B------:R-:W-:-:S02]  /*01d0*/  VIADD R2, R7, 0x5 ;  /* 0x0000000507027836 */ /* 0x000fc40000000000 */
[C---:B------:R-:W-:Y:S02]  /*01e0*/  VIADD R11, R7.reuse, 0x7 ;  /* 0x00000007070b7836 */ /* 0x040fe40000000000 */
[----:B------:R-:W-:Y:S01]  /*01f0*/  VIADD R3, R7, 0x6 ;  /* 0x0000000607037836 */ /* 0x000fe20000000000 */
[----:B------:R-:W-:Y:S01]  /*0200*/  ISETP.GE.AND P6, PT, R2, UR4, PT ;  /* 0x0000000402007c0c */ /* 0x000fe2000bfc6270 */
[----:B------:R-:W-:-:S03]  /*0210*/  IMAD.MOV.U32 R2, RZ, RZ, -0x1 ;  /* 0xffffffffff027424 */ /* 0x000fc600078e00ff */
[----:B------:R-:W-:Y:S01]  /*0220*/  ISETP.GE.AND P0, PT, R3, UR4, PT ;  /* 0x0000000403007c0c */ /* 0x000fe2000bf06270 */
[----:B------:R-:W-:Y:S02]  /*0230*/  IMAD.MOV.U32 R3, RZ, RZ, -0x1 ;  /* 0xffffffffff037424 */ /* 0x000fe400078e00ff */
[----:B------:R-:W-:-:S06]  /*0240*/  VIADD R15, R7, 0xb ;  /* 0x0000000b070f7836 */ /* 0x000fcc0000000000 */
[----:B------:R-:W4:Y:S01]  /*0250*/  @!P6 LDG.E R17, desc[UR8][R4.64+0x14] ;  /* 0x000014080411e981 */ /* 0x000f22000c1e1900 */
[----:B--2---:R-:W-:Y:S01]  /*0260*/  @!P1 LOP3.LUT R2, R12, 0x80000000, RZ, 0x3c, !PT ;  /* 0x800000000c029812 */ /* 0x004fe200078e3cff */
[----:B------:R-:W-:Y:S01]  /*0270*/  IMAD.MOV.U32 R12, RZ, RZ, -0x1 ;  /* 0xffffffffff0c7424 */ /* 0x000fe200078e00ff */
[----:B------:R-:W-:Y:S01]  /*0280*/  ISETP.GE.AND P1, PT, R11, UR4, PT ;  /* 0x000000040b007c0c */ /* 0x000fe2000bf26270 */
[C---:B------:R-:W-:Y:S01]  /*0290*/  VIADD R11, R7.reuse, 0x8 ;  /* 0x00000008070b7836 */ /* 0x040fe20000000000 */
[----:B---3--:R-:W-:Y:S01]  /*02a0*/  @!P2 LOP3.LUT R3, R6, 0x80000000, RZ, 0x3c, !PT ;  /* 0x800000000603a812 */ /* 0x008fe200078e3cff */
[----:B------:R-:W-:-:S03]  /*02b0*/  VIADD R6, R7, 0x9 ;  /* 0x0000000907067836 */ /* 0x000fc60000000000 */
[----:B------:R-:W-:Y:S01]  /*02c0*/  ISETP.GE.AND P2, PT, R11, UR4, PT ;  /* 0x000000040b007c0c */ /* 0x000fe2000bf46270 */
[----:B------:R-:W-:Y:S01]  /*02d0*/  VIADD R11, R7, 0xa ;  /* 0x0000000a070b7836 */ /* 0x000fe20000000000 */
[----:B-----5:R-:W-:Y:S02]  /*02e0*/  @!P3 LOP3.LUT R12, R8, 0x80000000, RZ, 0x3c, !PT ;  /* 0x80000000080cb812 */ /* 0x020fe400078e3cff */
[----:B------:R-:W-:Y:S02]  /*02f0*/  ISETP.GE.AND P3, PT, R6, UR4, PT ;  /* 0x0000000406007c0c */ /* 0x000fe4000bf66270 */
[----:B----4-:R-:W-:Y:S01]  /*0300*/  @!P4 LOP3.LUT R13, R9, 0x80000000, RZ, 0x3c, !PT ;  /* 0x80000000090dc812 */ /* 0x010fe200078e3cff */
[----:B------:R-:W2:Y:S01]  /*0310*/  @!P0 LDG.E R6, desc[UR8][R4.64+0x18] ;  /* 0x0000180804068981 */ /* 0x000ea2000c1e1900 */
[----:B------:R-:W-:Y:S02]  /*0320*/  ISETP.GE.AND P4, PT, R11, UR4, PT ;  /* 0x000000040b007c0c */ /* 0x000fe4000bf86270 */
[----:B------:R-:W-:Y:S01]  /*0330*/  @!P5 LOP3.LUT R14, R10, 0x80000000, RZ, 0x3c, !PT ;  /* 0x800000000a0ed812 */ /* 0x000fe200078e3cff */
[----:B------:R-:W3:Y:S01]  /*0340*/  @!P1 LDG.E R8, desc[UR8][R4.64+0x1c] ;  /* 0x00001c0804089981 */ /* 0x000ee2000c1e1900 */
[----:B------:R-:W-:-:S03]  /*0350*/  ISETP.GE.AND P5, PT, R15, UR4, PT ;  /* 0x000000040f007c0c */ /* 0x000fc6000bfa6270 */
[----:B------:R-:W4:Y:S04]  /*0360*/  @!P2 LDG.E R9, desc[UR8][R4.64+0x20] ;  /* 0x000020080409a981 */ /* 0x000f28000c1e1900 */
[----:B------:R-:W5:Y:S04]  /*0370*/  @!P3 LDG.E R10, desc[UR8][R4.64+0x24] ;  /* 0x00002408040ab981 */ /* 0x000f68000c1e1900 */
[----:B------:R-:W5:Y:S04]  /*0380*/  @!P4 LDG.E R11, desc[UR8][R4.64+0x28] ;  /* 0x00002808040bc981 */ /* 0x000f68000c1e1900 */
[----:B------:R-:W5:Y:S01]  /*0390*/  @!P5 LDG.E R22, desc[UR8][R4.64+0x2c] ;  /* 0x00002c080416d981 */ /* 0x000f62000c1e1900 */
[----:B------:R-:W-:-:S02]  /*03a0*/  VIADD R16, R7, 0xc ;  /* 0x0000000c07107836 */ /* 0x000fc40000000000 */
[----:B------:R-:W-:Y:S01]  /*03b0*/  IMAD.MOV.U32 R15, RZ, RZ, -0x1 ;  /* 0xffffffffff0f7424 */ /* 0x000fe200078e00ff */
[----:B------:R-:W-:Y:S01]  /*03c0*/  @!P6 LOP3.LUT R15, R17, 0x80000000, RZ, 0x3c, !PT ;  /* 0x80000000110fe812 */ /* 0x000fe200078e3cff */
[C---:B------:R-:W-:Y:S01]  /*03d0*/  VIADD R18, R7.reuse, 0xd ;  /* 0x0000000d07127836 */ /* 0x040fe20000000000 */
[----:B------:R-:W-:Y:S01]  /*03e0*/  ISETP.GE.AND P6, PT, R16, UR4, PT ;  /* 0x0000000410007c0c */ /* 0x000fe2000bfc6270 */
[----:B------:R-:W-:Y:S02]  /*03f0*/  IMAD.MOV.U32 R16, RZ, RZ, -0x1 ;  /* 0xffffffffff107424 */ /* 0x000fe400078e00ff */
[----:B------:R-:W-:Y:S02]  /*0400*/  IMAD.MOV.U32 R17, RZ, RZ, -0x1 ;  /* 0xffffffffff117424 */ /* 0x000fe400078e00ff */
[----:B------:R-:W-:-:S08]  /*0410*/  VIADD R19, R7, 0xe ;  /* 0x0000000e07137836 */ /* 0x000fd00000000000 */
[----:B------:R-:W5:Y:S01]  /*0420*/  @!P6 LDG.E R24, desc[UR8][R4.64+0x30] ;  /* 0x000030080418e981 */ /* 0x000f62000c1e1900 */
[----:B--2---:R-:W-:Y:S01]  /*0430*/  @!P0 LOP3.LUT R16, R6, 0x80000000, RZ, 0x3c, !PT ;  /* 0x8000000006108812 */ /* 0x004fe200078e3cff */
[C---:B------:R-:W-:Y:S01]  /*0440*/  VIADD R6, R7.reuse, 0xf ;  /* 0x0000000f07067836 */ /* 0x040fe20000000000 */
[----:B------:R-:W-:Y:S01]  /*0450*/  ISETP.GE.AND P0, PT, R18, UR4, PT ;  /* 0x0000000412007c0c */ /* 0x000fe2000bf06270 */
[----:B------:R-:W-:Y:S01]  /*0460*/  IMAD.MOV.U32 R18, RZ, RZ, -0x1 ;  /* 0xffffffffff127424 */ /* 0x000fe200078e00ff */
[----:B---3--:R-:W-:Y:S01]  /*0470*/  @!P1 LOP3.LUT R17, R8, 0x80000000, RZ, 0x3c, !PT ;  /* 0x8000000008119812 */ /* 0x008fe200078e3cff */
[----:B------:R-:W-:Y:S01]  /*0480*/  VIADD R8, R7, 0x10 ;  /* 0x0000001007087836 */ /* 0x000fe20000000000 */
[----:B----4-:R-:W-:Y:S02]  /*0490*/  @!P2 LOP3.LUT R18, R9, 0x80000000, RZ, 0x3c, !PT ;  /* 0x800000000912a812 */ /* 0x010fe400078e3cff */
[----:B------:R-:W-:Y:S01]  /*04a0*/  ISETP.GE.AND P2, PT, R6, UR4, PT ;  /* 0x0000000406007c0c */ /* 0x000fe2000bf46270 */
[----:B------:R-:W-:-:S02]  /*04b0*/  VIADD R6, R7, 0x11 ;  /* 0x0000001107067836 */ /* 0x000fc40000000000 */
[----:B------:R-:W-:Y:S01]  /*04c0*/  VIADD R7, R7, 0x12 ;  /* 0x0000001207077836 */ /* 0x000fe20000000000 */
[----:B------:R-:W-:Y:S01]  /*04d0*/  ISETP.GE.AND P1, PT, R19, UR4, PT ;  /* 0x0000000413007c0c */ /* 0x000fe2000bf26270 */
[----:B------:R-:W-:Y:S01]  /*04e0*/  IMAD.MOV.U32 R19, RZ, RZ, -0x1 ;  /* 0xffffffffff137424 */ /* 0x000fe200078e00ff */
[----:B-----5:R-:W-:Y:S02]  /*04f0*/  @!P3 LOP3.LUT R19, R10, 0x80000000, RZ, 0x3c, !PT ;  /* 0x800000000a13b812 */ /* 0x020fe400078e3cff */
[----:B------:R-:W-:Y:S02]  /*0500*/  @!P4 LOP3.LUT R20, R11, 0x80000000, RZ, 0x3c, !PT ;  /* 0x800000000b14c812 */ /* 0x000fe400078e3cff */
[----:B------:R-:W-:Y:S02]  /*0510*/  @!P5 LOP3.LUT R21, R22, 0x80000000, RZ, 0x3c, !PT ;  /* 0x800000001615d812 */ /* 0x000fe400078e3cff */
[----:B------:R-:W-:Y:S02]  /*0520*/  ISETP.GE.AND P3, PT, R8, UR4, PT ;  /* 0x0000000408007c0c */ /* 0x000fe4000bf66270 */
[----:B------:R-:W-:Y:S01]  /*0530*/  ISETP.GE.AND P4, PT, R6, UR4, PT ;  /* 0x0000000406007c0c */ /* 0x000fe2000bf86270 */
[----:B------:R-:W2:Y:S01]  /*0540*/  @!P2 LDG.E R8, desc[UR8][R4.64+0x3c] ;  /* 0x00003c080408a981 */ /* 0x000ea2000c1e1900 */
[----:B------:R-:W-:Y:S01]  /*0550*/  ISETP.GE.AND P5, PT, R7, UR4, PT ;  /* 0x0000000407007c0c */ /* 0x000fe2000bfa6270 */
[----:B------:R-:W0:Y:S02]  /*0560*/  LDCU.64 UR4, c[0x0][0x3a8] ;  /* 0x00007500ff0477ac */ /* 0x000e240008000a00 */
[----:B------:R-:W3:Y:S04]  /*0570*/  @!P0 LDG.E R6, desc[UR8][R4.64+0x34] ;  /* 0x0000340804068981 */ /* 0x000ee8000c1e1900 */
[----:B------:R-:W4:Y:S04]  /*0580*/  @!P1 LDG.E R7, desc[UR8][R4.64+0x38] ;  /* 0x0000380804079981 */ /* 0x000f28000c1e1900 */
[----:B------:R-:W5:Y:S04]  /*0590*/  @!P3 LDG.E R9, desc[UR8][R4.64+0x40] ;  /* 0x000040080409b981 */ /* 0x000f68000c1e1900 */
[----:B------:R-:W5:Y:S04]  /*05a0*/  @!P4 LDG.E R10, desc[UR8][R4.64+0x44] ;  /* 0x00004408040ac981 */ /* 0x000f68000c1e1900 */
[----:B------:R-:W5:Y:S01]  /*05b0*/  @!P5 LDG.E R11, desc[UR8][R4.64+0x48] ;  /* 0x00004808040bd981 */ /* 0x000f62000c1e1900 */
[----:B0-----:R-:W-:-:S02]  /*05c0*/  UIADD3 UR7, UPT, UPT, UR4, 0x6, URZ ;  /* 0x0000000604077890 */ /* 0x001fc4000fffe0ff */
[----:B------:R-:W-:-:S03]  /*05d0*/  UIADD3 UR5, UPT, UPT, -UR4, UR5, URZ ;  /* 0x0000000504057290 */ /* 0x000fc6000fffe1ff */
[----:B------:R-:W-:Y:S02]  /*05e0*/  UMOV UR4, 0x400 ;  /* 0x0000040000047882 */ /* 0x000fe40000000000 */
[----:B------:R-:W-:Y:S01]  /*05f0*/  ULEA UR4, UR6, UR4, 0x18 ;  /* 0x0000000406047291 */ /* 0x000fe2000f8ec0ff */
[----:B------:R-:W-:-:S05]  /*0600*/  SHF.R.U32.HI R105, RZ, 0x5, R0 ;  /* 0x00000005ff697819 */ /* 0x000fca0000011600 */
[----:B------:R-:W-:Y:S01]  /*0610*/  LEA R29, R0, UR4, 0x2 ;  /* 0x00000004001d7c11 */ /* 0x000fe2000f8e10ff */
[----:B------:R-:W-:Y:S01]  /*0620*/  IMAD.MOV.U32 R22, RZ, RZ, -0x1 ;  /* 0xffffffffff167424 */ /* 0x000fe200078e00ff */
[----:B------:R-:W-:-:S03]  /*0630*/  @!P6 LOP3.LUT R22, R24, 0x80000000, RZ, 0x3c, !PT ;  /* 0x800000001816e812 */ /* 0x000fc600078e3cff */
[----:B------:R-:W-:Y:S01]  /*0640*/  IMAD R31, R0, 0x80, R29 ;  /* 0x00000080001f7824 */ /* 0x000fe200078e021d */
[----:B------:R-:W-:Y:S01]  /*0650*/  LEA R32, R105, UR4, 0x2 ;  /* 0x0000000469207c11 */ /* 0x000fe2000f8e10ff */
[----:B------:R-:W-:Y:S02]  /*0660*/  IMAD.MOV.U32 R24, RZ, RZ, -0x1 ;  /* 0xffffffffff187424 */ /* 0x000fe400078e00ff */
[----:B------:R-:W-:Y:S02]  /*0670*/  IMAD.MOV.U32 R26, RZ, RZ, -0x1 ;  /* 0xffffffffff1a7424 */ /* 0x000fe400078e00ff */
[----:B------:R-:W-:Y:S02]  /*0680*/  IMAD.MOV.U32 R27, RZ, RZ, -0x1 ;  /* 0xffffffffff1b7424 */ /* 0x000fe400078e00ff */
[----:B------:R-:W-:Y:S02]  /*0690*/  IMAD.MOV.U32 R28, RZ, RZ, -0x1 ;  /* 0xffffffffff1c7424 */ /* 0x000fe400078e00ff */
[----:B------:R-:W-:-:S02]  /*06a0*/  IMAD.MOV.U32 R30, RZ, RZ, -0x1 ;  /* 0xffffffffff1e7424 */ /* 0x000fc400078e00ff */
[----:B------:R-:W-:Y:S01]  /*06b0*/  IMAD R33, R0, -0x38, R31 ;  /* 0xffffffc800217824 */ /* 0x000fe200078e021f */
[----:B------:R-:W-:Y:S01]  /*06c0*/  BAR.SYNC.DEFER_BLOCKING 0x0 ;  /* 0x0000000000007b1d */ /* 0x000fe20000010000 */
[----:B--2---:R-:W-:Y:S02]  /*06d0*/  @!P2 LOP3.LUT R26, R8, 0x80000000, RZ, 0x3c, !PT ;  /* 0x80000000081aa812 */ /* 0x004fe400078e3cff */
[----:B---3--:R-:W-:Y:S02]  /*06e0*/  @!P0 LOP3.LUT R24, R6, 0x80000000, RZ, 0x3c, !PT ;  /* 0x8000000006188812 */ /* 0x008fe400078e3cff */
[----:B----4-:R-:W-:Y:S02]  /*06f0*/  @!P1 LOP3.LUT R25, R7, 0x80000000, RZ, 0x3c, !PT ;  /* 0x8000000007199812 */ /* 0x010fe400078e3cff */
[----:B-----5:R-:W-:Y:S02]  /*0700*/  @!P3 LOP3.LUT R27, R9, 0x80000000, RZ, 0x3c, !PT ;  /* 0x80000000091bb812 */ /* 0x020fe400078e3cff */
[----:B------:R-:W-:-:S02]  /*0710*/  @!P4 LOP3.LUT R28, R10, 0x80000000, RZ, 0x3c, !PT ;  /* 0x800000000a1cc812 */ /* 0x000fc400078e3cff */
[----:B------:R-:W-:-:S07]  /*0720*/  @!P5 LOP3.LUT R30, R11, 0x80000000, RZ, 0x3c, !PT ;  /* 0x800000000b1ed812 */ /* 0x000fce00078e3cff */
.L_x_220:
[----:B------:R-:W-:Y:S01]  /*0730*/  UISETP.LT.AND UP0, UPT, UR5, 0x6, UPT ;  /* 0x000000060500788c */ /* 0x000fe2000bf01270 */
[----:B------:R-:W-:Y:S01]  /*0740*/  STS [R29], RZ ;  /* 0x000000ff1d007388 */ /* 0x000fe20000000800 */
[----:B------:R-:W-:Y:S01]  /*0750*/  UIADD3 UR6, UPT, UPT, UR7, -0x6, URZ ;  /* 0xfffffffa07067890 */ /* 0x000fe2000fffe0ff */
[----:B------:R-:W-:Y:S01]  /*0760*/  ISETP.NE.AND P1, PT, R23, 0x1f, PT ;  /* 0x0000001f1700780c */ /* 0x000fe20003f25270 */
[----:B------:R-:W-:Y:S01]  /*0770*/  USEL UR4, UR5, 0x6, UP0 ;  /* 0x0000000605047887 */ /* 0x000fe20008000000 */
[----:B------:R-:W-:Y:S01]  /*0780*/  STS [R29+0x400], RZ ;  /* 0x000400ff1d007388 */ /* 0x000fe20000000800 */
[C---:B------:R-:W-:Y:S01]  /*0790*/  ISETP.NE.AND P2, PT, R105.reuse, 0x6, PT ;  /* 0x000000066900780c */ /* 0x040fe20003f45270 */
[----:B------:R-:W-:Y:S01]  /*07a0*/  UISETP.GE.AND UP0, UPT, UR7, UR10, UPT ;  /* 0x0000000a0700728c */ /* 0x000fe2000bf06270 */
[----:B0-2---:R-:W-:Y:S01]  /*07b0*/  SHF.R.U32.HI R4, RZ, UR6, R2 ;  /* 0x00000006ff047c19 */ /* 0x005fe20008011602 */
[----:B------:R-:W-:Y:S01]  /*07c0*/  UBMSK UR4, URZ, UR4 ;  /* 0x00000004ff04729b */ /* 0x000fe20008000000 */
[----:B------:R-:W-:Y:S01]  /*07d0*/  STS [R29+0x800], RZ ;  /* 0x000800ff1d007388 */ /* 0x000fe20000000800 */
[----:B------:R-:W-:-:S03]  /*07e0*/  ISETP.NE.AND P3, PT, R105, 0x7, PT ;  /* 0x000000076900780c */ /* 0x000fc60003f65270 */
[----:B------:R-:W-:Y:S01]  /*07f0*/  STS [R29+0xc00], RZ ;  /* 0x000c00ff1d007388 */ /* 0x000fe20000000800 */
[----:B------:R-:W-:-:S03]  /*0800*/  LOP3.LUT R4, R4, UR4, RZ, 0xc0, !PT ;  /* 0x0000000404047c12 */ /* 0x000fc6000f8ec0ff */
[----:B------:R-:W-:Y:S02]  /*0810*/  STS [R29+0x1000], RZ ;  /* 0x001000ff1d007388 */ /* 0x000fe40000000800 */
[----:B------:R-:W-:Y:S01]  /*0820*/  IMAD.SHL.U32 R5, R4, 0x400, RZ ;  /* 0x0000040004057824 */ /* 0x000fe200078e00ff */
[----:B------:R-:W-:Y:S01]  /*0830*/  SHF.R.U32.HI R4, RZ, 0x4, R4 ;  /* 0x00000004ff047819 */ /* 0x000fe20000011604 */
[----:B------:R-:W-:Y:S03]  /*0840*/  STS [R29+0x1400], RZ ;  /* 0x001400ff1d007388 */ /* 0x000fe60000000800 */
[----:B------:R-:W-:Y:S01]  /*0850*/  LOP3.LUT R36, R5, 0x7c00, RZ, 0xc0, !PT ;  /* 0x00007c0005247812 */ /* 0x000fe200078ec0ff */
[----:B------:R-:W-:Y:S01]  /*0860*/  STS [R29+0x1800], RZ ;  /* 0x001800ff1d007388 */ /* 0x000fe20000000800 */
[----:B------:R-:W-:-:S03]  /*0870*/  LOP3.LUT R4, R4, 0xffffffe, RZ, 0xc0, !PT ;  /* 0x0ffffffe04047812 */ /* 0x000fc600078ec0ff */
[----:B------:R-:W-:Y:S01]  /*0880*/  STS [R29+0x1c00], RZ ;  /* 0x001c00ff1d007388 */ /* 0x000fe20000000800 */
[----:B------:R-:W-:Y:S02]  /*0890*/  IADD3 R36, PT, PT, R4, R29, R36 ;  /* 0x0000001d04247210 */ /* 0x000fe40007ffe024 */
[----:B------:R-:W-:Y:S01]  /*08a0*/  SHF.R.U32.HI R4, RZ, UR6, R3 ;  /* 0x00000006ff047c19 */ /* 0x000fe20008011603 */
[----:B------:R-:W-:Y:S03]  /*08b0*/  STS [R29+0x2000], RZ ;  /* 0x002000ff1d007388 */ /* 0x000fe60000000800 */
[----:B------:R-:W-:Y:S01]  /*08c0*/  LOP3.LUT R4, R4, UR4, RZ, 0xc0, !PT ;  /* 0x0000000404047c12 */ /* 0x000fe2000f8ec0ff */
[----:B------:R-:W-:Y:S03]  /*08d0*/  STS [R29+0x2400], RZ ;  /* 0x002400ff1d007388 */ /* 0x000fe60000000800 */
[----:B------:R-:W-:Y:S01]  /*08e0*/  SHF.R.U32.HI R6, RZ, 0x4, R4 ;  /* 0x00000004ff067819 */ /* 0x000fe20000011604 */
[----:B------:R-:W-:Y:S01]  /*08f0*/  STS [R29+0x2800], RZ ;  /* 0x002800ff1d007388 */ /* 0x000fe20000000800 */
[----:B------:R-:W-:-:S02]  /*0900*/  IMAD.SHL.U32 R5, R4, 0x400, RZ ;  /* 0x0000040004057824 */ /* 0x000fc400078e00ff */
[----:B------:R-:W-:Y:S01]  /*0910*/  LOP3.LUT R6, R6, 0xffffffe, RZ, 0xc0, !PT ;  /* 0x0ffffffe06067812 */ /* 0x000fe200078ec0ff */
[----:B------:R-:W-:Y:S02]  /*0920*/  STS [R29+0x2c00], RZ ;  /* 0x002c00ff1d007388 */ /* 0x000fe40000000800 */
[----:B------:R-:W-:Y:S02]  /*0930*/  LOP3.LUT R4, R5, 0x7c00, RZ, 0xc0, !PT ;  /* 0x00007c0005047812 */ /* 0x000fe400078ec0ff */
[----:B------:R-:W-:Y:S02]  /*0940*/  STS [R29+0x3000], RZ ;  /* 0x003000ff1d007388 */ /* 0x000fe40000000800 */
[----:B------:R-:W-:Y:S02]  /*0950*/  IADD3 R37, PT, PT, R6, R29, R4 ;  /* 0x0000001d06257210 */ /* 0x000fe40007ffe004 */
[----:B------:R-:W-:Y:S01]  /*0960*/  STS [R29+0x3400], RZ ;  /* 0x003400ff1d007388 */ /* 0x000fe20000000800 */
[----:B------:R-:W-:-:S03]  /*0970*/  SHF.R.U32.HI R4, RZ, UR6, R12 ;  /* 0x00000006ff047c19 */ /* 0x000fc6000801160c */
        /* <DEDUP_REMOVED lines=10> */
[----:B------:R-:W-:-:S03]  /*0a20*/  IADD3 R39, PT, PT, R39, R29, R6 ;  /* 0x0000001d27277210 */ /* 0x000fc60007ffe006 */
[----:B------:R-:W-:Y:S04]  /*0a30*/  STS [R29+0x4c00], RZ ;  /* 0x004c00ff1d007388 */ /* 0x000fe80000000800 */
        /* <DEDUP_REMOVED lines=13> */
[----:B------:R-:W0:Y:S02]  /*0b10*/  LDS.U16 R34, [R36] ;  /* 0x0000000024227984 */ /* 0x000e240000000400 */
[----:B0-----:R-:W-:-:S05]  /*0b20*/  VIADD R5, R34, 0x1 ;  /* 0x0000000122057836 */ /* 0x001fca0000000000 */
[----:B------:R0:W-:Y:S04]  /*0b30*/  STS.U16 [R36], R5 ;  /* 0x0000000524007388 */ /* 0x0001e80000000400 */
[----:B------:R-:W1:Y:S01]  /*0b40*/  LDS.U16 R38, [R37] ;  /* 0x0000000025267984 */ /* 0x000e620000000400 */
[----:B0-----:R-:W-:-:S04]  /*0b50*/  SHF.R.U32.HI R5, RZ, UR6, R13 ;  /* 0x00000006ff057c19 */ /* 0x001fc8000801160d */
[----:B------:R-:W-:-:S05]  /*0b60*/  LOP3.LUT R5, R5, UR4, RZ, 0xc0, !PT ;  /* 0x0000000405057c12 */ /* 0x000fca000f8ec0ff */
[----:B------:R-:W-:Y:S01]  /*0b70*/  IMAD.SHL.U32 R6, R5, 0x400, RZ ;  /* 0x0000040005067824 */ /* 0x000fe200078e00ff */
[----:B------:R-:W-:-:S04]  /*0b80*/  SHF.R.U32.HI R5, RZ, 0x4, R5 ;  /* 0x00000004ff057819 */ /* 0x000fc80000011605 */
[----:B------:R-:W-:Y:S02]  /*0b90*/  LOP3.LUT R8, R6, 0x7c00, RZ, 0xc0, !PT ;  /* 0x00007c0006087812 */ /* 0x000fe400078ec0ff */
[----:B------:R-:W-:-:S04]  /*0ba0*/  LOP3.LUT R5, R5, 0xffffffe, RZ, 0xc0, !PT ;  /* 0x0ffffffe05057812 */ /* 0x000fc800078ec0ff */
[----:B------:R-:W-:Y:S01]  /*0bb0*/  IADD3 R41, PT, PT, R5, R29, R8 ;  /* 0x0000001d05297210 */ /* 0x000fe20007ffe008 */
[----:B-1----:R-:W-:-:S05]  /*0bc0*/  VIADD R4, R38, 0x1 ;  /* 0x0000000126047836 */ /* 0x002fca0000000000 */
[----:B------:R0:W-:Y:S04]  /*0bd0*/  STS.U16 [R37], R4 ;  /* 0x0000000425007388 */ /* 0x0001e80000000400 */
[----:B------:R-:W1:Y:S01]  /*0be0*/  LDS.U16 R40, [R39] ;  /* 0x0000000027287984 */ /* 0x000e620000000400 */
[----:B0-----:R-:W-:-:S04]  /*0bf0*/  SHF.R.U32.HI R4, RZ, UR6, R14 ;  /* 0x00000006ff047c19 */ /* 0x001fc8000801160e */
[----:B------:R-:W-:-:S05]  /*0c00*/  LOP3.LUT R4, R4, UR4, RZ, 0xc0, !PT ;  /* 0x0000000404047c12 */ /* 0x000fca000f8ec0ff */
[----:B------:R-:W-:Y:S01]  /*0c10*/  IMAD.SHL.U32 R5, R4, 0x400, RZ ;  /* 0x0000040004057824 */ /* 0x000fe200078e00ff */
[----:B------:R-:W-:-:S04]  /*0c20*/  SHF.R.U32.HI R4, RZ, 0x4, R4 ;  /* 0x00000004ff047819 */ /* 0x000fc80000011604 */
[----:B------:R-:W-:Y:S02]  /*0c30*/  LOP3.LUT R8, R5, 0x7c00, RZ, 0xc0, !PT ;  /* 0x00007c0005087812 */ /* 0x000fe400078ec0ff */
[----:B------:R-:W-:Y:S02]  /*0c40*/  LOP3.LUT R43, R4, 0xffffffe, RZ, 0xc0, !PT ;  /* 0x0ffffffe042b7812 */ /* 0x000fe400078ec0ff */
[----:B------:R-:W-:Y:S02]  /*0c50*/  SHF.R.U32.HI R5, RZ, UR6, R15 ;  /* 0x00000006ff057c19 */ /* 0x000fe4000801160f */
[----:B------:R-:W-:Y:S02]  /*0c60*/  IADD3 R43, PT, PT, R43, R29, R8 ;  /* 0x0000001d2b2b7210 */ /* 0x000fe40007ffe008 */
[----:B------:R-:W-:Y:S01]  /*0c70*/  LOP3.LUT R5, R5, UR4, RZ, 0xc0, !PT ;  /* 0x0000000405057c12 */ /* 0x000fe2000f8ec0ff */
[----:B-1----:R-:W-:-:S05]  /*0c80*/  VIADD R6, R40, 0x1 ;  /* 0x0000000128067836 */ /* 0x002fca0000000000 */
[----:B------:R0:W-:Y:S04]  /*0c90*/  STS.U16 [R39], R6 ;  /* 0x0000000627007388 */ /* 0x0001e80000000400 */
[----:B------:R-:W1:Y:S01]  /*0ca0*/  LDS.U16 R42, [R41] ;  /* 0x00000000292a7984 */ /* 0x000e620000000400 */
[----:B0-----:R-:W-:Y:S01]  /*0cb0*/  IMAD.SHL.U32 R6, R5, 0x400, RZ ;  /* 0x0000040005067824 */ /* 0x001fe200078e00ff */
        /* <DEDUP_REMOVED lines=127> */
[----:B0-----:R-:W-:Y:S01]  /*14b0*/  SHF.R.U32.HI R4, RZ, UR6, R30 ;  /* 0x00000006ff047c19 */ /* 0x001fe2000801161e */
[----:B------:R-:W0:Y:S03]  /*14c0*/  S2UR UR6, SR_CgaCtaId ;  /* 0x00000000000679c3 */ /* 0x000e260000008800 */
[----:B------:R-:W-:Y:S01]  /*14d0*/  LOP3.LUT R4, R4, UR4, RZ, 0xc0, !PT ;  /* 0x0000000404047c12 */ /* 0x000fe2000f8ec0ff */
[----:B------:R-:W-:-:S04]  /*14e0*/  UMOV UR4, 0x400 ;  /* 0x0000040000047882 */ /* 0x000fc80000000000 */
[----:B------:R-:W-:Y:S01]  /*14f0*/  IMAD.SHL.U32 R5, R4, 0x400, RZ ;  /* 0x0000040004057824 */ /* 0x000fe200078e00ff */
[----:B------:R-:W-:-:S04]  /*1500*/  SHF.R.U32.HI R4, RZ, 0x4, R4 ;  /* 0x00000004ff047819 */ /* 0x000fc80000011604 */
[----:B------:R-:W-:Y:S02]  /*1510*/  LOP3.LUT R8, R5, 0x7c00, RZ, 0xc0, !PT ;  /* 0x00007c0005087812 */ /* 0x000fe400078ec0ff */
[----:B------:R-:W-:-:S04]  /*1520*/  LOP3.LUT R71, R4, 0xffffffe, RZ, 0xc0, !PT ;  /* 0x0ffffffe04477812 */ /* 0x000fc800078ec0ff */
[----:B------:R-:W-:Y:S01]  /*1530*/  IADD3 R71, PT, PT, R71, R29, R8 ;  /* 0x0000001d47477210 */ /* 0x000fe20007ffe008 */
[----:B0-----:R-:W-:Y:S01]  /*1540*/  ULEA UR4, UR6, UR4, 0x18 ;  /* 0x0000000406047291 */ /* 0x001fe2000f8ec0ff */
[----:B-1----:R-:W-:-:S05]  /*1550*/  VIADD R6, R68, 0x1 ;  /* 0x0000000144067836 */ /* 0x002fca0000000000 */
[----:B------:R-:W-:Y:S04]  /*1560*/  STS.U16 [R67], R6 ;  /* 0x0000000643007388 */ /* 0x000fe80000000400 */
[----:B------:R-:W0:Y:S02]  /*1570*/  LDS.U16 R70, [R69] ;  /* 0x0000000045467984 */ /* 0x000e240000000400 */
[----:B0-----:R-:W-:-:S05]  /*1580*/  VIADD R4, R70, 0x1 ;  /* 0x0000000146047836 */ /* 0x001fca0000000000 */
[----:B------:R-:W-:Y:S04]  /*1590*/  STS.U16 [R69], R4 ;  /* 0x0000000445007388 */ /* 0x000fe80000000400 */
[----:B------:R-:W0:Y:S02]  /*15a0*/  LDS.U16 R72, [R71] ;  /* 0x0000000047487984 */ /* 0x000e240000000400 */
[----:B0-----:R-:W-:-:S05]  /*15b0*/  VIADD R6, R72, 0x1 ;  /* 0x0000000148067836 */ /* 0x001fca0000000000 */
[----:B------:R-:W-:Y:S01]  /*15c0*/  STS.U16 [R71], R6 ;  /* 0x0000000647007388 */ /* 0x000fe20000000400 */
[----:B------:R-:W-:Y:S06]  /*15d0*/  BAR.SYNC.DEFER_BLOCKING 0x0 ;  /* 0x0000000000007b1d */ /* 0x000fec0000010000 */
[----:B------:R-:W-:Y:S04]  /*15e0*/  LDS R73, [R31] ;  /* 0x000000001f497984 */ /* 0x000fe80000000800 */
[----:B------:R-:W0:Y:S04]  /*15f0*/  LDS R74, [R31+0x4] ;  /* 0x000004001f4a7984 */ /* 0x000e280000000800 */
        /* <DEDUP_REMOVED lines=13> */
[----:B------:R-:W1:Y:S01]  /*16d0*/  LDS R86, [R31+0x34] ;  /* 0x000034001f567984 */ /* 0x000e620000000800 */
[----:B--2---:R-:W-:-:S03]  /*16e0*/  IMAD.IADD R76, R76, 0x1, R75 ;  /* 0x000000014c4c7824 */ /* 0x004fc600078e024b */
[----:B------:R-:W2:Y:S01]  /*16f0*/  LDS R87, [R31+0x38] ;  /* 0x000038001f577984 */ /* 0x000ea20000000800 */
[----:B---3--:R-:W-:-:S03]  /*1700*/  IMAD.IADD R77, R77, 0x1, R76 ;  /* 0x000000014d4d7824 */ /* 0x008fc600078e024c */
[----:B------:R-:W3:Y:S01]  /*1710*/  LDS R88, [R31+0x3c] ;  /* 0x00003c001f587984 */ /* 0x000ee20000000800 */
[----:B----4-:R-:W-:-:S03]  /*1720*/  IMAD.IADD R78, R78, 0x1, R77 ;  /* 0x000000014e4e7824 */ /* 0x010fc600078e024d */
[----:B------:R-:W4:Y:S01]  /*1730*/  LDS R89, [R31+0x40] ;  /* 0x000040001f597984 */ /* 0x000f220000000800 */
[----:B-----5:R-:W-:-:S03]  /*1740*/  IMAD.IADD R79, R79, 0x1, R78 ;  /* 0x000000014f4f7824 */ /* 0x020fc600078e024e */
[----:B------:R-:W5:Y:S01]  /*1750*/  LDS R90, [R31+0x44] ;  /* 0x000044001f5a7984 */ /* 0x000f620000000800 */
[----:B------:R-:W-:-:S03]  /*1760*/  IMAD.IADD R80, R80, 0x1, R79 ;  /* 0x0000000150507824 */ /* 0x000fc600078e024f */
        /* <DEDUP_REMOVED lines=29> */
[----:B------:R-:W-:-:S04]  /*1940*/  IMAD.IADD R95, R95, 0x1, R94 ;  /* 0x000000015f5f7824 */ /* 0x000fc800078e025e */
[----:B0-----:R-:W-:-:S04]  /*1950*/  IMAD.IADD R96, R96, 0x1, R95 ;  /* 0x0000000160607824 */ /* 0x001fc800078e025f */
[----:B-1----:R-:W-:-:S04]  /*1960*/  IMAD.IADD R97, R97, 0x1, R96 ;  /* 0x0000000161617824 */ /* 0x002fc800078e0260 */
[----:B--2---:R-:W-:-:S04]  /*1970*/  IMAD.IADD R98, R98, 0x1, R97 ;  /* 0x0000000162627824 */ /* 0x004fc800078e0261 */
[----:B---3--:R-:W-:-:S04]  /*1980*/  IMAD.IADD R99, R99, 0x1, R98 ;  /* 0x0000000163637824 */ /* 0x008fc800078e0262 */
[----:B----4-:R-:W-:-:S04]  /*1990*/  IMAD.IADD R100, R100, 0x1, R99 ;  /* 0x0000000164647824 */ /* 0x010fc800078e0263 */
[----:B-----5:R-:W-:-:S04]  /*19a0*/  IMAD.IADD R101, R101, 0x1, R100 ;  /* 0x0000000165657824 */ /* 0x020fc800078e0264 */
[----:B------:R-:W-:-:S04]  /*19b0*/  IMAD.IADD R102, R102, 0x1, R101 ;  /* 0x0000000166667824 */ /* 0x000fc800078e0265 */
[----:B------:R-:W-:-:S04]  /*19c0*/  IMAD.IADD R103, R103, 0x1, R102 ;  /* 0x0000000167677824 */ /* 0x000fc800078e0266 */
[----:B------:R-:W-:-:S04]  /*19d0*/  IMAD.IADD R104, R104, 0x1, R103 ;  /* 0x0000000168687824 */ /* 0x000fc800078e0267 */
[----:B------:R-:W-:-:S05]  /*19e0*/  IMAD.IADD R106, R5, 0x1, R104 ;  /* 0x00000001056a7824 */ /* 0x000fca00078e0268 */
        /* <DEDUP_REMOVED lines=8> */
[----:B------:R-:W0:Y:S02]  /*1a70*/  SHFL.UP P0, R107, R108, 0x10, RZ ;  /* 0x060000006c6b7989 */ /* 0x000e2400000000ff */
[----:B0-----:R-:W-:Y:S01]  /*1a80*/  @P0 IMAD.IADD R107, R108, 0x1, R107 ;  /* 0x000000016c6b0824 */ /* 0x001fe200078e026b */
[----:B------:R-:W-:-:S03]  /*1a90*/  ISETP.NE.AND P0, PT, R105, 0x1, PT ;  /* 0x000000016900780c */ /* 0x000fc60003f05270 */
[----:B------:R-:W-:Y:S01]  /*1aa0*/  IMAD.IADD R106, R107, 0x1, -R106 ;  /* 0x000000016b6a7824 */ /* 0x000fe200078e0a6a */
[----:B------:R-:W-:Y:S01]  /*1ab0*/  @!P1 STS [R32+0x8400], R107 ;  /* 0x0084006b20009388 */ /* 0x000fe20000000800 */
[----:B------:R-:W-:Y:S01]  /*1ac0*/  BAR.SYNC.DEFER_BLOCKING 0x0 ;  /* 0x0000000000007b1d */ /* 0x000fe20000010000 */
[----:B------:R-:W-:-:S05]  /*1ad0*/  ISETP.NE.AND P1, PT, R105, 0x4, PT ;  /* 0x000000046900780c */ /* 0x000fca0003f25270 */
[----:B------:R-:W0:Y:S04]  /*1ae0*/  LDS.128 R4, [UR4+0x8400] ;  /* 0x00840004ff047984 */ /* 0x000e280008000c00 */
[----:B------:R-:W1:Y:S01]  /*1af0*/  LDS.128 R8, [UR4+0x8410] ;  /* 0x00841004ff087984 */ /* 0x000e620008000c00 */
[C---:B0-----:R-:W-:Y:S01]  /*1b00*/  SEL R35, R4.reuse, R35, !P0 ;  /* 0x0000002304237207 */ /* 0x041fe20004000000 */
[----:B------:R-:W-:Y:S01]  /*1b10*/  IMAD.IADD R5, R4, 0x1, R5 ;  /* 0x0000000104057824 */ /* 0x000fe200078e0205 */
[----:B------:R-:W-:-:S03]  /*1b20*/  ISETP.NE.AND P0, PT, R105, 0x2, PT ;  /* 0x000000026900780c */ /* 0x000fc60003f05270 */
[----:B------:R-:W-:Y:S01]  /*1b30*/  IMAD.IADD R6, R6, 0x1, R5 ;  /* 0x0000000106067824 */ /* 0x000fe200078e0205 */
[----:B------:R-:W-:Y:S02]  /*1b40*/  SEL R35, R5, R35, !P0 ;  /* 0x0000002305237207 */ /* 0x000fe40004000000 */
[----:B------:R-:W-:Y:S01]  /*1b50*/  ISETP.NE.AND P0, PT, R105, 0x3, PT ;  /* 0x000000036900780c */ /* 0x000fe20003f05270 */
[----:B------:R-:W-:-:S03]  /*1b60*/  IMAD.IADD R7, R7, 0x1, R6 ;  /* 0x0000000107077824 */ /* 0x000fc600078e0206 */
[----:B------:R-:W-:Y:S01]  /*1b70*/  SEL R35, R6, R35, !P0 ;  /* 0x0000002306237207 */ /* 0x000fe20004000000 */
[----:B-1----:R-:W-:Y:S01]  /*1b80*/  IMAD.IADD R8, R7, 0x1, R8 ;  /* 0x0000000107087824 */ /* 0x002fe200078e0208 */
[----:B------:R-:W-:Y:S02]  /*1b90*/  ISETP.NE.AND P0, PT, R105, 0x5, PT ;  /* 0x000000056900780c */ /* 0x000fe40003f05270 */
[----:B------:R-:W-:Y:S01]  /*1ba0*/  SEL R35, R7, R35, !P1 ;  /* 0x0000002307237207 */ /* 0x000fe20004800000 */
[----:B------:R-:W-:Y:S01]  /*1bb0*/  IMAD.IADD R9, R9, 0x1, R8 ;  /* 0x0000000109097824 */ /* 0x000fe200078e0208 */
[----:B------:R-:W-:Y:S02]  /*1bc0*/  ISETP.NE.AND P1, PT, R23, RZ, PT ;  /* 0x000000ff1700720c */ /* 0x000fe40003f25270 */
[----:B------:R-:W-:Y:S01]  /*1bd0*/  SEL R35, R8, R35, !P0 ;  /* 0x0000002308237207 */ /* 0x000fe20004000000 */
[----:B------:R-:W-:Y:S01]  /*1be0*/  IMAD.IADD R10, R10, 0x1, R9 ;  /* 0x000000010a0a7824 */ /* 0x000fe200078e0209 */
[----:B------:R-:W-:-:S02]  /*1bf0*/  ISETP.GT.U32.AND P0, PT, R0, 0x1f, PT ;  /* 0x0000001f0000780c */ /* 0x000fc40003f04070 */
[----:B------:R-:W-:Y:S01]  /*1c00*/  SEL R35, R9, R35, !P2 ;  /* 0x0000002309237207 */ /* 0x000fe20005000000 */
[----:B------:R-:W-:Y:S01]  /*1c10*/  IMAD.IADD R11, R11, 0x1, R10 ;  /* 0x000000010b0b7824 */ /* 0x000fe200078e020a */
[----:B------:R-:W-:Y:S02]  /*1c20*/  ISETP.GT.U32.OR P2, PT, R0, 0x1f, P1 ;  /* 0x0000001f0000780c */ /* 0x000fe40000f44470 */
[----:B------:R-:W-:Y:S02]  /*1c30*/  SEL R4, R106, RZ, P1 ;  /* 0x000000ff6a047207 */ /* 0x000fe40000800000 */
[----:B------:R-:W-:-:S05]  /*1c40*/  SEL R35, R10, R35, !P3 ;  /* 0x000000230a237207 */ /* 0x000fca0005800000 */
[----:B------:R-:W-:Y:S01]  /*1c50*/  @P0 IMAD.IADD R106, R35, 0x1, R4 ;  /* 0x00000001236a0824 */ /* 0x000fe200078e0204 */
[----:B------:R-:W-:-:S03]  /*1c60*/  ISETP.NE.AND P0, PT, R0, RZ, PT ;  /* 0x000000ff0000720c */ /* 0x000fc60003f05270 */
[----:B------:R-:W-:-:S05]  /*1c70*/  @!P2 IMAD.U32 R106, R11, 0x10000, RZ ;  /* 0x000100000b6aa824 */ /* 0x000fca00078e00ff */
[----:B------:R-:W-:Y:S01]  /*1c80*/  @!P2 STS [UR4+0x8428], R106 ;  /* 0x0084286aff00a988 */ /* 0x000fe20008000804 */
[----:B------:R-:W-:Y:S06]  /*1c90*/  BAR.SYNC.DEFER_BLOCKING 0x0 ;  /* 0x0000000000007b1d */ /* 0x000fec0000010000 */
[----:B------:R-:W0:Y:S02]  /*1ca0*/  LDS R4, [UR4+0x8428] ;  /* 0x00842804ff047984 */ /* 0x000e240008000800 */
[----:B0-----:R-:W-:-:S05]  /*1cb0*/  SEL R5, R4, RZ, P0 ;  /* 0x000000ff04057207 */ /* 0x001fca0000000000 */
[----:B------:R-:W-:-:S04]  /*1cc0*/  IMAD.IADD R4, R5, 0x1, R106 ;  /* 0x0000000105047824 */ /* 0x000fc800078e026a */
[--C-:B------:R-:W-:Y:S01]  /*1cd0*/  IMAD.IADD R6, R73, 0x1, R4.reuse ;  /* 0x0000000149067824 */ /* 0x100fe200078e0204 */
[----:B------:R-:W-:Y:S01]  /*1ce0*/  STS [R31], R4 ;  /* 0x000000041f007388 */ /* 0x000fe20000000800 */
[--C-:B------:R-:W-:Y:S02]  /*1cf0*/  IMAD.IADD R74, R74, 0x1, R4.reuse ;  /* 0x000000014a4a7824 */ /* 0x100fe400078e0204 */
[--C-:B------:R-:W-:Y:S01]  /*1d00*/  IMAD.IADD R8, R75, 0x1, R4.reuse ;  /* 0x000000014b087824 */ /* 0x100fe200078e0204 */
[----:B------:R-:W-:Y:S01]  /*1d10*/  STS [R31+0x4], R6 ;  /* 0x000004061f007388 */ /* 0x000fe20000000800 */
[--C-:B------:R-:W-:Y:S02]  /*1d20*/  IMAD.IADD R76, R76, 0x1, R4.reuse ;  /* 0x000000014c4c7824 */ /* 0x100fe400078e0204 */
[--C-:B------:R-:W-:Y:S01]  /*1d30*/  IMAD.IADD R10, R77, 0x1, R4.reuse ;  /* 0x000000014d0a7824 */ /* 0x100fe200078e0204 */
[----:B------:R-:W-:Y:S01]  /*1d40*/  STS [R31+0x8], R74 ;  /* 0x0000084a1f007388 */ /* 0x000fe20000000800 */
[----:B------:R-:W-:-:S02]  /*1d50*/  IMAD.IADD R78, R78, 0x1, R4 ;  /* 0x000000014e4e7824 */ /* 0x000fc400078e0204 */
[--C-:B------:R-:W-:Y:S01]  /*1d60*/  IMAD.IADD R106, R79, 0x1, R4.reuse ;  /* 0x000000014f6a7824 */ /* 0x100fe200078e0204 */
[----:B------:R-:W-:Y:S01]  /*1d70*/  STS [R31+0xc], R8 ;  /* 0x00000c081f007388 */ /* 0x000fe20000000800 */
        /* <DEDUP_REMOVED lines=36> */
[----:B------:R-:W-:-:S03]  /*1fc0*/  IMAD.IADD R104, R104, 0x1, R4 ;  /* 0x0000000168687824 */ /* 0x000fc600078e0204 */
[----:B------:R-:W-:Y:S04]  /*1fd0*/  STS [R31+0x40], R88 ;  /* 0x000040581f007388 */ /* 0x000fe80000000800 */
        /* <DEDUP_REMOVED lines=15> */
[----:B------:R-:W-:Y:S01]  /*20d0*/  STS [R31+0x80], R104 ;  /* 0x000080681f007388 */ /* 0x000fe20000000800 */
[----:B------:R-:W-:Y:S06]  /*20e0*/  BAR.SYNC.DEFER_BLOCKING 0x0 ;  /* 0x0000000000007b1d */ /* 0x000fec0000010000 */
[----:B------:R-:W0:Y:S04]  /*20f0*/  LDS.U16 R5, [R36] ;  /* 0x0000000024057984 */ /* 0x000e280000000400 */
[----:B------:R-:W1:Y:S04]  /*2100*/  LDS.U16 R37, [R37] ;  /* 0x0000000025257984 */ /* 0x000e680000000400 */
[----:B------:R-:W2:Y:S04]  /*2110*/  LDS.U16 R39, [R39] ;  /* 0x0000000027277984 */ /* 0x000ea80000000400 */
[----:B------:R-:W3:Y:S04]  /*2120*/  LDS.U16 R41, [R41] ;  /* 0x0000000029297984 */ /* 0x000ee80000000400 */
[----:B------:R-:W4:Y:S04]  /*2130*/  LDS.U16 R43, [R43] ;  /* 0x000000002b2b7984 */ /* 0x000f280000000400 */
[----:B------:R-:W5:Y:S04]  /*2140*/  LDS.U16 R45, [R45] ;  /* 0x000000002d2d7984 */ /* 0x000f680000000400 */
[----:B------:R-:W5:Y:S04]  /*2150*/  LDS.U16 R47, [R47] ;  /* 0x000000002f2f7984 */ /* 0x000f680000000400 */
[----:B------:R-:W5:Y:S04]  /*2160*/  LDS.U16 R49, [R49] ;  /* 0x0000000031317984 */ /* 0x000f680000000400 */
[----:B------:R-:W5:Y:S04]  /*2170*/  LDS.U16 R51, [R51] ;  /* 0x0000000033337984 */ /* 0x000f680000000400 */
[----:B------:R-:W5:Y:S04]  /*2180*/  LDS.U16 R53, [R53] ;  /* 0x0000000035357984 */ /* 0x000f680000000400 */
[----:B------:R-:W5:Y:S01]  /*2190*/  LDS.U16 R55, [R55] ;  /* 0x0000000037377984 */ /* 0x000f620000000400 */
[----:B0-----:R-:W-:-:S03]  /*21a0*/  IMAD.IADD R5, R34, 0x1, R5 ;  /* 0x0000000122057824 */ /* 0x001fc600078e0205 */
[----:B------:R-:W0:Y:S01]  /*21b0*/  LDS.U16 R57, [R57] ;  /* 0x0000000039397984 */ /* 0x000e220000000400 */
[----:B-1----:R-:W-:-:S03]  /*21c0*/  IMAD.IADD R37, R38, 0x1, R37 ;  /* 0x0000000126257824 */ /* 0x002fc600078e0225 */
[----:B------:R-:W1:Y:S01]  /*21d0*/  LDS.U16 R59, [R59] ;  /* 0x000000003b3b7984 */ /* 0x000e620000000400 */
[----:B--2---:R-:W-:-:S03]  /*21e0*/  IMAD.IADD R39, R40, 0x1, R39 ;  /* 0x0000000128277824 */ /* 0x004fc600078e0227 */
[----:B------:R-:W2:Y:S01]  /*21f0*/  LDS.U16 R61, [R61] ;  /* 0x000000003d3d7984 */ /* 0x000ea20000000400 */
[----:B---3--:R-:W-:-:S03]  /*2200*/  IMAD.IADD R41, R42, 0x1, R41 ;  /* 0x000000012a297824 */ /* 0x008fc600078e0229 */
[----:B------:R-:W3:Y:S01]  /*2210*/  LDS.U16 R63, [R63] ;  /* 0x000000003f3f7984 */ /* 0x000ee20000000400 */
[----:B----4-:R-:W-:-:S03]  /*2220*/  IMAD.IADD R43, R44, 0x1, R43 ;  /* 0x000000012c2b7824 */ /* 0x010fc600078e022b */
[----:B------:R-:W4:Y:S01]  /*2230*/  LDS.U16 R65, [R65] ;  /* 0x0000000041417984 */ /* 0x000f220000000400 */
[----:B-----5:R-:W-:-:S03]  /*2240*/  IMAD.IADD R45, R46, 0x1, R45 ;  /* 0x000000012e2d7824 */ /* 0x020fc600078e022d */
[----:B------:R-:W5:Y:S01]  /*2250*/  LDS.U16 R67, [R67] ;  /* 0x0000000043437984 */ /* 0x000f620000000400 */
[----:B------:R-:W-:-:S03]  /*2260*/  IMAD.IADD R47, R48, 0x1, R47 ;  /* 0x00000001302f7824 */ /* 0x000fc600078e022f */
[----:B------:R-:W5:Y:S01]  /*2270*/  LDS.U16 R69, [R69] ;  /* 0x0000000045457984 */ /* 0x000f620000000400 */
[----:B------:R-:W-:-:S03]  /*2280*/  IMAD.IADD R49, R50, 0x1, R49 ;  /* 0x0000000132317824 */ /* 0x000fc600078e0231 */
[----:B------:R-:W5:Y:S01]  /*2290*/  LDS.U16 R71, [R71] ;  /* 0x0000000047477984 */ /* 0x000f620000000400 */
[----:B------:R-:W-:Y:S02]  /*22a0*/  IMAD.IADD R51, R52, 0x1, R51 ;  /* 0x0000000134337824 */ /* 0x000fe400078e0233 */
[----:B------:R-:W-:Y:S02]  /*22b0*/  IMAD.IADD R53, R54, 0x1, R53 ;  /* 0x0000000136357824 */ /* 0x000fe400078e0235 */
[----:B------:R-:W-:Y:S02]  /*22c0*/  IMAD.IADD R55, R56, 0x1, R55 ;  /* 0x0000000138377824 */ /* 0x000fe400078e0237 */
[----:B0-----:R-:W-:Y:S02]  /*22d0*/  IMAD.IADD R57, R58, 0x1, R57 ;  /* 0x000000013a397824 */ /* 0x001fe400078e0239 */
[----:B-1----:R-:W-:Y:S02]  /*22e0*/  IMAD.IADD R59, R60, 0x1, R59 ;  /* 0x000000013c3b7824 */ /* 0x002fe400078e023b */
[----:B--2---:R-:W-:-:S02]  /*22f0*/  IMAD.IADD R61, R62, 0x1, R61 ;  /* 0x000000013e3d7824 */ /* 0x004fc400078e023d */
[----:B---3--:R-:W-:Y:S02]  /*2300*/  IMAD.IADD R63, R64, 0x1, R63 ;  /* 0x00000001403f7824 */ /* 0x008fe400078e023f */
[----:B----4-:R-:W-:Y:S02]  /*2310*/  IMAD.IADD R65, R66, 0x1, R65 ;  /* 0x0000000142417824 */ /* 0x010fe400078e0241 */
[----:B-----5:R-:W-:Y:S02]  /*2320*/  IMAD.IADD R67, R68, 0x1, R67 ;  /* 0x0000000144437824 */ /* 0x020fe400078e0243 */
[----:B------:R-:W-:Y:S02]  /*2330*/  IMAD.IADD R69, R70, 0x1, R69 ;  /* 0x0000000146457824 */ /* 0x000fe400078e0245 */
[----:B------:R-:W-:Y:S01]  /*2340*/  IMAD.IADD R71, R72, 0x1, R71 ;  /* 0x0000000148477824 */ /* 0x000fe200078e0247 */
[----:B------:R-:W-:Y:S06]  /*2350*/  BAR.SYNC.DEFER_BLOCKING 0x0 ;  /* 0x0000000000007b1d */ /* 0x000fec0000010000 */
[----:B------:R-:W-:Y:S05]  /*2360*/  BRA.U UP0, `(.L_x_219) ;  /* 0x0000000100f87547 */ /* 0x000fea000b800000 */
[----:B------:R-:W-:Y:S01]  /*2370*/  LEA R5, R5, UR4, 0x2 ;  /* 0x0000000405057c11 */ /* 0x000fe2000f8e10ff */
[----:B------:R-:W-:Y:S01]  /*2380*/  UIADD3 UR7, UPT, UPT, UR7, 0x6, URZ ;  /* 0x0000000607077890 */ /* 0x000fe2000fffe0ff */
[----:B------:R-:W-:Y:S01]  /*2390*/  LEA R4, R37, UR4, 0x2 ;  /* 0x0000000425047c11 */ /* 0x000fe2000f8e10ff */
[----:B------:R-:W-:Y:S01]  /*23a0*/  UIADD3 UR5, UPT, UPT, UR5, -0x6, URZ ;  /* 0xfffffffa05057890 */ /* 0x000fe2000fffe0ff */
[----:B------:R-:W-:Y:S01]  /*23b0*/  LEA R7, R39, UR4, 0x2 ;  /* 0x0000000427077c11 */ /* 0x000fe2000f8e10ff */
[----:B------:R0:W-:Y:S01]  /*23c0*/  STS [R5], R2 ;  /* 0x0000000205007388 */ /* 0x0001e20000000800 */
[----:B------:R-:W-:Y:S02]  /*23d0*/  LEA R6, R41, UR4, 0x2 ;  /* 0x0000000429067c11 */ /* 0x000fe4000f8e10ff */
[----:B------:R-:W-:Y:S01]  /*23e0*/  LEA R9, R43, UR4, 0x2 ;  /* 0x000000042b097c11 */ /* 0x000fe2000f8e10ff */
[----:B------:R1:W-:Y:S01]  /*23f0*/  STS [R4], R3 ;  /* 0x0000000304007388 */ /* 0x0003e20000000800 */
[----:B------:R-:W-:-:S02]  /*2400*/  LEA R8, R45, UR4, 0x2 ;  /* 0x000000042d087c11 */ /* 0x000fc4000f8e10ff */
[----:B------:R-:W-:Y:S01]  /*2410*/  LEA R11, R47, UR4, 0x2 ;  /* 0x000000042f0b7c11 */ /* 0x000fe2000f8e10ff */
[----:B------:R2:W-:Y:S01]  /*2420*/  STS [R7], R12 ;  /* 0x0000000c07007388 */ /* 0x0005e20000000800 */
[----:B------:R-:W-:Y:S02]  /*2430*/  LEA R10, R49, UR4, 0x2 ;  /* 0x00000004310a7c11 */ /* 0x000fe4000f8e10ff */
[----:B0-----:R-:W-:Y:S01]  /*2440*/  LEA R5, R51, UR4, 0x2 ;  /* 0x0000000433057c11 */ /* 0x001fe2000f8e10ff */
[----:B------:R0:W-:Y:S01]  /*2450*/  STS [R6], R13 ;  /* 0x0000000d06007388 */ /* 0x0001e20000000800 */
[----:B------:R-:W-:Y:S02]  /*2460*/  LEA R2, R53, UR4, 0x2 ;  /* 0x0000000435027c11 */ /* 0x000fe4000f8e10ff */
[----:B-1----:R-:W-:Y:S01]  /*2470*/  LEA R3, R55, UR4, 0x2 ;  /* 0x0000000437037c11 */ /* 0x002fe2000f8e10ff */
[----:B------:R1:W-:Y:S01]  /*2480*/  STS [R9], R14 ;  /* 0x0000000e09007388 */ /* 0x0003e20000000800 */
[----:B------:R-:W-:-:S02]  /*2490*/  LEA R4, R57, UR4, 0x2 ;  /* 0x0000000439047c11 */ /* 0x000fc4000f8e10ff */
[----:B--2---:R-:W-:Y:S01]  /*24a0*/  LEA R7, R59, UR4, 0x2 ;  /* 0x000000043b077c11 */ /* 0x004fe2000f8e10ff */
[----:B------:R2:W-:Y:S01]  /*24b0*/  STS [R8], R15 ;  /* 0x0000000f08007388 */ /* 0x0005e20000000800 */
[----:B0-----:R-:W-:-:S03]  /*24c0*/  LEA R6, R63, UR4, 0x2 ;  /* 0x000000043f067c11 */ /* 0x001fc6000f8e10ff */
[----:B------:R0:W-:Y:S01]  /*24d0*/  STS [R11], R16 ;  /* 0x000000100b007388 */ /* 0x0001e20000000800 */
[----:B-1----:R-:W-:-:S03]  /*24e0*/  LEA R9, R61, UR4, 0x2 ;  /* 0x000000043d097c11 */ /* 0x002fc6000f8e10ff */
[----:B------:R-:W-:Y:S01]  /*24f0*/  STS [R10], R17 ;  /* 0x000000110a007388 */ /* 0x000fe20000000800 */
[----:B--2---:R-:W-:-:S03]  /*2500*/  LEA R8, R67, UR4, 0x2 ;  /* 0x0000000443087c11 */ /* 0x004fc6000f8e10ff */
[----:B------:R1:W-:Y:S01]  /*2510*/  STS [R5], R18 ;  /* 0x0000001205007388 */ /* 0x0003e20000000800 */
[----:B0-----:R-:W-:-:S03]  /*2520*/  LEA R11, R65, UR4, 0x2 ;  /* 0x00000004410b7c11 */ /* 0x001fc6000f8e10ff */
[----:B------:R0:W-:Y:S04]  /*2530*/  STS [R2], R19 ;  /* 0x0000001302007388 */ /* 0x0001e80000000800 */
[----:B------:R2:W-:Y:S01]  /*2540*/  STS [R3], R20 ;  /* 0x0000001403007388 */ /* 0x0005e20000000800 */
[----:B-1----:R-:W-:-:S03]  /*2550*/  LEA R5, R69, UR4, 0x2 ;  /* 0x0000000445057c11 */ /* 0x002fc6000f8e10ff */
[----:B------:R2:W-:Y:S01]  /*2560*/  STS [R4], R21 ;  /* 0x0000001504007388 */ /* 0x0005e20000000800 */
[----:B0-----:R-:W-:-:S03]  /*2570*/  LEA R19, R71, UR4, 0x2 ;  /* 0x0000000447137c11 */ /* 0x001fc6000f8e10ff */
[----:B------:R2:W-:Y:S04]  /*2580*/  STS [R7], R22 ;  /* 0x0000001607007388 */ /* 0x0005e80000000800 */
[----:B------:R2:W-:Y:S04]  /*2590*/  STS [R9], R24 ;  /* 0x0000001809007388 */ /* 0x0005e80000000800 */
[----:B------:R2:W-:Y:S04]  /*25a0*/  STS [R6], R25 ;  /* 0x0000001906007388 */ /* 0x0005e80000000800 */
[----:B------:R2:W-:Y:S04]  /*25b0*/  STS [R11], R26 ;  /* 0x0000001a0b007388 */ /* 0x0005e80000000800 */
[----:B------:R2:W-:Y:S04]  /*25c0*/  STS [R8], R27 ;  /* 0x0000001b08007388 */ /* 0x0005e80000000800 */
[----:B------:R2:W-:Y:S04]  /*25d0*/  STS [R5], R28 ;  /* 0x0000001c05007388 */ /* 0x0005e80000000800 */
[----:B------:R2:W-:Y:S01]  /*25e0*/  STS [R19], R30 ;  /* 0x0000001e13007388 */ /* 0x0005e20000000800 */
[----:B------:R-:W-:Y:S06]  /*25f0*/  BAR.SYNC.DEFER_BLOCKING 0x0 ;  /* 0x0000000000007b1d */ /* 0x000fec0000010000 */
[----:B------:R2:W0:Y:S04]  /*2600*/  LDS R2, [R33] ;  /* 0x0000000021027984 */ /* 0x0004280000000800 */
[----:B------:R2:W1:Y:S04]  /*2610*/  LDS R3, [R33+0x4] ;  /* 0x0000040021037984 */ /* 0x0004680000000800 */
[----:B------:R2:W3:Y:S04]  /*2620*/  LDS R12, [R33+0x8] ;  /* 0x00000800210c7984 */ /* 0x0004e80000000800 */
[----:B------:R2:W4:Y:S04]  /*2630*/  LDS R13, [R33+0xc] ;  /* 0x00000c00210d7984 */ /* 0x0005280000000800 */
[----:B------:R2:W0:Y:S04]  /*2640*/  LDS R14, [R33+0x10] ;  /* 0x00001000210e7984 */ /* 0x0004280000000800 */
        /* <DEDUP_REMOVED lines=13> */
[----:B------:R2:W0:Y:S01]  /*2720*/  LDS R30, [R33+0x48] ;  /* 0x00004800211e7984 */ /* 0x0004220000000800 */
[----:B------:R-:W-:Y:S06]  /*2730*/  BAR.SYNC.DEFER_BLOCKING 0x0 ;  /* 0x0000000000007b1d */ /* 0x000fec0000010000 */
[----:B-1-34-:R-:W-:Y:S05]  /*2740*/  BRA `(.L_x_220) ;  /* 0xffffffdc00f87947 */ /* 0x01afea000383ffff */
.L_x_219:
[----:B------:R-:W-:Y:S01]  /*2750*/  LEA R5, R5, UR4, 0x2 ;  /* 0x0000000405057c11 */ /* 0x000fe2000f8e10ff */
[C---:B------:R-:W-:Y:S01]  /*2760*/  IMAD R33, R0.reuse, -0x48, R33 ;  /* 0xffffffb800217824 */ /* 0x040fe200078e0221 */
[----:B------:R-:W-:Y:S01]  /*2770*/  LEA R4, R37, UR4, 0x2 ;  /* 0x0000000425047c11 */ /* 0x000fe2000f8e10ff */
[C---:B------:R-:W-:Y:S01]  /*2780*/  VIADD R7, R0.reuse, 0x100 ;  /* 0x0000010000077836 */ /* 0x040fe20000000000 */
[----:B------:R-:W-:Y:S01]  /*2790*/  LEA R39, R39, UR4, 0x2 ;  /* 0x0000000427277c11 */ /* 0x000fe2000f8e10ff */
[----:B------:R0:W-:Y:S01]  /*27a0*/  STS [R5], R2 ;  /* 0x0000000205007388 */ /* 0x0001e20000000800 */
[----:B------:R-:W-:Y:S01]  /*27b0*/  LEA R6, R41, UR4, 0x2 ;  /* 0x0000000429067c11 */ /* 0x000fe2000f8e10ff */
[----:B------:R-:W-:Y:S01]  /*27c0*/  VIADD R9, R0, 0x200 ;  /* 0x0000020000097836 */ /* 0x000fe20000000000 */
[----:B------:R-:W-:Y:S01]  /*27d0*/  LEA R43, R43, UR4, 0x2 ;  /* 0x000000042b2b7c11 */ /* 0x000fe2000f8e10ff */
[----:B------:R1:W-:Y:S01]  /*27e0*/  STS [R4], R3 ;  /* 0x0000000304007388 */ /* 0x0003e20000000800 */
[----:B------:R-:W-:-:S02]  /*27f0*/  LEA R8, R45, UR4, 0x2 ;  /* 0x000000042d087c11 */ /* 0x000fc4000f8e10ff */
[----:B------:R-:W-:Y:S01]  /*2800*/  LEA R47, R47, UR4, 0x2 ;  /* 0x000000042f2f7c11 */ /* 0x000fe2000f8e10ff */
[----:B------:R-:W-:Y:S01]  /*2810*/  STS [R39], R12 ;  /* 0x0000000c27007388 */ /* 0x000fe20000000800 */
[----:B------:R-:W-:Y:S02]  /*2820*/  LEA R10, R49, UR4, 0x2 ;  /* 0x00000004310a7c11 */ /* 0x000fe4000f8e10ff */
[----:B------:R-:W-:Y:S01]  /*2830*/  LEA R51, R51, UR4, 0x2 ;  /* 0x0000000433337c11 */ /* 0x000fe2000f8e10ff */
[----:B------:R2:W-:Y:S01]  /*2840*/  STS [R6], R13 ;  /* 0x0000000d06007388 */ /* 0x0005e20000000800 */
[----:B0-----:R-:W-:Y:S02]  /*2850*/  LEA R2, R53, UR4, 0x2 ;  /* 0x0000000435027c11 */ /* 0x001fe4000f8e10ff */
[----:B------:R-:W-:Y:S01]  /*2860*/  LEA R55, R55, UR4, 0x2 ;  /* 0x0000000437377c11 */ /* 0x000fe2000f8e10ff */
[----:B------:R0:W-:Y:S01]  /*2870*/  STS [R43], R14 ;  /* 0x0000000e2b007388 */ /* 0x0001e20000000800 */
[----:B-1----:R-:W-:-:S02]  /*2880*/  LEA R4, R57, UR4, 0x2 ;  /* 0x0000000439047c11 */ /* 0x002fc4000f8e10ff */
[----:B------:R-:W-:Y:S01]  /*2890*/  LEA R59, R59, UR4, 0x2 ;  /* 0x000000043b3b7c11 */ /* 0x000fe2000f8e10ff */
[----:B------:R1:W-:Y:S01]  /*28a0*/  STS [R8], R15 ;  /* 0x0000000f08007388 */ /* 0x0003e20000000800 */
[----:B------:R-:W-:Y:S01]  /*28b0*/  LEA R61, R61, UR4, 0x2 ;  /* 0x000000043d3d7c11 */ /* 0x000fe2000f8e10ff */
[C---:B--2---:R-:W-:Y:S01]  /*28c0*/  VIADD R13, R0.reuse, 0x500 ;  /* 0x00000500000d7836 */ /* 0x044fe20000000000 */
[----:B------:R-:W-:Y:S01]  /*28d0*/  LEA R6, R63, UR4, 0x2 ;  /* 0x000000043f067c11 */ /* 0x000fe2000f8e10ff */
[----:B------:R2:W-:Y:S01]  /*28e0*/  STS [R47], R16 ;  /* 0x000000102f007388 */ /* 0x0005e20000000800 */
[----:B------:R-:W-:Y:S01]  /*28f0*/  LEA R65, R65, UR4, 0x2 ;  /* 0x0000000441417c11 */ /* 0x000fe2000f8e10ff */
[C---:B0-----:R-:W-:Y:S01]  /*2900*/  VIADD R14, R0.reuse, 0x600 ;  /* 0x00000600000e7836 */ /* 0x041fe20000000000 */
[----:B------:R-:W-:Y:S01]  /*2910*/  LEA R69, R69, UR4, 0x2 ;  /* 0x0000000445457c11 */ /* 0x000fe2000f8e10ff */
[----:B------:R0:W-:Y:S01]  /*2920*/  STS [R10], R17 ;  /* 0x000000110a007388 */ /* 0x0001e20000000800 */
[----:B------:R-:W-:Y:S01]  /*2930*/  LEA R71, R71, UR4, 0x2 ;  /* 0x0000000447477c11 */ /* 0x000fe2000f8e10ff */
[C---:B-1----:R-:W-:Y:S01]  /*2940*/  VIADD R15, R0.reuse, 0x700 ;  /* 0x00000700000f7836 */ /* 0x042fe20000000000 */
[----:B------:R-:W-:Y:S01]  /*2950*/  LEA R8, R67, UR4, 0x2 ;  /* 0x0000000443087c11 */ /* 0x000fe2000f8e10ff */
[----:B------:R-:W-:Y:S01]  /*2960*/  STS [R51], R18 ;  /* 0x0000001233007388 */ /* 0x000fe20000000800 */
[----:B------:R-:W1:Y:S01]  /*2970*/  LDCU.64 UR4, c[0x0][0x3a0] ;  /* 0x00007400ff0477ac */ /* 0x000e620008000a00 */
[C---:B------:R-:W-:Y:S01]  /*2980*/  LOP3.LUT R12, R0.reuse, 0x400, RZ, 0xfc, !PT ;  /* 0x00000400000c7812 */ /* 0x040fe200078efcff */
[C---:B--2---:R-:W-:Y:S01]  /*2990*/  VIADD R16, R0.reuse, 0xd00 ;  /* 0x00000d0000107836 */ /* 0x044fe20000000000 */
[----:B------:R2:W-:Y:S01]  /*29a0*/  STS [R2], R19 ;  /* 0x0000001302007388 */ /* 0x0005e20000000800 */
[----:B0-----:R-:W-:-:S03]  /*29b0*/  VIADD R10, R0, 0x300 ;  /* 0x00000300000a7836 */ /* 0x001fc60000000000 */
[----:B------:R-:W-:Y:S04]  /*29c0*/  STS [R55], R20 ;  /* 0x0000001437007388 */ /* 0x000fe80000000800 */
[----:B------:R-:W-:Y:S01]  /*29d0*/  STS [R4], R21 ;  /* 0x0000001504007388 */ /* 0x000fe20000000800 */
[----:B--2---:R-:W0:Y:S03]  /*29e0*/  LDC.64 R2, c[0x0][0x388] ;  /* 0x0000e200ff027b82 */ /* 0x004e260000000a00 */
[----:B------:R-:W-:Y:S01]  /*29f0*/  STS [R59], R22 ;  /* 0x000000163b007388 */ /* 0x000fe20000000800 */
[----:B-1----:R-:W-:-:S03]  /*2a00*/  ISETP.GE.U32.AND P2, PT, R7, UR4, PT ;  /* 0x0000000407007c0c */ /* 0x002fc6000bf46070 */
[----:B------:R-:W-:Y:S01]  /*2a10*/  STS [R61], R24 ;  /* 0x000000183d007388 */ /* 0x000fe20000000800 */
[----:B------:R-:W-:Y:S02]  /*2a20*/  ISETP.GE.U32.AND P3, PT, R9, UR4, PT ;  /* 0x0000000409007c0c */ /* 0x000fe4000bf66070 */
[----:B------:R-:W-:Y:S01]  /*2a30*/  ISETP.GE.U32.AND P6, PT, R10, UR4, PT ;  /* 0x000000040a007c0c */ /* 0x000fe2000bfc6070 */
[----:B------:R-:W-:Y:S01]  /*2a40*/  STS [R6], R25 ;  /* 0x0000001906007388 */ /* 0x000fe20000000800 */
[----:B------:R-:W-:Y:S02]  /*2a50*/  ISETP.GE.U32.AND.EX P3, PT, RZ, UR5, PT, P3 ;  /* 0x00000005ff007c0c */ /* 0x000fe4000bf66130 */
[----:B------:R-:W-:Y:S01]  /*2a60*/  ISETP.GE.U32.AND.EX P2, PT, RZ, UR5, PT, P2 ;  /* 0x00000005ff007c0c */ /* 0x000fe2000bf46120 */
[----:B------:R-:W-:Y:S01]  /*2a70*/  STS [R65], R26 ;  /* 0x0000001a41007388 */ /* 0x000fe20000000800 */
[----:B------:R-:W-:Y:S02]  /*2a80*/  ISETP.GE.U32.AND P1, PT, R13, UR4, PT ;  /* 0x000000040d007c0c */ /* 0x000fe4000bf26070 */
[----:B------:R-:W-:Y:S01]  /*2a90*/  ISETP.GE.U32.AND.EX P6, PT, RZ, UR5, PT, P6 ;  /* 0x00000005ff007c0c */ /* 0x000fe2000bfc6160 */
[----:B------:R-:W-:Y:S01]  /*2aa0*/  STS [R8], R27 ;  /* 0x0000001b08007388 */ /* 0x000fe20000000800 */
[----:B------:R-:W-:-:S02]  /*2ab0*/  ISETP.GE.U32.AND.EX P1, PT, RZ, UR5, PT, P1 ;  /* 0x00000005ff007c0c */ /* 0x000fc4000bf26110 */
[----:B------:R-:W-:Y:S01]  /*2ac0*/  ISETP.GE.U32.AND P5, PT, R12, UR4, PT ;  /* 0x000000040c007c0c */ /* 0x000fe2000bfa6070 */
[----:B------:R-:W-:Y:S01]  /*2ad0*/  STS [R69], R28 ;  /* 0x0000001c45007388 */ /* 0x000fe20000000800 */
[----:B------:R-:W-:Y:S01]  /*2ae0*/  ISETP.GE.U32.AND P4, PT, R15, UR4, PT ;  /* 0x000000040f007c0c */ /* 0x000fe2000bf86070 */
[----:B0-----:R-:W-:Y:S01]  /*2af0*/  IMAD.WIDE.U32 R2, R0, 0x4, R2 ;  /* 0x0000000400027825 */ /* 0x001fe200078e0002 */
[----:B------:R-:W-:Y:S01]  /*2b00*/  ISETP.GE.U32.AND.EX P5, PT, RZ, UR5, PT, P5 ;  /* 0x00000005ff007c0c */ /* 0x000fe2000bfa6150 */
[----:B------:R-:W-:Y:S01]  /*2b10*/  STS [R71], R30 ;  /* 0x0000001e47007388 */ /* 0x000fe20000000800 */
[----:B------:R-:W-:Y:S01]  /*2b20*/  BAR.SYNC.DEFER_BLOCKING 0x0 ;  /* 0x0000000000007b1d */ /* 0x000fe20000010000 */
[----:B------:R-:W-:Y:S01]  /*2b30*/  ISETP.GE.U32.AND P0, PT, R14, UR4, PT ;  /* 0x000000040e007c0c */ /* 0x000fe2000bf06070 */
[C---:B------:R-:W-:Y:S01]  /*2b40*/  VIADD R14, R0.reuse, 0x900 ;  /* 0x00000900000e7836 */ /* 0x040fe20000000000 */
[----:B------:R-:W-:Y:S02]  /*2b50*/  LOP3.LUT R12, R0, 0x800, RZ, 0xfc, !PT ;  /* 0x00000800000c7812 */ /* 0x000fe400078efcff */
[----:B------:R-:W-:-:S02]  /*2b60*/  ISETP.GE.U32.AND.EX P0, PT, RZ, UR5, PT, P0 ;  /* 0x00000005ff007c0c */ /* 0x000fc4000bf06100 */
[----:B------:R-:W-:Y:S01]  /*2b70*/  ISETP.GE.U32.AND.EX P4, PT, RZ, UR5, PT, P4 ;  /* 0x00000005ff007c0c */ /* 0x000fe2000bf86140 */
[----:B------:R-:W0:Y:S04]  /*2b80*/  LDS R5, [R33+0x800] ;  /* 0x0008000021057984 */ /* 0x000e280000000800 */
[----:B------:R-:W1:Y:S04]  /*2b90*/  LDS R4, [R33+0x400] ;  /* 0x0004000021047984 */ /* 0x000e680000000800 */
[----:B------:R-:W2:Y:S04]  /*2ba0*/  LDS R6, [R33+0xc00] ;  /* 0x000c000021067984 */ /* 0x000ea80000000800 */
[----:B------:R-:W3:Y:S04]  /*2bb0*/  LDS R8, [R33+0x1400] ;  /* 0x0014000021087984 */ /* 0x000ee80000000800 */
[----:B------:R-:W4:Y:S04]  /*2bc0*/  LDS R7, [R33+0x1000] ;  /* 0x0010000021077984 */ /* 0x000f280000000800 */
[----:B------:R-:W5:Y:S04]  /*2bd0*/  LDS R9, [R33+0x1800] ;  /* 0x0018000021097984 */ /* 0x000f680000000800 */
[----:B------:R-:W5:Y:S01]  /*2be0*/  LDS R10, [R33+0x1c00] ;  /* 0x001c0000210a7984 */ /* 0x000f620000000800 */
[----:B0-----:R-:W-:-:S03]  /*2bf0*/  @!P3 LOP3.LUT R13, R5, 0x80000000, RZ, 0x3c, !PT ;  /* 0x80000000050db812 */ /* 0x001fc600078e3cff */
[----:B------:R-:W-:Y:S01]  /*2c00*/  LDS R5, [R33+0x2400] ;  /* 0x0024000021057984 */ /* 0x000fe20000000800 */
[----:B-1----:R-:W-:-:S03]  /*2c10*/  @!P2 LOP3.LUT R11, R4, 0x80000000, RZ, 0x3c, !PT ;  /* 0x80000000040ba812 */ /* 0x002fc600078e3cff */
[----:B------:R-:W0:Y:S01]  /*2c20*/  LDS R4, [R33+0x2000] ;  /* 0x0020000021047984 */ /* 0x000e220000000800 */
[----:B--2---:R-:W-:-:S03]  /*2c30*/  @!P6 LOP3.LUT R15, R6, 0x80000000, RZ, 0x3c, !PT ;  /* 0x80000000060fe812 */ /* 0x004fc600078e3cff */
[----:B------:R-:W-:Y:S01]  /*2c40*/  @!P2 STG.E desc[UR8][R2.64+0x400], R11 ;  /* 0x0004000b0200a986 */ /* 0x000fe2000c101908 */
[----:B------:R-:W-:Y:S01]  /*2c50*/  ISETP.GE.U32.AND P2, PT, R12, UR4, PT ;  /* 0x000000040c007c0c */ /* 0x000fe2000bf46070 */
[----:B------:R-:W-:Y:S01]  /*2c60*/  VIADD R12, R0, 0xa00 ;  /* 0x00000a00000c7836 */ /* 0x000fe20000000000 */
[----:B---3--:R-:W-:Y:S01]  /*2c70*/  @!P1 LOP3.LUT R19, R8, 0x80000000, RZ, 0x3c, !PT ;  /* 0x8000000008139812 */ /* 0x008fe200078e3cff */
[----:B------:R-:W-:Y:S01]  /*2c80*/  LDS R11, [R33+0x2800] ;  /* 0x00280000210b7984 */ /* 0x000fe20000000800 */
[----:B------:R-:W-:Y:S02]  /*2c90*/  ISETP.GE.U32.AND.EX P2, PT, RZ, UR5, PT, P2 ;  /* 0x00000005ff007c0c */ /* 0x000fe4000bf46120 */
[----:B----4-:R-:W-:Y:S01]  /*2ca0*/  @!P5 LOP3.LUT R17, R7, 0x80000000, RZ, 0x3c, !PT ;  /* 0x800000000711d812 */ /* 0x010fe200078e3cff */
[----:B------:R-:W-:Y:S01]  /*2cb0*/  LDS R6, [R33+0x2c00] ;  /* 0x002c000021067984 */ /* 0x000fe20000000800 */
[----:B-----5:R-:W-:-:S03]  /*2cc0*/  @!P0 LOP3.LUT R21, R9, 0x80000000, RZ, 0x3c, !PT ;  /* 0x8000000009158812 */ /* 0x020fc600078e3cff */
[----:B------:R-:W-:Y:S01]  /*2cd0*/  @!P1 STG.E desc[UR8][R2.64+0x1400], R19 ;  /* 0x0014001302009986 */ /* 0x000fe2000c101908 */
[----:B------:R-:W-:-:S03]  /*2ce0*/  ISETP.GE.U32.AND P1, PT, R0, UR4, PT ;  /* 0x0000000400007c0c */ /* 0x000fc6000bf26070 */
[----:B------:R-:W1:Y:S01]  /*2cf0*/  LDS R7, [R33+0x3000] ;  /* 0x0030000021077984 */ /* 0x000e620000000800 */
[----:B------:R-:W-:-:S03]  /*2d00*/  ISETP.GE.U32.AND.EX P1, PT, RZ, UR5, PT, P1 ;  /* 0x00000005ff007c0c */ /* 0x000fc6000bf26110 */
[----:B------:R-:W-:Y:S01]  /*2d10*/  @!P3 STG.E desc[UR8][R2.64+0x800], R13 ;  /* 0x0008000d0200b986 */ /* 0x000fe2000c101908 */
[----:B------:R-:W-:Y:S01]  /*2d20*/  ISETP.GE.U32.AND P3, PT, R14, UR4, PT ;  /* 0x000000040e007c0c */ /* 0x000fe2000bf66070 */
[----:B------:R-:W-:Y:S02]  /*2d30*/  VIADD R14, R0, 0xb00 ;  /* 0x00000b00000e7836 */ /* 0x000fe40000000000 */
[----:B------:R2:W-:Y:S01]  /*2d40*/  @!P6 STG.E desc[UR8][R2.64+0xc00], R15 ;  /* 0x000c000f0200e986 */ /* 0x0005e2000c101908 */
[----:B------:R-:W-:Y:S02]  /*2d50*/  ISETP.GE.U32.AND P6, PT, R12, UR4, PT ;  /* 0x000000040c007c0c */ /* 0x000fe4000bfc6070 */
[----:B------:R-:W-:Y:S01]  /*2d60*/  LOP3.LUT R12, R0, 0xc00, RZ, 0xfc, !PT ;  /* 0x00000c00000c7812 */ /* 0x000fe200078efcff */
[----:B------:R0:W-:Y:S01]  /*2d70*/  @!P5 STG.E desc[UR8][R2.64+0x1000], R17 ;  /* 0x001000110200d986 */ /* 0x0001e2000c101908 */
[----:B------:R-:W-:Y:S02]  /*2d80*/  ISETP.GE.U32.AND.EX P3, PT, RZ, UR5, PT, P3 ;  /* 0x00000005ff007c0c */ /* 0x000fe4000bf66130 */
[----:B------:R-:W-:Y:S01]  /*2d90*/  ISETP.GE.U32.AND P5, PT, R14, UR4, PT ;  /* 0x000000040e007c0c */ /* 0x000fe2000bfa6070 */
[----:B------:R-:W-:Y:S01]  /*2da0*/  @!P0 STG.E desc[UR8][R2.64+0x1800], R21 ;  /* 0x0018001502008986 */ /* 0x000fe2000c101908 */
[----:B------:R-:W-:-:S02]  /*2db0*/  ISETP.GE.U32.AND P0, PT, R12, UR4, PT ;  /* 0x000000040c007c0c */ /* 0x000fc4000bf06070 */
[----:B--2---:R-:W-:Y:S01]  /*2dc0*/  @!P4 LOP3.LUT R15, R10, 0x80000000, RZ, 0x3c, !PT ;  /* 0x800000000a0fc812 */ /* 0x004fe200078e3cff */
[----:B------:R-:W2:Y:S01]  /*2dd0*/  LDS R8, [R33+0x3400] ;  /* 0x0034000021087984 */ /* 0x000ea20000000800 */
[----:B------:R-:W-:Y:S02]  /*2de0*/  ISETP.GE.U32.AND.EX P0, PT, RZ, UR5, PT, P0 ;  /* 0x00000005ff007c0c */ /* 0x000fe4000bf06100 */
[----:B0-----:R-:W-:Y:S01]  /*2df0*/  @!P2 LOP3.LUT R17, R4, 0x80000000, RZ, 0x3c, !PT ;  /* 0x800000000411a812 */ /* 0x001fe200078e3cff */
[----:B------:R-:W0:Y:S02]  /*2e00*/  LDS R9, [R33+0x3800] ;  /* 0x0038000021097984 */ /* 0x000e240000000800 */
[----:B------:R-:W-:Y:S01]  /*2e10*/  @!P3 LOP3.LUT R5, R5, 0x80000000, RZ, 0x3c, !PT ;  /* 0x800000000505b812 */ /* 0x000fe200078e3cff */
[----:B------:R-:W-:Y:S01]  /*2e20*/  VIADD R4, R0, 0xe00 ;  /* 0x00000e0000047836 */ /* 0x000fe20000000000 */
[----:B------:R-:W3:Y:S04]  /*2e30*/  LDS R10, [R33+0x3c00] ;  /* 0x003c0000210a7984 */ /* 0x000ee80000000800 */
[----:B------:R-:W4:Y:S04]  /*2e40*/  LDS R12, [R33+0x4000] ;  /* 0x00400000210c7984 */ /* 0x000f280000000800 */
[----:B------:R-:W5:Y:S01]  /*2e50*/  LDS R13, [R33+0x4400] ;  /* 0x00440000210d7984 */ /* 0x000f620000000800 */
[----:B-1----:R-:W-:-:S03]  /*2e60*/  @!P0 LOP3.LUT R7, R7, 0x80000000, RZ, 0x3c, !PT ;  /* 0x8000000007078812 */ /* 0x002fc600078e3cff */
[----:B------:R-:W1:Y:S04]  /*2e70*/  @!P1 LDS R14, [R33] ;  /* 0x00000000210e9984 */ /* 0x000e680000000800 */
[----:B------:R2:W-:Y:S01]  /*2e80*/  @!P4 STG.E desc[UR8][R2.64+0x1c00], R15 ;  /* 0x001c000f0200c986 */ /* 0x0005e2000c101908 */
[----:B------:R-:W-:Y:S02]  /*2e90*/  ISETP.GE.U32.AND.EX P4, PT, RZ, UR5, PT, P6 ;  /* 0x00000005ff007c0c */ /* 0x000fe4000bf86160 */
[----:B------:R-:W-:Y:S01]  /*2ea0*/  ISETP.GE.U32.AND.EX P6, PT, RZ, UR5, PT, P5 ;  /* 0x00000005ff007c0c */ /* 0x000fe2000bfc6150 */
[----:B------:R-:W-:Y:S01]  /*2eb0*/  @!P3 STG.E desc[UR8][R2.64+0x2400], R5 ;  /* 0x002400050200b986 */ /* 0x000fe2000c101908 */
[----:B------:R-:W-:-:S03]  /*2ec0*/  ISETP.GE.U32.AND P5, PT, R16, UR4, PT ;  /* 0x0000000410007c0c */ /* 0x000fc6000bfa6070 */
[----:B------:R0:W-:Y:S01]  /*2ed0*/  @!P2 STG.E desc[UR8][R2.64+0x2000], R17 ;  /* 0x002000110200a986 */ /* 0x0001e2000c101908 */
[----:B------:R-:W-:Y:S02]  /*2ee0*/  ISETP.GE.U32.AND P2, PT, R4, UR4, PT ;  /* 0x0000000404007c0c */ /* 0x000fe4000bf46070 */
[C---:B------:R-:W-:Y:S01]  /*2ef0*/  LOP3.LUT R4, R0.reuse, 0x1000, RZ, 0xfc, !PT ;  /* 0x0000100000047812 */ /* 0x040fe200078efcff */
[----:B--2---:R-:W-:Y:S01]  /*2f00*/  VIADD R15, R0, 0xf00 ;  /* 0x00000f00000f7836 */ /* 0x004fe20000000000 */
[----:B------:R-:W-:Y:S01]  /*2f10*/  ISETP.GE.U32.AND.EX P5, PT, RZ, UR5, PT, P5 ;  /* 0x00000005ff007c0c */ /* 0x000fe2000bfa6150 */
[----:B------:R-:W-:Y:S01]  /*2f20*/  @!P0 STG.E desc[UR8][R2.64+0x3000], R7 ;  /* 0x0030000702008986 */ /* 0x000fe2000c101908 */
[----:B------:R-:W-:Y:S02]  /*2f30*/  @!P4 LOP3.LUT R11, R11, 0x80000000, RZ, 0x3c, !PT ;  /* 0x800000000b0bc812 */ /* 0x000fe400078e3cff */
[----:B------:R-:W-:Y:S02]  /*2f40*/  ISETP.GE.U32.AND P3, PT, R15, UR4, PT ;  /* 0x000000040f007c0c */ /* 0x000fe4000bf66070 */
[----:B------:R-:W-:Y:S01]  /*2f50*/  @!P6 LOP3.LUT R15, R6, 0x80000000, RZ, 0x3c, !PT ;  /* 0x80000000060fe812 */ /* 0x000fe200078e3cff */
[----:B------:R-:W-:Y:S01]  /*2f60*/  VIADD R6, R0, 0x1100 ;  /* 0x0000110000067836 */ /* 0x000fe20000000000 */
[----:B------:R3:W-:Y:S01]  /*2f70*/  @!P4 STG.E desc[UR8][R2.64+0x2800], R11 ;  /* 0x0028000b0200c986 */ /* 0x0007e2000c101908 */
[----:B------:R-:W-:Y:S01]  /*2f80*/  ISETP.GE.U32.AND P4, PT, R4, UR4, PT ;  /* 0x0000000404007c0c */ /* 0x000fe2000bf86070 */
[----:B------:R-:W-:Y:S01]  /*2f90*/  VIADD R0, R0, 0x1200 ;  /* 0x0000120000007836 */ /* 0x000fe20000000000 */
[----:B------:R-:W-:Y:S01]  /*2fa0*/  ISETP.GE.U32.AND.EX P2, PT, RZ, UR5, PT, P2 ;  /* 0x00000005ff007c0c */ /* 0x000fe2000bf46120 */
[----:B------:R4:W-:Y:S01]  /*2fb0*/  @!P6 STG.E desc[UR8][R2.64+0x2c00], R15 ;  /* 0x002c000f0200e986 */ /* 0x0009e2000c101908 */
[----:B------:R-:W-:-:S02]  /*2fc0*/  ISETP.GE.U32.AND P6, PT, R6, UR4, PT ;  /* 0x0000000406007c0c */ /* 0x000fc4000bfc6070 */
[----:B------:R-:W-:Y:S02]  /*2fd0*/  ISETP.GE.U32.AND.EX P3, PT, RZ, UR5, PT, P3 ;  /* 0x00000005ff007c0c */ /* 0x000fe4000bf66130 */
[----:B------:R-:W-:Y:S02]  /*2fe0*/  ISETP.GE.U32.AND.EX P4, PT, RZ, UR5, PT, P4 ;  /* 0x00000005ff007c0c */ /* 0x000fe4000bf86140 */
[----:B------:R-:W-:Y:S02]  /*2ff0*/  ISETP.GE.U32.AND.EX P6, PT, RZ, UR5, PT, P6 ;  /* 0x00000005ff007c0c */ /* 0x000fe4000bfc6160 */
[----:B------:R-:W-:Y:S02]  /*3000*/  ISETP.GE.U32.AND P0, PT, R0, UR4, PT ;  /* 0x0000000400007c0c */ /* 0x000fe4000bf06070 */
[----:B0-----:R-:W-:Y:S02]  /*3010*/  @!P5 LOP3.LUT R17, R8, 0x80000000, RZ, 0x3c, !PT ;  /* 0x800000000811d812 */ /* 0x001fe400078e3cff */
[----:B------:R-:W-:-:S02]  /*3020*/  ISETP.GE.U32.AND.EX P0, PT, RZ, UR5, PT, P0 ;  /* 0x00000005ff007c0c */ /* 0x000fc4000bf06100 */
[----:B------:R-:W-:Y:S01]  /*3030*/  @!P2 LOP3.LUT R9, R9, 0x80000000, RZ, 0x3c, !PT ;  /* 0x800000000909a812 */ /* 0x000fe200078e3cff */
[----:B------:R0:W-:Y:S01]  /*3040*/  @!P5 STG.E desc[UR8][R2.64+0x3400], R17 ;  /* 0x003400110200d986 */ /* 0x0001e2000c101908 */
[----:B---3--:R-:W-:Y:S02]  /*3050*/  @!P3 LOP3.LUT R11, R10, 0x80000000, RZ, 0x3c, !PT ;  /* 0x800000000a0bb812 */ /* 0x008fe400078e3cff */
[----:B----4-:R-:W-:Y:S01]  /*3060*/  @!P4 LOP3.LUT R15, R12, 0x80000000, RZ, 0x3c, !PT ;  /* 0x800000000c0fc812 */ /* 0x010fe200078e3cff */
[----:B------:R0:W-:Y:S01]  /*3070*/  @!P2 STG.E desc[UR8][R2.64+0x3800], R9 ;  /* 0x003800090200a986 */ /* 0x0001e2000c101908 */
[----:B-----5:R-:W-:Y:S02]  /*3080*/  @!P6 LOP3.LUT R13, R13, 0x80000000, RZ, 0x3c, !PT ;  /* 0x800000000d0de812 */ /* 0x020fe400078e3cff */
[----:B-1----:R-:W-:Y:S01]  /*3090*/  @!P1 LOP3.LUT R5, R14, 0x80000000, RZ, 0x3c, !PT ;  /* 0x800000000e059812 */ /* 0x002fe200078e3cff */
[----:B------:R0:W-:Y:S04]  /*30a0*/  @!P3 STG.E desc[UR8][R2.64+0x3c00], R11 ;  /* 0x003c000b0200b986 */ /* 0x0001e8000c101908 */
[----:B------:R0:W-:Y:S04]  /*30b0*/  @!P4 STG.E desc[UR8][R2.64+0x4000], R15 ;  /* 0x0040000f0200c986 */ /* 0x0001e8000c101908 */
[----:B------:R0:W-:Y:S04]  /*30c0*/  @!P6 STG.E desc[UR8][R2.64+0x4400], R13 ;  /* 0x0044000d0200e986 */ /* 0x0001e8000c101908 */
[----:B------:R0:W-:Y:S01]  /*30d0*/  @!P1 STG.E desc[UR8][R2.64], R5 ;  /* 0x0000000502009986 */ /* 0x0001e2000c101908 */
[----:B------:R-:W-:Y:S05]  /*30e0*/  @P0 EXIT ;  /* 0x000000000000094d */ /* 0x000fea0003800000 */
[----:B------:R-:W0:Y:S02]  /*30f0*/  LDS R33, [R33+0x4800] ;  /* 0x0048000021217984 */ /* 0x000e240000000800 */
[----:B0-----:R-:W-:-:S05]  /*3100*/  LOP3.LUT R5, R33, 0x80000000, RZ, 0x3c, !PT ;  /* 0x8000000021057812 */ /* 0x001fca00078e3cff */
[----:B------:R-:W-:Y:S01]  /*3110*/  STG.E desc[UR8][R2.64+0x4800], R5 ;  /* 0x0048000502007986 */ /* 0x000fe2000c101908 */
[----:B------:R-:W-:Y:S05]  /*3120*/  EXIT ;  /* 0x000000000000794d */ /* 0x000fea0003800000 */
.L_x_221:
        /* <DEDUP_REMOVED lines=13> */
.L_x_362:


//--------------------- .text._ZN3cub18CUB_300001_SM_10006detail11EmptyKernelIvEEvv --------------------------
	.section	.text._ZN3cub18CUB_300001_SM_10006detail11EmptyKernelIvEEvv,"ax",@progbits
	.align	128
        .global         _ZN3cub18CUB_300001_SM_10006detail11EmptyKernelIvEEvv
        .type           _ZN3cub18CUB_300001_SM_10006detail11EmptyKernelIvEEvv,@function
        .size           _ZN3cub18CUB_300001_SM_10006detail11EmptyKernelIvEEvv,(.L_x_363 - _ZN3cub18CUB_300001_SM_10006detail11EmptyKernelIvEEvv)
        .other          _ZN3cub18CUB_300001_SM_10006detail11EmptyKernelIvEEvv,@"STO_CUDA_ENTRY STV_DEFAULT"
_ZN3cub18CUB_300001_SM_10006detail11EmptyKernelIvEEvv:
.text._ZN3cub18CUB_300001_SM_10006detail11EmptyKernelIvEEvv:
[----:B------:R-:W-:Y:S01]  /*0000*/  LDC R1, c[0x0][0x37c] ;  /* 0x0000df00ff017b82 */ /* 0x000fe20000000800 */
[----:B------:R-:W-:Y:S05]  /*0010*/  EXIT ;  /* 0x000000000000794d */ /* 0x000fea0003800000 */
.L_x_222:
        /* <DEDUP_REMOVED lines=14> */
.L_x_363:


//--------------------- .text._Z9kernelMinPiS_j   --------------------------
	.section	.text._Z9kernelMinPiS_j,"ax",@progbits
	.align	128
        .global         _Z9kernelMinPiS_j
        .type           _Z9kernelMinPiS_j,@function
        .size           _Z9kernelMinPiS_j,(.L_x_364 - _Z9kernelMinPiS_j)
        .other          _Z9kernelMinPiS_j,@"STO_CUDA_ENTRY STV_DEFAULT"
_Z9kernelMinPiS_j:
.text._Z9kernelMinPiS_j:
[----:B------:R-:W-:Y:S01]  /*0000*/  LDC R1, c[0x0][0x37c] ;  /* 0x0000df00ff017b82 */ /* 0x000fe20000000800 */
[----:B------:R-:W0:Y:S07]  /*0010*/  S2R R0, SR_TID.X ;  /* 0x0000000000007919 */ /* 0x000e2e0000002100 */
[----:B------:R-:W1:Y:S01]  /*0020*/  LDC.64 R2, c[0x0][0x388] ;  /* 0x0000e200ff027b82 */ /* 0x000e620000000a00 */
[----:B------:R-:W0:Y:S01]  /*0030*/  LDCU UR4, c[0x0][0x360] ;  /* 0x00006c00ff0477ac */ /* 0x000e220008000800 */
[----:B------:R-:W0:Y:S01]  /*0040*/  S2R R7, SR_CTAID.X ;  /* 0x0000000000077919 */ /* 0x000e220000002500 */
[----:B------:R-:W2:Y:S01]  /*0050*/  LDCU.64 UR6, c[0x0][0x358] ;  /* 0x00006b00ff0677ac */ /* 0x000ea20008000a00 */
[----:B0-----:R-:W-:-:S04]  /*0060*/  IMAD R5, R7, UR4, R0 ;  /* 0x0000000407057c24 */ /* 0x001fc8000f8e0200 */
[----:B-1----:R-:W-:-:S06]  /*0070*/  IMAD.WIDE.U32 R2, R5, 0x4, R2 ;  /* 0x0000000405027825 */ /* 0x002fcc00078e0002 */
[----:B--2---:R-:W2:Y:S01]  /*0080*/  LDG.E R2, desc[UR6][R2.64] ;  /* 0x0000000602027981 */ /* 0x004ea2000c1e1900 */
[----:B------:R-:W0:Y:S01]  /*0090*/  S2UR UR5, SR_CgaCtaId ;  /* 0x00000000000579c3 */ /* 0x000e220000008800 */
[----:B------:R-:W-:Y:S01]  /*00a0*/  UMOV UR4, 0x400 ;  /* 0x0000040000047882 */ /* 0x000fe20000000000 */
[C---:B------:R-:W-:Y:S01]  /*00b0*/  ISETP.GT.U32.AND P0, PT, R0.reuse, 0x1e, PT ;  /* 0x0000001e0000780c */ /* 0x040fe20003f04070 */
[----:B------:R-:W-:Y:S01]  /*00c0*/  BSSY.RECONVERGENT B0, `(.L_x_223) ;  /* 0x0000010000007945 */ /* 0x000fe20003800200 */
[C---:B------:R-:W-:Y:S02]  /*00d0*/  ISETP.GT.U32.AND P5, PT, R0.reuse, 0x1d, PT ;  /* 0x0000001d0000780c */ /* 0x040fe40003fa4070 */
[C---:B------:R-:W-:Y:S02]  /*00e0*/  ISETP.GT.U32.AND P4, PT, R0.reuse, 0x1b, PT ;  /* 0x0000001b0000780c */ /* 0x040fe40003f84070 */
[C---:B------:R-:W-:Y:S02]  /*00f0*/  ISETP.GT.U32.AND P3, PT, R0.reuse, 0x17, PT ;  /* 0x000000170000780c */ /* 0x040fe40003f64070 */
[----:B------:R-:W-:-:S02]  /*0100*/  ISETP.GT.U32.AND P2, PT, R0, 0xf, PT ;  /* 0x0000000f0000780c */ /* 0x000fc40003f44070 */
[----:B------:R-:W-:Y:S01]  /*0110*/  ISETP.NE.AND P1, PT, R0, RZ, PT ;  /* 0x000000ff0000720c */ /* 0x000fe20003f25270 */
[----:B0-----:R-:W-:-:S06]  /*0120*/  ULEA UR4, UR5, UR4, 0x18 ;  /* 0x0000000405047291 */ /* 0x001fcc000f8ec0ff */
[----:B------:R-:W-:-:S05]  /*0130*/  LEA R5, R0, UR4, 0x2 ;  /* 0x0000000400057c11 */ /* 0x000fca000f8e10ff */
[----:B--2---:R0:W-:Y:S01]  /*0140*/  STS [R5], R2 ;  /* 0x0000000205007388 */ /* 0x0041e20000000800 */
[----:B------:R-:W-:Y:S06]  /*0150*/  BAR.SYNC.DEFER_BLOCKING 0x0 ;  /* 0x0000000000007b1d */ /* 0x000fec0000010000 */
[----:B------:R-:W-:Y:S05]  /*0160*/  @P0 BRA `(.L_x_224) ;  /* 0x0000000000140947 */ /* 0x000fea0003800000 */
[----:B------:R-:W1:Y:S04]  /*0170*/  LDS R0, [R5+0x4] ;  /* 0x0000040005007984 */ /* 0x000e680000000800 */
[----:B------:R-:W2:Y:S01]  /*0180*/  LDS R3, [R5] ;  /* 0x0000000005037984 */ /* 0x000ea20000000800 */
[----:B-1----:R-:W-:-:S04]  /*0190*/  ISETP.NE.AND P0, PT, R0, -0xc350, PT ;  /* 0xffff3cb00000780c */ /* 0x002fc80003f05270 */
[----:B--2---:R-:W-:-:S13]  /*01a0*/  ISETP.GE.OR P0, PT, R0, R3, !P0 ;  /* 0x000000030000720c */ /* 0x004fda0004706670 */
[----:B------:R1:W-:Y:S02]  /*01b0*/  @!P0 STS [R5], R0 ;  /* 0x0000000005008388 */ /* 0x0003e40000000800 */
.L_x_224:
[----:B------:R-:W-:Y:S05]  /*01c0*/  BSYNC.RECONVERGENT B0 ;  /* 0x0000000000007941 */ /* 0x000fea0003800200 */
.L_x_223:
[----:B------:R-:W-:Y:S06]  /*01d0*/  BAR.SYNC.DEFER_BLOCKING 0x0 ;  /* 0x0000000000007b1d */ /* 0x000fec0000010000 */
[----:B------:R-:W-:Y:S04]  /*01e0*/  BSSY.RECONVERGENT B0, `(.L_x_225) ;  /* 0x0000007000007945 */ /* 0x000fe80003800200 */
[----:B------:R-:W-:Y:S05]  /*01f0*/  @P5 BRA `(.L_x_226) ;  /* 0x0000000000145947 */ /* 0x000fea0003800000 */
[----:B-1----:R-:W1:Y:S04]  /*0200*/  LDS R0, [R5+0x8] ;  /* 0x0000080005007984 */ /* 0x002e680000000800 */
[----:B------:R-:W2:Y:S01]  /*0210*/  LDS R3, [R5] ;  /* 0x0000000005037984 */ /* 0x000ea20000000800 */
[----:B-1----:R-:W-:-:S04]  /*0220*/  ISETP.NE.AND P0, PT, R0, -0xc350, PT ;  /* 0xffff3cb00000780c */ /* 0x002fc80003f05270 */
[----:B--2---:R-:W-:-:S13]  /*0230*/  ISETP.GE.OR P0, PT, R0, R3, !P0 ;  /* 0x000000030000720c */ /* 0x004fda0004706670 */
[----:B------:R2:W-:Y:S02]  /*0240*/  @!P0 STS [R5], R0 ;  /* 0x0000000005008388 */ /* 0x0005e40000000800 */
.L_x_226:
[----:B------:R-:W-:Y:S05]  /*0250*/  BSYNC.RECONVERGENT B0 ;  /* 0x0000000000007941 */ /* 0x000fea0003800200 */
.L_x_225:
[----:B------:R-:W-:Y:S06]  /*0260*/  BAR.SYNC.DEFER_BLOCKING 0x0 ;  /* 0x0000000000007b1d */ /* 0x000fec0000010000 */
[----:B------:R-:W-:Y:S04]  /*0270*/  BSSY.RECONVERGENT B0, `(.L_x_227) ;  /* 0x0000007000007945 */ /* 0x000fe80003800200 */
[----:B------:R-:W-:Y:S05]  /*0280*/  @P4 BRA `(.L_x_228) ;  /* 0x0000000000144947 */ /* 0x000fea0003800000 */
[----:B-12---:R-:W1:Y:S04]  /*0290*/  LDS R0, [R5+0x10] ;  /* 0x0000100005007984 */ /* 0x006e680000000800 */
[----:B------:R-:W2:Y:S01]  /*02a0*/  LDS R3, [R5] ;  /* 0x0000000005037984 */ /* 0x000ea20000000800 */
[----:B-1----:R-:W-:-:S04]  /*02b0*/  ISETP.NE.AND P0, PT, R0, -0xc350, PT ;  /* 0xffff3cb00000780c */ /* 0x002fc80003f05270 */
[----:B--2---:R-:W-:-:S13]  /*02c0*/  ISETP.GE.OR P0, PT, R0, R3, !P0 ;  /* 0x000000030000720c */ /* 0x004fda0004706670 */
[----:B------:R3:W-:Y:S02]  /*02d0*/  @!P0 STS [R5], R0 ;  /* 0x0000000005008388 */ /* 0x0007e40000000800 */
.L_x_228:
[----:B------:R-:W-:Y:S05]  /*02e0*/  BSYNC.RECONVERGENT B0 ;  /* 0x0000000000007941 */ /* 0x000fea0003800200 */
.L_x_227:
[----:B------:R-:W-:Y:S06]  /*02f0*/  BAR.SYNC.DEFER_BLOCKING 0x0 ;  /* 0x0000000000007b1d */ /* 0x000fec0000010000 */
[----:B------:R-:W-:Y:S04]  /*0300*/  BSSY.RECONVERGENT B0, `(.L_x_229) ;  /* 0x0000007000007945 */ /* 0x000fe80003800200 */
[----:B------:R-:W-:Y:S05]  /*0310*/  @P3 BRA `(.L_x_230) ;  /* 0x0000000000143947 */ /* 0x000fea0003800000 */
[----:B-123--:R-:W1:Y:S04]  /*0320*/  LDS R0, [R5+0x20] ;  /* 0x0000200005007984 */ /* 0x00ee680000000800 */
[----:B------:R-:W2:Y:S01]  /*0330*/  LDS R3, [R5] ;  /* 0x0000000005037984 */ /* 0x000ea20000000800 */
[----:B-1----:R-:W-:-:S04]  /*0340*/  ISETP.NE.AND P0, PT, R0, -0xc350, PT ;  /* 0xffff3cb00000780c */ /* 0x002fc80003f05270 */
[----:B--2---:R-:W-:-:S13]  /*0350*/  ISETP.GE.OR P0, PT, R0, R3, !P0 ;  /* 0x000000030000720c */ /* 0x004fda0004706670 */
[----:B------:R4:W-:Y:S02]  /*0360*/  @!P0 STS [R5], R0 ;  /* 0x0000000005008388 */ /* 0x0009e40000000800 */
.L_x_230:
[----:B------:R-:W-:Y:S05]  /*0370*/  BSYNC.RECONVERGENT B0 ;  /* 0x0000000000007941 */ /* 0x000fea0003800200 */
.L_x_229:
[----:B------:R-:W-:Y:S06]  /*0380*/  BAR.SYNC.DEFER_BLOCKING 0x0 ;  /* 0x0000000000007b1d */ /* 0x000fec0000010000 */
[----:B------:R-:W-:Y:S04]  /*0390*/  BSSY.RECONVERGENT B0, `(.L_x_231) ;  /* 0x0000007000007945 */ /* 0x000fe80003800200 */
[----:B------:R-:W-:Y:S05]  /*03a0*/  @P2 BRA `(.L_x_232) ;  /* 0x0000000000142947 */ /* 0x000fea0003800000 */
[----:B-1234-:R-:W1:Y:S04]  /*03b0*/  LDS R0, [R5+0x40] ;  /* 0x0000400005007984 */ /* 0x01ee680000000800 */
[----:B------:R-:W2:Y:S01]  /*03c0*/  LDS R3, [R5] ;  /* 0x0000000005037984 */ /* 0x000ea20000000800 */
[----:B-1----:R-:W-:-:S04]  /*03d0*/  ISETP.NE.AND P0, PT, R0, -0xc350, PT ;  /* 0xffff3cb00000780c */ /* 0x002fc80003f05270 */
[----:B--2---:R-:W-:-:S13]  /*03e0*/  ISETP.GE.OR P0, PT, R0, R3, !P0 ;  /* 0x000000030000720c */ /* 0x004fda0004706670 */
[----:B------:R1:W-:Y:S02]  /*03f0*/  @!P0 STS [R5], R0 ;  /* 0x0000000005008388 */ /* 0x0003e40000000800 */
.L_x_232:
[----:B------:R-:W-:Y:S05]  /*0400*/  BSYNC.RECONVERGENT B0 ;  /* 0x0000000000007941 */ /* 0x000fea0003800200 */
.L_x_231:
[----:B------:R-:W-:Y:S06]  /*0410*/  BAR.SYNC.DEFER_BLOCKING 0x0 ;  /* 0x0000000000007b1d */ /* 0x000fec0000010000 */
[----:B------:R-:W-:Y:S05]  /*0420*/  @P1 EXIT ;  /* 0x000000000000194d */ /* 0x000fea0003800000 */
[----:B01234-:R-:W0:Y:S01]  /*0430*/  LDS R5, [UR4] ;  /* 0x00000004ff057984 */ /* 0x01fe220008000800 */
[----:B------:R-:W1:Y:S02]  /*0440*/  LDC.64 R2, c[0x0][0x380] ;  /* 0x0000e000ff027b82 */ /* 0x000e640000000a00 */
[----:B-1----:R-:W-:-:S05]  /*0450*/  IMAD.WIDE.U32 R2, R7, 0x4, R2 ;  /* 0x0000000407027825 */ /* 0x002fca00078e0002 */
[----:B0-----:R-:W-:Y:S01]  /*0460*/  STG.E desc[UR6][R2.64], R5 ;  /* 0x0000000502007986 */ /* 0x001fe2000c101906 */
[----:B------:R-:W-:Y:S05]  /*0470*/  EXIT ;  /* 0x000000000000794d */ /* 0x000fea0003800000 */
.L_x_233:
        /* <DEDUP_REMOVED lines=16> */
.L_x_364:


//--------------------- .text._Z9kernelMaxPiS_j   --------------------------
	.section	.text._Z9kernelMaxPiS_j,"ax",@progbits
	.align	128
        .global         _Z9kernelMaxPiS_j
        .type           _Z9kernelMaxPiS_j,@function
        .size           _Z9kernelMaxPiS_j,(.L_x_365 - _Z9kernelMaxPiS_j)
        .other          _Z9kernelMaxPiS_j,@"STO_CUDA_ENTRY STV_DEFAULT"
_Z9kernelMaxPiS_j:
.text._Z9kernelMaxPiS_j:
        /* <DEDUP_REMOVED lines=23> */
[----:B------:R-:W1:Y:S02]  /*0170*/  LDS R0, [R5+0x4] ;  /* 0x0000040005007984 */ /* 0x000e640000000800 */
[----:B-1----:R-:W-:-:S13]  /*0180*/  ISETP.NE.AND P5, PT, R0, 0xc350, PT ;  /* 0x0000c3500000780c */ /* 0x002fda0003fa5270 */
[----:B------:R-:W-:Y:S05]  /*0190*/  @!P5 BRA `(.L_x_235) ;  /* 0x00000000000cd947 */ /* 0x000fea0003800000 */
[----:B------:R-:W1:Y:S02]  /*01a0*/  LDS R3, [R5] ;  /* 0x0000000005037984 */ /* 0x000e640000000800 */
[----:B-1----:R-:W-:-:S13]  /*01b0*/  ISETP.GT.AND P5, PT, R0, R3, PT ;  /* 0x000000030000720c */ /* 0x002fda0003fa4270 */
[----:B------:R1:W-:Y:S02]  /*01c0*/  @P5 STS [R5], R0 ;  /* 0x0000000005005388 */ /* 0x0003e40000000800 */
.L_x_235:
[----:B------:R-:W-:Y:S05]  /*01d0*/  BSYNC.RECONVERGENT B0 ;  /* 0x0000000000007941 */ /* 0x000fea0003800200 */
.L_x_234:
[----:B------:R-:W-:Y:S06]  /*01e0*/  BAR.SYNC.DEFER_BLOCKING 0x0 ;  /* 0x0000000000007b1d */ /* 0x000fec0000010000 */
[----:B------:R-:W-:Y:S04]  /*01f0*/  BSSY.RECONVERGENT B0, `(.L_x_236) ;  /* 0x0000008000007945 */ /* 0x000fe80003800200 */
[----:B------:R-:W-:Y:S05]  /*0200*/  @P0 BRA `(.L_x_237) ;  /* 0x0000000000180947 */ /* 0x000fea0003800000 */
[----:B-1----:R-:W1:Y:S02]  /*0210*/  LDS R0, [R5+0x8] ;  /* 0x0000080005007984 */ /* 0x002e640000000800 */
[----:B-1----:R-:W-:-:S13]  /*0220*/  ISETP.NE.AND P0, PT, R0, 0xc350, PT ;  /* 0x0000c3500000780c */ /* 0x002fda0003f05270 */
[----:B------:R-:W-:Y:S05]  /*0230*/  @!P0 BRA `(.L_x_237) ;  /* 0x00000000000c8947 */ /* 0x000fea0003800000 */
[----:B------:R-:W1:Y:S02]  /*0240*/  LDS R3, [R5] ;  /* 0x0000000005037984 */ /* 0x000e640000000800 */
[----:B-1----:R-:W-:-:S13]  /*0250*/  ISETP.GT.AND P0, PT, R0, R3, PT ;  /* 0x000000030000720c */ /* 0x002fda0003f04270 */
[----:B------:R2:W-:Y:S02]  /*0260*/  @P0 STS [R5], R0 ;  /* 0x0000000005000388 */ /* 0x0005e40000000800 */
.L_x_237:
[----:B------:R-:W-:Y:S05]  /*0270*/  BSYNC.RECONVERGENT B0 ;  /* 0x0000000000007941 */ /* 0x000fea0003800200 */
.L_x_236:
[----:B------:R-:W-:Y:S06]  /*0280*/  BAR.SYNC.DEFER_BLOCKING 0x0 ;  /* 0x0000000000007b1d */ /* 0x000fec0000010000 */
[----:B------:R-:W-:Y:S04]  /*0290*/  BSSY.RECONVERGENT B0, `(.L_x_238) ;  /* 0x0000008000007945 */ /* 0x000fe80003800200 */
[----:B------:R-:W-:Y:S05]  /*02a0*/  @P1 BRA `(.L_x_239) ;  /* 0x0000000000181947 */ /* 0x000fea0003800000 */
[----:B-12---:R-:W1:Y:S02]  /*02b0*/  LDS R0, [R5+0x10] ;  /* 0x0000100005007984 */ /* 0x006e640000000800 */
[----:B-1----:R-:W-:-:S13]  /*02c0*/  ISETP.NE.AND P0, PT, R0, 0xc350, PT ;  /* 0x0000c3500000780c */ /* 0x002fda0003f05270 */
[----:B------:R-:W-:Y:S05]  /*02d0*/  @!P0 BRA `(.L_x_239) ;  /* 0x00000000000c8947 */ /* 0x000fea0003800000 */
[----:B------:R-:W1:Y:S02]  /*02e0*/  LDS R3, [R5] ;  /* 0x0000000005037984 */ /* 0x000e640000000800 */
[----:B-1----:R-:W-:-:S13]  /*02f0*/  ISETP.GT.AND P0, PT, R0, R3, PT ;  /* 0x000000030000720c */ /* 0x002fda0003f04270 */
[----:B------:R3:W-:Y:S02]  /*0300*/  @P0 STS [R5], R0 ;  /* 0x0000000005000388 */ /* 0x0007e40000000800 */
.L_x_239:
[----:B------:R-:W-:Y:S05]  /*0310*/  BSYNC.RECONVERGENT B0 ;  /* 0x0000000000007941 */ /* 0x000fea0003800200 */
.L_x_238:
[----:B------:R-:W-:Y:S06]  /*0320*/  BAR.SYNC.DEFER_BLOCKING 0x0 ;  /* 0x0000000000007b1d */ /* 0x000fec0000010000 */
[----:B------:R-:W-:Y:S04]  /*0330*/  BSSY.RECONVERGENT B0, `(.L_x_240) ;  /* 0x0000008000007945 */ /* 0x000fe80003800200 */
[----:B------:R-:W-:Y:S05]  /*0340*/  @P2 BRA `(.L_x_241) ;  /* 0x0000000000182947 */ /* 0x000fea0003800000 */
[----:B-123--:R-:W1:Y:S02]  /*0350*/  LDS R0, [R5+0x20] ;  /* 0x0000200005007984 */ /* 0x00ee640000000800 */
[----:B-1----:R-:W-:-:S13]  /*0360*/  ISETP.NE.AND P0, PT, R0, 0xc350, PT ;  /* 0x0000c3500000780c */ /* 0x002fda0003f05270 */
[----:B------:R-:W-:Y:S05]  /*0370*/  @!P0 BRA `(.L_x_241) ;  /* 0x00000000000c8947 */ /* 0x000fea0003800000 */
[----:B------:R-:W1:Y:S02]  /*0380*/  LDS R3, [R5] ;  /* 0x0000000005037984 */ /* 0x000e640000000800 */
[----:B-1----:R-:W-:-:S13]  /*0390*/  ISETP.GT.AND P0, PT, R0, R3, PT ;  /* 0x000000030000720c */ /* 0x002fda0003f04270 */
[----:B------:R4:W-:Y:S02]  /*03a0*/  @P0 STS [R5], R0 ;  /* 0x0000000005000388 */ /* 0x0009e40000000800 */
.L_x_241:
[----:B------:R-:W-:Y:S05]  /*03b0*/  BSYNC.RECONVERGENT B0 ;  /* 0x0000000000007941 */ /* 0x000fea0003800200 */
.L_x_240:
[----:B------:R-:W-:Y:S06]  /*03c0*/  BAR.SYNC.DEFER_BLOCKING 0x0 ;  /* 0x0000000000007b1d */ /* 0x000fec0000010000 */
[----:B------:R-:W-:Y:S04]  /*03d0*/  BSSY.RECONVERGENT B0, `(.L_x_242) ;  /* 0x0000008000007945 */ /* 0x000fe80003800200 */
[----:B------:R-:W-:Y:S05]  /*03e0*/  @P3 BRA `(.L_x_243) ;  /* 0x0000000000183947 */ /* 0x000fea0003800000 */
[----:B-1234-:R-:W1:Y:S02]  /*03f0*/  LDS R0, [R5+0x40] ;  /* 0x0000400005007984 */ /* 0x01ee640000000800 */
[----:B-1----:R-:W-:-:S13]  /*0400*/  ISETP.NE.AND P0, PT, R0, 0xc350, PT ;  /* 0x0000c3500000780c */ /* 0x002fda0003f05270 */
[----:B------:R-:W-:Y:S05]  /*0410*/  @!P0 BRA `(.L_x_243) ;  /* 0x00000000000c8947 */ /* 0x000fea0003800000 */
[----:B------:R-:W1:Y:S02]  /*0420*/  LDS R3, [R5] ;  /* 0x0000000005037984 */ /* 0x000e640000000800 */
[----:B-1----:R-:W-:-:S13]  /*0430*/  ISETP.GT.AND P0, PT, R0, R3, PT ;  /* 0x000000030000720c */ /* 0x002fda0003f04270 */
[----:B------:R1:W-:Y:S02]  /*0440*/  @P0 STS [R5], R0 ;  /* 0x0000000005000388 */ /* 0x0003e40000000800 */
.L_x_243:
[----:B------:R-:W-:Y:S05]  /*0450*/  BSYNC.RECONVERGENT B0 ;  /* 0x0000000000007941 */ /* 0x000fea0003800200 */
.L_x_242:
[----:B------:R-:W-:Y:S06]  /*0460*/  BAR.SYNC.DEFER_BLOCKING 0x0 ;  /* 0x0000000000007b1d */ /* 0x000fec0000010000 */
[----:B------:R-:W-:Y:S05]  /*0470*/  @P4 EXIT ;  /* 0x000000000000494d */ /* 0x000fea0003800000 */
[----:B01234-:R-:W0:Y:S01]  /*0480*/  LDS R5, [UR4] ;  /* 0x00000004ff057984 */ /* 0x01fe220008000800 */
[----:B------:R-:W1:Y:S02]  /*0490*/  LDC.64 R2, c[0x0][0x380] ;  /* 0x0000e000ff027b82 */ /* 0x000e640000000a00 */
[----:B-1----:R-:W-:-:S05]  /*04a0*/  IMAD.WIDE.U32 R2, R7, 0x4, R2 ;  /* 0x0000000407027825 */ /* 0x002fca00078e0002 */
[----:B0-----:R-:W-:Y:S01]  /*04b0*/  STG.E desc[UR6][R2.64], R5 ;  /* 0x0000000502007986 */ /* 0x001fe2000c101906 */
[----:B------:R-:W-:Y:S05]  /*04c0*/  EXIT ;  /* 0x000000000000794d */ /* 0x000fea0003800000 */
.L_x_244:
        /* <DEDUP_REMOVED lines=11> */
.L_x_365:


//--------------------- .text._Z16kernelEvalPointsPKiPib --------------------------
	.section	.text._Z16kernelEvalPointsPKiPib,"ax",@progbits
	.align	128
        .global         _Z16kernelEvalPointsPKiPib
        .type           _Z16kernelEvalPointsPKiPib,@function
        .size           _Z16kernelEvalPointsPKiPib,(.L_x_366 - _Z16kernelEvalPointsPKiPib)
        .other          _Z16kernelEvalPointsPKiPib,@"STO_CUDA_ENTRY STV_DEFAULT"
_Z16kernelEvalPointsPKiPib:
.text._Z16kernelEvalPointsPKiPib:
[----:B------:R-:W-:Y:S01]  /*0000*/  LDC R1, c[0x0][0x37c] ;  /* 0x0000df00ff017b82 */ /* 0x000fe20000000800 */
[----:B------:R-:W0:Y:S02]  /*0010*/  S2R R0, SR_TID.X ;  /* 0x0000000000007919 */ /* 0x000e240000002100 */
[----:B0-----:R-:W-:-:S13]  /*0020*/  ISETP.GT.U32.AND P0, PT, R0, 0x3f, PT ;  /* 0x0000003f0000780c */ /* 0x001fda0003f04070 */
[----:B------:R-:W-:Y:S05]  /*0030*/  @P0 EXIT ;  /* 0x000000000000094d */ /* 0x000fea0003800000 */
[----:B------:R-:W0:Y:S01]  /*0040*/  LDC.64 R2, c[0x0][0x380] ;  /* 0x0000e000ff027b82 */ /* 0x000e220000000a00 */
[----:B------:R-:W1:Y:S01]  /*0050*/  LDCU.64 UR6, c[0x0][0x358] ;  /* 0x00006b00ff0677ac */ /* 0x000e620008000a00 */
[----:B0-----:R-:W-:-:S06]  /*0060*/  IMAD.WIDE.U32 R2, R0, 0x4, R2 ;  /* 0x0000000400027825 */ /* 0x001fcc00078e0002 */
[----:B-1----:R-:W2:Y:S01]  /*0070*/  LDG.E R2, desc[UR6][R2.64] ;  /* 0x0000000602027981 */ /* 0x002ea2000c1e1900 */
[----:B------:R-:W-:Y:S01]  /*0080*/  BSSY.RECONVERGENT B0, `(.L_x_245) ;  /* 0x00000a0000007945 */ /* 0x000fe20003800200 */
[----:B------:R-:W-:Y:S01]  /*0090*/  IMAD.MOV.U32 R6, RZ, RZ, RZ ;  /* 0x000000ffff067224 */ /* 0x000fe200078e00ff */
[----:B--2---:R-:W-:-:S13]  /*00a0*/  ISETP.NE.AND P0, PT, R2, RZ, PT ;  /* 0x000000ff0200720c */ /* 0x004fda0003f05270 */
[----:B------:R-:W-:Y:S05]  /*00b0*/  @!P0 BRA `(.L_x_246) ;  /* 0x0000000800708947 */ /* 0x000fea0003800000 */
[----:B------:R-:W-:-:S05]  /*00c0*/  IMAD.HI R3, R2, 0x66666667, RZ ;  /* 0x6666666702037827 */ /* 0x000fca00078e02ff */
[----:B------:R-:W-:-:S04]  /*00d0*/  SHF.R.U32.HI R4, RZ, 0x1f, R3 ;  /* 0x0000001fff047819 */ /* 0x000fc80000011603 */
[----:B------:R-:W-:-:S05]  /*00e0*/  LEA.HI.SX32 R3, R3, R4, 0x1e ;  /* 0x0000000403037211 */ /* 0x000fca00078ff2ff */
[----:B------:R-:W-:-:S05]  /*00f0*/  IMAD R3, R3, -0xa, R2 ;  /* 0xfffffff603037824 */ /* 0x000fca00078e0202 */
[----:B------:R-:W-:-:S13]  /*0100*/  ISETP.GT.AND P0, PT, R3, 0x3, PT ;  /* 0x000000030300780c */ /* 0x000fda0003f04270 */
[----:B------:R-:W-:Y:S05]  /*0110*/  @P0 BRA `(.L_x_247) ;  /* 0x00000004000c0947 */ /* 0x000fea0003800000 */
[----:B------:R-:W-:-:S05]  /*0120*/  IMAD.MOV.U32 R4, RZ, RZ, 0x3 ;  /* 0x00000003ff047424 */ /* 0x000fca00078e00ff */
[----:B------:R-:W-:-:S05]  /*0130*/  VIADDMNMX.U32 R3, R3, 0xffffffff, R4, PT ;  /* 0xffffffff03037846 */ /* 0x000fca0003800004 */
[----:B------:R-:W-:-:S04]  /*0140*/  IMAD.SHL.U32 R3, R3, 0x4, RZ ;  /* 0x0000000403037824 */ /* 0x000fc800078e00ff */
[----:B------:R-:W0:Y:S02]  /*0150*/  LDC R4, c[0x2][R3] ;  /* 0x0080000003047b82 */ /* 0x000e240000000800 */
[----:B0-----:R-:W-:-:S04]  /*0160*/  SHF.R.S32.HI R5, RZ, 0x1f, R4 ;  /* 0x0000001fff057819 */ /* 0x001fc80000011404 */
.L_x_329:
[----:B------:R-:W-:Y:S05]  /*0170*/  BRX R4 -0x180                                           (*"BRANCH_TARGETS .L_x_330,.L_x_331,.L_x_332,.L_x_246"*) ;  /* 0xfffffffc04a07949 */ /* 0x000fea000383ffff */
.L_x_332:
[----:B------:R-:W0:Y:S01]  /*0180*/  LDC.U8 R4, c[0x0][0x390] ;  /* 0x0000e400ff047b82 */ /* 0x000e220000000000 */
[----:B------:R-:W-:Y:S02]  /*0190*/  LOP3.LUT R3, R0, 0x7, RZ, 0xc0, !PT ;  /* 0x0000000700037812 */ /* 0x000fe400078ec0ff */
[----:B------:R-:W-:Y:S02]  /*01a0*/  SHF.R.U32.HI R5, RZ, 0x3, R0 ;  /* 0x00000003ff057819 */ /* 0x000fe40000011600 */
[----:B------:R-:W-:Y:S02]  /*01b0*/  ISETP.NE.AND P2, PT, R3, RZ, PT ;  /* 0x000000ff0300720c */ /* 0x000fe40003f45270 */
[----:B------:R-:W-:Y:S02]  /*01c0*/  ISETP.NE.AND P0, PT, R5, 0x7, PT ;  /* 0x000000070500780c */ /* 0x000fe40003f05270 */
[----:B------:R-:W-:Y:S02]  /*01d0*/  ISETP.NE.AND P2, PT, R3, 0x7, P2 ;  /* 0x000000070300780c */ /* 0x000fe40001745270 */
[----:B------:R-:W-:-:S02]  /*01e0*/  ISETP.EQ.OR P0, PT, R5, RZ, !P0 ;  /* 0x000000ff0500720c */ /* 0x000fc40004702670 */
[----:B------:R-:W-:-:S09]  /*01f0*/  ISETP.GE.AND P1, PT, R2, 0xb, PT ;  /* 0x0000000b0200780c */ /* 0x000fd20003f26270 */
[----:B------:R-:W-:Y:S01]  /*0200*/  @P2 VIADD R3, R3, 0xfffffffe ;  /* 0xfffffffe03032836 */ /* 0x000fe20000000000 */
[----:B0-----:R-:W-:Y:S01]  /*0210*/  PRMT R4, R4, 0x8880, RZ ;  /* 0x0000888004047816 */ /* 0x001fe200000000ff */
[----:B------:R-:W-:-:S03]  /*0220*/  @!P0 VIADD R5, R0, 0xfffffff0 ;  /* 0xfffffff000058836 */ /* 0x000fc60000000000 */
[----:B------:R-:W-:Y:S01]  /*0230*/  ISETP.GE.U32.OR P3, PT, R3, 0x4, !P2 ;  /* 0x000000040300780c */ /* 0x000fe20005766470 */
[----:B------:R-:W-:Y:S01]  /*0240*/  IMAD.MOV.U32 R3, RZ, RZ, R4 ;  /* 0x000000ffff037224 */ /* 0x000fe200078e0004 */
[----:B------:R-:W-:Y:S01]  /*0250*/  @!P0 ISETP.GE.U32.AND P4, PT, R5, 0x20, PT ;  /* 0x000000200500880c */ /* 0x000fe20003f86070 */
[----:B------:R-:W-:Y:S02]  /*0260*/  @!P0 IMAD.MOV.U32 R4, RZ, RZ, 0x22 ;  /* 0x00000022ff048424 */ /* 0x000fe400078e00ff */
[----:B------:R-:W-:Y:S01]  /*0270*/  IMAD.MOV.U32 R5, RZ, RZ, 0x1a ;  /* 0x0000001aff057424 */ /* 0x000fe200078e00ff */
[C---:B------:R-:W-:Y:S02]  /*0280*/  ISETP.NE.OR P1, PT, R3.reuse, RZ, !P1 ;  /* 0x000000ff0300720c */ /* 0x040fe40004f25670 */
[----:B------:R-:W-:Y:S02]  /*0290*/  @!P0 SEL R5, R4, 0x1e, !P4 ;  /* 0x0000001e04058807 */ /* 0x000fe40006000000 */
[----:B------:R-:W-:-:S03]  /*02a0*/  ISETP.NE.OR P4, PT, R3, 0x1, !P1 ;  /* 0x000000010300780c */ /* 0x000fc60004f85670 */
[C---:B------:R-:W-:Y:S02]  /*02b0*/  @!P2 VIADD R3, R5.reuse, 0xfffffffc ;  /* 0xfffffffc0503a836 */ /* 0x040fe40000000000 */
[----:B------:R-:W-:-:S04]  /*02c0*/  @!P3 VIADD R5, R5, 0x4 ;  /* 0x000000040505b836 */ /* 0x000fc80000000000 */
[----:B------:R-:W-:Y:S01]  /*02d0*/  @P2 IMAD.MOV.U32 R3, RZ, RZ, R5 ;  /* 0x000000ffff032224 */ /* 0x000fe200078e0005 */
[----:B------:R-:W-:-:S03]  /*02e0*/  @P1 ISETP.GE.AND P0, PT, R2, 0xa, PT ;  /* 0x0000000a0200180c */ /* 0x000fc60003f06270 */
[--C-:B------:R-:W-:Y:S02]  /*02f0*/  @P1 IMAD.MOV R2, RZ, RZ, -R3.reuse ;  /* 0x000000ffff021224 */ /* 0x100fe400078e0a03 */
[----:B------:R-:W-:-:S03]  /*0300*/  @!P1 IMAD.MOV R6, RZ, RZ, -R3 ;  /* 0x000000ffff069224 */ /* 0x000fc600078e0a03 */
[----:B------:R-:W-:-:S05]  /*0310*/  @!P4 SEL R3, R2, R3, !P0 ;  /* 0x000000030203c207 */ /* 0x000fca0004000000 */
[----:B------:R-:W-:Y:S01]  /*0320*/  @P1 IMAD.MOV.U32 R6, RZ, RZ, R3 ;  /* 0x000000ffff061224 */ /* 0x000fe200078e0003 */
[----:B------:R-:W-:Y:S06]  /*0330*/  BRA `(.L_x_246) ;  /* 0x0000000400d07947 */ /* 0x000fec0003800000 */
.L_x_330:
[----:B------:R-:W0:Y:S01]  /*0340*/  LDC.U8 R3, c[0x0][0x390] ;  /* 0x0000e400ff037b82 */ /* 0x000e220000000000 */
[C---:B------:R-:W-:Y:S01]  /*0350*/  ISETP.GT.AND P1, PT, R2.reuse, 0x9, PT ;  /* 0x000000090200780c */ /* 0x040fe20003f24270 */
[----:B------:R-:W-:Y:S01]  /*0360*/  IMAD.MOV.U32 R4, RZ, RZ, 0x50 ;  /* 0x00000050ff047424 */ /* 0x000fe200078e00ff */
[----:B------:R-:W-:Y:S02]  /*0370*/  ISETP.GE.AND P0, PT, R2, 0xb, PT ;  /* 0x0000000b0200780c */ /* 0x000fe40003f06270 */
[----:B------:R-:W-:-:S09]  /*0380*/  LOP3.LUT R6, R0, 0x38, RZ, 0xc0, !PT ;  /* 0x0000003800067812 */ /* 0x000fd200078ec0ff */
[----:B------:R-:W-:Y:S02]  /*0390*/  @!P1 ISETP.GE.U32.AND P4, PT, R0, 0x8, PT ;  /* 0x000000080000980c */ /* 0x000fe40003f86070 */
[C---:B------:R-:W-:Y:S02]  /*03a0*/  @P1 ISETP.NE.AND P3, PT, R6.reuse, 0x38, PT ;  /* 0x000000380600180c */ /* 0x040fe40003f65270 */
[C---:B------:R-:W-:Y:S02]  /*03b0*/  @!P1 ISETP.NE.AND P2, PT, R6.reuse, 0x8, PT ;  /* 0x000000080600980c */ /* 0x040fe40003f45270 */
[----:B------:R-:W-:Y:S02]  /*03c0*/  @P1 ISETP.NE.AND P5, PT, R6, 0x30, PT ;  /* 0x000000300600180c */ /* 0x000fe40003fa5270 */
[----:B0-----:R-:W-:Y:S02]  /*03d0*/  PRMT R5, R3, 0x8880, RZ ;  /* 0x0000888003057816 */ /* 0x001fe400000000ff */
[----:B------:R-:W-:-:S02]  /*03e0*/  @!P1 SEL R3, R4, 0xa, !P4 ;  /* 0x0000000a04039807 */ /* 0x000fc40006000000 */
[C---:B------:R-:W-:Y:S02]  /*03f0*/  ISETP.NE.OR P0, PT, R5.reuse, RZ, !P0 ;  /* 0x000000ff0500720c */ /* 0x040fe40004705670 */
[----:B------:R-:W-:Y:S02]  /*0400*/  @P1 SEL R4, R4, 0xa, !P3 ;  /* 0x0000000a04041807 */ /* 0x000fe40005800000 */
[----:B------:R-:W-:Y:S02]  /*0410*/  ISETP.NE.OR P4, PT, R5, 0x1, !P0 ;  /* 0x000000010500780c */ /* 0x000fe40004785670 */
[----:B------:R-:W-:Y:S02]  /*0420*/  @!P1 SEL R3, R3, 0x28, P2 ;  /* 0x0000002803039807 */ /* 0x000fe40001000000 */
[----:B------:R-:W-:-:S05]  /*0430*/  @P1 SEL R3, R4, 0x28, P5 ;  /* 0x0000002804031807 */ /* 0x000fca0002800000 */
[----:B------:R-:W-:Y:S01]  /*0440*/  @P0 ISETP.GE.AND P1, PT, R2, 0xa, PT ;  /* 0x0000000a0200080c */ /* 0x000fe20003f26270 */
[--C-:B------:R-:W-:Y:S02]  /*0450*/  @P0 IMAD.MOV R2, RZ, RZ, -R3.reuse ;  /* 0x000000ffff020224 */ /* 0x100fe400078e0a03 */
[----:B------:R-:W-:-:S03]  /*0460*/  @!P0 IMAD.MOV R6, RZ, RZ, -R3 ;  /* 0x000000ffff068224 */ /* 0x000fc600078e0a03 */
[----:B------:R-:W-:-:S05]  /*0470*/  @!P4 SEL R3, R2, R3, !P1 ;  /* 0x000000030203c207 */ /* 0x000fca0004800000 */
[----:B------:R-:W-:Y:S01]  /*0480*/  @P0 IMAD.MOV.U32 R6, RZ, RZ, R3 ;  /* 0x000000ffff060224 */ /* 0x000fe200078e0003 */
[----:B------:R-:W-:Y:S06]  /*0490*/  BRA `(.L_x_246) ;  /* 0x0000000400787947 */ /* 0x000fec0003800000 */
.L_x_331:
[----:B------:R-:W0:Y:S01]  /*04a0*/  LDC.U8 R3, c[0x0][0x390] ;  /* 0x0000e400ff037b82 */ /* 0x000e220000000000 */
[----:B------:R-:W-:Y:S01]  /*04b0*/  IMAD.MOV.U32 R6, RZ, RZ, 0x32 ;  /* 0x00000032ff067424 */ /* 0x000fe200078e00ff */
[----:B------:R-:W-:-:S04]  /*04c0*/  ISETP.GE.AND P0, PT, R2, 0xa, PT ;  /* 0x0000000a0200780c */ /* 0x000fc80003f06270 */
[----:B------:R-:W-:Y:S02]  /*04d0*/  SEL R6, R6, 0xffffffce, P0 ;  /* 0xffffffce06067807 */ /* 0x000fe40000000000 */
[----:B------:R-:W-:Y:S02]  /*04e0*/  ISETP.GT.AND P0, PT, R2, 0xa, PT ;  /* 0x0000000a0200780c */ /* 0x000fe40003f04270 */
[----:B0-----:R-:W-:-:S04]  /*04f0*/  PRMT R3, R3, 0x8880, RZ ;  /* 0x0000888003037816 */ /* 0x001fc800000000ff */
[C---:B------:R-:W-:Y:S02]  /*0500*/  ISETP.NE.AND P1, PT, R3.reuse, RZ, PT ;  /* 0x000000ff0300720c */ /* 0x040fe40003f25270 */
[----:B------:R-:W-:-:S04]  /*0510*/  ISETP.NE.AND P2, PT, R3, 0x1, PT ;  /* 0x000000010300780c */ /* 0x000fc80003f45270 */
[----:B------:R-:W-:-:S07]  /*0520*/  SEL R6, R6, 0x32, !P2 ;  /* 0x0000003206067807 */ /* 0x000fce0005000000 */
[----:B------:R-:W-:Y:S01]  /*0530*/  @!P1 SEL R6, R6, 0xffffffce, !P0 ;  /* 0xffffffce06069807 */ /* 0x000fe20004000000 */
[----:B------:R-:W-:Y:S06]  /*0540*/  BRA `(.L_x_246) ;  /* 0x00000004004c7947 */ /* 0x000fec0003800000 */
.L_x_247:
[----:B------:R-:W-:-:S05]  /*0550*/  IMAD.MOV.U32 R4, RZ, RZ, -0x4 ;  /* 0xfffffffcff047424 */ /* 0x000fca00078e00ff */
[----:B------:R-:W-:-:S05]  /*0560*/  VIADDMNMX.U32 R3, R3, R4, 0x3, PT ;  /* 0x0000000303037446 */ /* 0x000fca0003800004 */
[----:B------:R-:W-:-:S04]  /*0570*/  IMAD.SHL.U32 R3, R3, 0x4, RZ ;  /* 0x0000000403037824 */ /* 0x000fc800078e00ff */
[----:B------:R-:W0:Y:S02]  /*0580*/  LDC R4, c[0x2][R3+0x10] ;  /* 0x0080040003047b82 */ /* 0x000e240000000800 */
[----:B0-----:R-:W-:-:S04]  /*0590*/  SHF.R.S32.HI R5, RZ, 0x1f, R4 ;  /* 0x0000001fff057819 */ /* 0x001fc80000011404 */
.L_x_334:
[----:B------:R-:W-:Y:S05]  /*05a0*/  BRX R4 -0x5b0                                           (*"BRANCH_TARGETS .L_x_335,.L_x_336,.L_x_337,.L_x_246"*) ;  /* 0xfffffff804947949 */ /* 0x000fea000383ffff */
.L_x_337:
[----:B------:R-:W0:Y:S01]  /*05b0*/  LDC.U8 R4, c[0x0][0x390] ;  /* 0x0000e400ff047b82 */ /* 0x000e220000000000 */
[----:B------:R-:W-:Y:S01]  /*05c0*/  VIADD R3, R0, 0xfffffff0 ;  /* 0xfffffff000037836 */ /* 0x000fe20000000000 */
[----:B------:R-:W-:-:S04]  /*05d0*/  ISETP.GE.AND P0, PT, R2, 0xb, PT ;  /* 0x0000000b0200780c */ /* 0x000fc80003f06270 */
[----:B------:R-:W-:Y:S02]  /*05e0*/  ISETP.GE.U32.AND P3, PT, R3, 0x20, PT ;  /* 0x000000200300780c */ /* 0x000fe40003f66070 */
[----:B------:R-:W-:-:S05]  /*05f0*/  LOP3.LUT R3, R0, 0x7, RZ, 0xc0, !PT ;  /* 0x0000000700037812 */ /* 0x000fca00078ec0ff */
[----:B------:R-:W-:-:S05]  /*0600*/  VIADD R3, R3, 0xfffffffd ;  /* 0xfffffffd03037836 */ /* 0x000fca0000000000 */
[----:B------:R-:W-:Y:S01]  /*0610*/  ISETP.GE.U32.AND P1, PT, R3, 0x2, PT ;  /* 0x000000020300780c */ /* 0x000fe20003f26070 */
[----:B------:R-:W-:Y:S01]  /*0620*/  @P3 IMAD.MOV.U32 R3, RZ, RZ, 0x5d7 ;  /* 0x000005d7ff033424 */ /* 0x000fe200078e00ff */
[----:B0-----:R-:W-:Y:S02]  /*0630*/  PRMT R5, R4, 0x8880, RZ ;  /* 0x0000888004057816 */ /* 0x001fe400000000ff */
[----:B------:R-:W-:Y:S02]  /*0640*/  @P3 LOP3.LUT R4, R0, 0x38, RZ, 0xc0, !PT ;  /* 0x0000003800043812 */ /* 0x000fe400078ec0ff */
[----:B------:R-:W-:Y:S02]  /*0650*/  ISETP.NE.OR P0, PT, R5, RZ, !P0 ;  /* 0x000000ff0500720c */ /* 0x000fe40004705670 */
[C---:B------:R-:W-:Y:S02]  /*0660*/  @P3 ISETP.NE.AND P4, PT, R4.reuse, 0x30, PT ;  /* 0x000000300400380c */ /* 0x040fe40003f85270 */
[----:B------:R-:W-:Y:S01]  /*0670*/  @P3 ISETP.NE.AND P2, PT, R4, 0x8, PT ;  /* 0x000000080400380c */ /* 0x000fe20003f45270 */
[----:B------:R-:W-:Y:S01]  /*0680*/  IMAD.MOV.U32 R4, RZ, RZ, 0x5c8 ;  /* 0x000005c8ff047424 */ /* 0x000fe200078e00ff */
[----:B------:R-:W-:-:S02]  /*0690*/  @P3 SEL R3, R3, 0x5dc, !P4 ;  /* 0x000005dc03033807 */ /* 0x000fc40006000000 */
[----:B------:R-:W-:Y:S02]  /*06a0*/  ISETP.NE.OR P4, PT, R5, 0x1, !P0 ;  /* 0x000000010500780c */ /* 0x000fe40004785670 */
[----:B------:R-:W-:-:S05]  /*06b0*/  @P3 SEL R4, R3, 0x5d7, P2 ;  /* 0x000005d703043807 */ /* 0x000fca0001000000 */
[----:B------:R-:W-:Y:S01]  /*06c0*/  @!P1 VIADD R4, R4, 0xfffffffb ;  /* 0xfffffffb04049836 */ /* 0x000fe20000000000 */
[----:B------:R-:W-:-:S03]  /*06d0*/  @P0 ISETP.GE.AND P1, PT, R2, 0xa, PT ;  /* 0x0000000a0200080c */ /* 0x000fc60003f26270 */
[--C-:B------:R-:W-:Y:S02]  /*06e0*/  @P0 IMAD.MOV R3, RZ, RZ, -R4.reuse ;  /* 0x000000ffff030224 */ /* 0x100fe400078e0a04 */
[----:B------:R-:W-:-:S03]  /*06f0*/  @!P0 IMAD.MOV R6, RZ, RZ, -R4 ;  /* 0x000000ffff068224 */ /* 0x000fc600078e0a04 */
[----:B------:R-:W-:-:S05]  /*0700*/  @!P4 SEL R4, R3, R4, !P1 ;  /* 0x000000040304c207 */ /* 0x000fca0004800000 */
[----:B------:R-:W-:Y:S01]  /*0710*/  @P0 IMAD.MOV.U32 R6, RZ, RZ, R4 ;  /* 0x000000ffff060224 */ /* 0x000fe200078e0004 */
[----:B------:R-:W-:Y:S06]  /*0720*/  BRA `(.L_x_246) ;  /* 0x0000000000d47947 */ /* 0x000fec0003800000 */
.L_x_335:
[----:B------:R-:W0:Y:S01]  /*0730*/  LDC.U8 R4, c[0x0][0x390] ;  /* 0x0000e400ff047b82 */ /* 0x000e220000000000 */
[C---:B------:R-:W-:Y:S01]  /*0740*/  LOP3.LUT R3, R0.reuse, 0x7, RZ, 0xc0, !PT ;  /* 0x0000000700037812 */ /* 0x040fe200078ec0ff */
[----:B------:R-:W-:Y:S01]  /*0750*/  BSSY.RECONVERGENT B1, `(.L_x_248) ;  /* 0x0000018000017945 */ /* 0x000fe20003800200 */
[----:B------:R-:W-:Y:S02]  /*0760*/  ISETP.GE.U32.AND P2, PT, R0, 0x8, PT ;  /* 0x000000080000780c */ /* 0x000fe40003f46070 */
[C---:B------:R-:W-:Y:S02]  /*0770*/  ISETP.NE.AND P0, PT, R3.reuse, RZ, PT ;  /* 0x000000ff0300720c */ /* 0x040fe40003f05270 */
[----:B------:R-:W-:Y:S02]  /*0780*/  ISETP.GE.AND P1, PT, R2, 0xb, PT ;  /* 0x0000000b0200780c */ /* 0x000fe40003f26270 */
[----:B------:R-:W-:-:S13]  /*0790*/  ISETP.NE.AND P0, PT, R3, 0x7, P0 ;  /* 0x000000070300780c */ /* 0x000fda0000705270 */
[----:B------:R-:W-:Y:S01]  /*07a0*/  @P0 VIADD R3, R3, 0xfffffffe ;  /* 0xfffffffe03030836 */ /* 0x000fe20000000000 */
[----:B0-----:R-:W-:Y:S02]  /*07b0*/  PRMT R5, R4, 0x8880, RZ ;  /* 0x0000888004057816 */ /* 0x001fe400000000ff */
[----:B------:R-:W-:Y:S02]  /*07c0*/  LOP3.LUT R4, R0, 0x38, RZ, 0xc0, !PT ;  /* 0x0000003800047812 */ /* 0x000fe400078ec0ff */
[C---:B------:R-:W-:Y:S02]  /*07d0*/  ISETP.NE.AND P3, PT, R5.reuse, RZ, PT ;  /* 0x000000ff0500720c */ /* 0x040fe40003f65270 */
[C---:B------:R-:W-:Y:S02]  /*07e0*/  ISETP.EQ.AND P2, PT, R5.reuse, RZ, !P2 ;  /* 0x000000ff0500720c */ /* 0x040fe40005742270 */
[----:B------:R-:W-:Y:S02]  /*07f0*/  ISETP.EQ.AND P3, PT, R4, 0x38, !P3 ;  /* 0x000000380400780c */ /* 0x000fe40005f62270 */
[----:B------:R-:W-:-:S02]  /*0800*/  ISETP.NE.OR P1, PT, R5, RZ, !P1 ;  /* 0x000000ff0500720c */ /* 0x000fc40004f25670 */
[----:B------:R-:W-:Y:S02]  /*0810*/  PLOP3.LUT P2, PT, P2, P3, PT, 0xf8, 0x8f ;  /* 0x00000000008f781c */ /* 0x000fe40001747f70 */
[----:B------:R-:W-:Y:S01]  /*0820*/  ISETP.GE.U32.OR P3, PT, R3, 0x4, !P0 ;  /* 0x000000040300780c */ /* 0x000fe20004766470 */
[----:B------:R-:W-:-:S10]  /*0830*/  IMAD.MOV.U32 R3, RZ, RZ, 0x16 ;  /* 0x00000016ff037424 */ /* 0x000fd400078e00ff */
[----:B------:R-:W-:Y:S05]  /*0840*/  @P2 BRA `(.L_x_249) ;  /* 0x0000000000202947 */ /* 0x000fea0003800000 */
[----:B------:R-:W-:-:S04]  /*0850*/  SHF.R.U32.HI R3, RZ, 0x3, R0 ;  /* 0x00000003ff037819 */ /* 0x000fc80000011600 */
[----:B------:R-:W-:-:S04]  /*0860*/  ISETP.NE.AND P2, PT, R3, 0x7, PT ;  /* 0x000000070300780c */ /* 0x000fc80003f45270 */
[----:B------:R-:W-:-:S13]  /*0870*/  ISETP.EQ.OR P2, PT, R3, RZ, !P2 ;  /* 0x000000ff0300720c */ /* 0x000fda0005742670 */
[----:B------:R-:W-:Y:S02]  /*0880*/  @!P2 VIADD R3, R0, 0xfffffff0 ;  /* 0xfffffff00003a836 */ /* 0x000fe40000000000 */
[----:B------:R-:W-:-:S03]  /*0890*/  @!P2 IMAD.MOV.U32 R4, RZ, RZ, 0x22 ;  /* 0x00000022ff04a424 */ /* 0x000fc600078e00ff */
[----:B------:R-:W-:Y:S01]  /*08a0*/  @!P2 ISETP.GE.U32.AND P4, PT, R3, 0x20, PT ;  /* 0x000000200300a80c */ /* 0x000fe20003f86070 */
[----:B------:R-:W-:-:S03]  /*08b0*/  IMAD.MOV.U32 R3, RZ, RZ, 0x1a ;  /* 0x0000001aff037424 */ /* 0x000fc600078e00ff */
[----:B------:R-:W-:-:S09]  /*08c0*/  @!P2 SEL R3, R4, 0x1e, !P4 ;  /* 0x0000001e0403a807 */ /* 0x000fd20006000000 */
.L_x_249:
[----:B------:R-:W-:Y:S05]  /*08d0*/  BSYNC.RECONVERGENT B1 ;  /* 0x0000000000017941 */ /* 0x000fea0003800200 */
.L_x_248:
[----:B------:R-:W-:Y:S01]  /*08e0*/  IMAD.MOV.U32 R4, RZ, RZ, R3 ;  /* 0x000000ffff047224 */ /* 0x000fe200078e0003 */
        /* <DEDUP_REMOVED lines=10> */
.L_x_336:
[----:B------:R-:W0:Y:S01]  /*0990*/  LDC.U8 R3, c[0x0][0x390] ;  /* 0x0000e400ff037b82 */ /* 0x000e220000000000 */
[----:B------:R-:W-:Y:S02]  /*09a0*/  ISETP.GE.AND P0, PT, R2, 0xb, PT ;  /* 0x0000000b0200780c */ /* 0x000fe40003f06270 */
[----:B0-----:R-:W-:-:S04]  /*09b0*/  PRMT R3, R3, 0x8880, RZ ;  /* 0x0000888003037816 */ /* 0x001fc800000000ff */
[C---:B------:R-:W-:Y:S02]  /*09c0*/  ISETP.NE.OR P1, PT, R3.reuse, RZ, !P0 ;  /* 0x000000ff0300720c */ /* 0x040fe40004725670 */
[----:B------:R-:W-:Y:S02]  /*09d0*/  LOP3.LUT P0, R4, R0, 0x7, RZ, 0xc0, !PT ;  /* 0x0000000700047812 */ /* 0x000fe4000780c0ff */
[----:B------:R-:W-:Y:S02]  /*09e0*/  ISETP.NE.OR P3, PT, R3, 0x1, !P1 ;  /* 0x000000010300780c */ /* 0x000fe40004f65670 */
[----:B------:R-:W-:-:S07]  /*09f0*/  ISETP.EQ.OR P0, PT, R4, 0x7, !P0 ;  /* 0x000000070400780c */ /* 0x000fce0004702670 */
[----:B------:R-:W-:Y:S01]  /*0a00*/  @P1 IMAD.MOV.U32 R3, RZ, RZ, 0x55 ;  /* 0x00000055ff031424 */ /* 0x000fe200078e00ff */
[----:B------:R-:W-:Y:S01]  /*0a10*/  @P1 ISETP.GE.AND P2, PT, R2, 0xa, PT ;  /* 0x0000000a0200180c */ /* 0x000fe20003f46270 */
[----:B------:R-:W-:-:S03]  /*0a20*/  @!P1 IMAD.MOV.U32 R6, RZ, RZ, -0x55 ;  /* 0xffffffabff069424 */ /* 0x000fc600078e00ff */
[----:B------:R-:W-:Y:S02]  /*0a30*/  @P1 SEL R3, R3, 0x5a, P0 ;  /* 0x0000005a03031807 */ /* 0x000fe40000000000 */
[----:B------:R-:W-:-:S03]  /*0a40*/  @!P1 SEL R6, R6, 0xffffffa6, P0 ;  /* 0xffffffa606069807 */ /* 0x000fc60000000000 */
[----:B------:R-:W-:-:S05]  /*0a50*/  @P1 IMAD.MOV R2, RZ, RZ, -R3 ;  /* 0x000000ffff021224 */ /* 0x000fca00078e0a03 */
[----:B------:R-:W-:-:S05]  /*0a60*/  @!P3 SEL R3, R2, R3, !P2 ;  /* 0x000000030203b207 */ /* 0x000fca0005000000 */
[----:B------:R-:W-:-:S07]  /*0a70*/  @P1 IMAD.MOV.U32 R6, RZ, RZ, R3 ;  /* 0x000000ffff061224 */ /* 0x000fce00078e0003 */
.L_x_246:
[----:B------:R-:W-:Y:S05]  /*0a80*/  BSYNC.RECONVERGENT B0 ;  /* 0x0000000000007941 */ /* 0x000fea0003800200 */
.L_x_245:
[----:B------:R-:W0:Y:S01]  /*0a90*/  SHFL.DOWN PT, R3, R6, 0x10, 0x1f ;  /* 0x0a001f0006037f89 */ /* 0x000e2200000e0000 */
[----:B------:R-:W1:Y:S01]  /*0aa0*/  LDCU UR4, c[0x0][0x360] ;  /* 0x00006c00ff0477ac */ /* 0x000e620008000800 */
[----:B------:R-:W-:-:S13]  /*0ab0*/  LOP3.LUT P0, R4, R0, 0x1f, RZ, 0xc0, !PT ;  /* 0x0000001f00047812 */ /* 0x000fda000780c0ff */
[----:B------:R-:W2:Y:S01]  /*0ac0*/  @!P0 S2R R9, SR_CgaCtaId ;  /* 0x0000000000098919 */ /* 0x000ea20000008800 */
[----:B-1----:R-:W-:Y:S01]  /*0ad0*/  USHF.R.U32.HI UR4, URZ, 0x5, UR4 ;  /* 0x00000005ff047899 */ /* 0x002fe20008011604 */
[----:B0-----:R-:W-:-:S05]  /*0ae0*/  IMAD.IADD R3, R3, 0x1, R6 ;  /* 0x0000000103037824 */ /* 0x001fca00078e0206 */
[----:B------:R-:W-:Y:S02]  /*0af0*/  ISETP.GE.U32.AND P1, PT, R0, UR4, PT ;  /* 0x0000000400007c0c */ /* 0x000fe4000bf26070 */
[----:B------:R-:W-:Y:S01]  /*0b00*/  @!P0 MOV R6, 0x400 ;  /* 0x0000040000068802 */ /* 0x000fe20000000f00 */
[----:B------:R-:W0:Y:S10]  /*0b10*/  SHFL.DOWN PT, R2, R3, 0x8, 0x1f ;  /* 0x09001f0003027f89 */ /* 0x000e3400000e0000 */
[----:B------:R-:W1:Y:S01]  /*0b20*/  @!P1 S2R R10, SR_CgaCtaId ;  /* 0x00000000000a9919 */ /* 0x000e620000008800 */
[----:B0-----:R-:W-:-:S05]  /*0b30*/  IMAD.IADD R2, R3, 0x1, R2 ;  /* 0x0000000103027824 */ /* 0x001fca00078e0202 */
[----:B------:R-:W0:Y:S02]  /*0b40*/  SHFL.DOWN PT, R5, R2, 0x4, 0x1f ;  /* 0x08801f0002057f89 */ /* 0x000e2400000e0000 */
[----:B0-----:R-:W-:-:S05]  /*0b50*/  IMAD.IADD R5, R2, 0x1, R5 ;  /* 0x0000000102057824 */ /* 0x001fca00078e0205 */
[----:B------:R-:W0:Y:S02]  /*0b60*/  SHFL.DOWN PT, R8, R5, 0x2, 0x1f ;  /* 0x08401f0005087f89 */ /* 0x000e2400000e0000 */
[----:B0-----:R-:W-:Y:S01]  /*0b70*/  IMAD.IADD R8, R5, 0x1, R8 ;  /* 0x0000000105087824 */ /* 0x001fe200078e0208 */
[----:B--2---:R-:W-:-:S04]  /*0b80*/  @!P0 LEA R5, R9, R6, 0x18 ;  /* 0x0000000609058211 */ /* 0x004fc800078ec0ff */
[----:B------:R-:W0:Y:S02]  /*0b90*/  SHFL.DOWN PT, R7, R8, 0x1, 0x1f ;  /* 0x08201f0008077f89 */ /* 0x000e2400000e0000 */
[----:B0-----:R-:W-:Y:S01]  /*0ba0*/  IMAD.IADD R2, R8, 0x1, R7 ;  /* 0x0000000108027824 */ /* 0x001fe200078e0207 */
[----:B------:R-:W-:-:S04]  /*0bb0*/  @!P1 MOV R7, 0x400 ;  /* 0x0000040000079802 */ /* 0x000fc80000000f00 */
[----:B-1----:R-:W-:Y:S01]  /*0bc0*/  @!P1 LEA R9, R10, R7, 0x18 ;  /* 0x000000070a099211 */ /* 0x002fe200078ec0ff */
[----:B------:R-:W0:Y:S01]  /*0bd0*/  @!P0 I2F.F64 R2, R2 ;  /* 0x0000000200028312 */ /* 0x000e220000201c00 */
[----:B------:R-:W-:-:S03]  /*0be0*/  @!P0 LEA.HI R7, R0, R5, RZ, 0x1e ;  /* 0x0000000500078211 */ /* 0x000fc600078ff0ff */
[----:B------:R-:W-:Y:S01]  /*0bf0*/  @!P1 IMAD R6, R4, 0x8, R9 ;  /* 0x0000000804069824 */ /* 0x000fe200078e0209 */
[----:B------:R-:W-:Y:S01]  /*0c00*/  CS2R R4, SRZ ;  /* 0x0000000000047805 */ /* 0x000fe2000001ff00 */
[----:B0-----:R0:W-:Y:S01]  /*0c10*/  @!P0 STS.64 [R7], R2 ;  /* 0x0000000207008388 */ /* 0x0011e20000000a00 */
[----:B------:R-:W-:Y:S01]  /*0c20*/  BAR.SYNC.DEFER_BLOCKING 0x0 ;  /* 0x0000000000007b1d */ /* 0x000fe20000010000 */
[----:B------:R-:W-:-:S05]  /*0c30*/  ISETP.GT.U32.AND P0, PT, R0, 0x1f, PT ;  /* 0x0000001f0000780c */ /* 0x000fca0003f04070 */
[----:B------:R0:W1:Y:S08]  /*0c40*/  @!P1 LDS.64 R4, [R6] ;  /* 0x0000000006049984 */ /* 0x0000700000000a00 */
[----:B0-----:R-:W-:Y:S05]  /*0c50*/  @P0 EXIT ;  /* 0x000000000000094d */ /* 0x001fea0003800000 */
[----:B-1----:R-:W0:Y:S01]  /*0c60*/  F2I.F64.TRUNC R4, R4 ;  /* 0x0000000400047311 */ /* 0x002e22000030d100 */
[----:B------:R-:W-:Y:S01]  /*0c70*/  ISETP.NE.AND P0, PT, R0, RZ, PT ;  /* 0x000000ff0000720c */ /* 0x000fe20003f05270 */
[----:B0-----:R-:W0:Y:S02]  /*0c80*/  SHFL.DOWN PT, R3, R4, 0x10, 0x1f ;  /* 0x0a001f0004037f89 */ /* 0x001e2400000e0000 */
[----:B0-----:R-:W-:-:S05]  /*0c90*/  IMAD.IADD R3, R4, 0x1, R3 ;  /* 0x0000000104037824 */ /* 0x001fca00078e0203 */
[----:B------:R-:W0:Y:S02]  /*0ca0*/  SHFL.DOWN PT, R2, R3, 0x8, 0x1f ;  /* 0x09001f0003027f89 */ /* 0x000e2400000e0000 */
[----:B0-----:R-:W-:-:S05]  /*0cb0*/  IMAD.IADD R2, R3, 0x1, R2 ;  /* 0x0000000103027824 */ /* 0x001fca00078e0202 */
[----:B------:R-:W0:Y:S02]  /*0cc0*/  SHFL.DOWN PT, R7, R2, 0x4, 0x1f ;  /* 0x08801f0002077f89 */ /* 0x000e2400000e0000 */
[----:B0-----:R-:W-:-:S05]  /*0cd0*/  IMAD.IADD R7, R2, 0x1, R7 ;  /* 0x0000000102077824 */ /* 0x001fca00078e0207 */
[----:B------:R-:W0:Y:S02]  /*0ce0*/  SHFL.DOWN PT, R6, R7, 0x2, 0x1f ;  /* 0x08401f0007067f89 */ /* 0x000e2400000e0000 */
[----:B0-----:R-:W-:-:S05]  /*0cf0*/  IMAD.IADD R6, R7, 0x1, R6 ;  /* 0x0000000107067824 */ /* 0x001fca00078e0206 */
[----:B------:R0:W1:Y:S01]  /*0d00*/  SHFL.DOWN PT, R9, R6, 0x1, 0x1f ;  /* 0x08201f0006097f89 */ /* 0x00006200000e0000 */
[----:B------:R-:W-:Y:S05]  /*0d10*/  @P0 EXIT ;  /* 0x000000000000094d */ /* 0x000fea0003800000 */
[----:B------:R-:W2:Y:S01]  /*0d20*/  S2R R5, SR_CTAID.X ;  /* 0x0000000000057919 */ /* 0x000ea20000002500 */
[----:B------:R-:W2:Y:S01]  /*0d30*/  LDC.64 R2, c[0x0][0x388] ;  /* 0x0000e200ff027b82 */ /* 0x000ea20000000a00 */
[----:B-1----:R-:W-:Y:S02]  /*0d40*/  IMAD.IADD R9, R6, 0x1, R9 ;  /* 0x0000000106097824 */ /* 0x002fe400078e0209 */
[----:B--2---:R-:W-:-:S05]  /*0d50*/  IMAD.WIDE.U32 R2, R5, 0x4, R2 ;  /* 0x0000000405027825 */ /* 0x004fca00078e0002 */
[----:B------:R-:W-:Y:S01]  /*0d60*/  STG.E desc[UR6][R2.64], R9 ;  /* 0x0000000902007986 */ /* 0x000fe2000c101906 */
[----:B------:R-:W-:Y:S05]  /*0d70*/  EXIT ;  /* 0x000000000000794d */ /* 0x000fea0003800000 */
.L_x_250:
        /* <DEDUP_REMOVED lines=16> */
.L_x_366:


//--------------------- .text._Z15kernelCheckMovePiS_iib --------------------------
	.section	.text._Z15kernelCheckMovePiS_iib,"ax",@progbits
	.align	128
        .global         _Z15kernelCheckMovePiS_iib
        .type           _Z15kernelCheckMovePiS_iib,@function
        .size           _Z15kernelCheckMovePiS_iib,(.L_x_367 - _Z15kernelCheckMovePiS_iib)
        .other          _Z15kernelCheckMovePiS_iib,@"STO_CUDA_ENTRY STV_DEFAULT"
_Z15kernelCheckMovePiS_iib:
.text._Z15kernelCheckMovePiS_iib:
[----:B------:R-:W-:Y:S01]  /*0000*/  LDC R1, c[0x0][0x37c] ;  /* 0x0000df00ff017b82 */ /* 0x000fe20000000800 */
[----:B------:R-:W0:Y:S02]  /*0010*/  S2R R0, SR_TID.X ;  /* 0x0000000000007919 */ /* 0x000e240000002100 */
[----:B0-----:R-:W-:-:S13]  /*0020*/  ISETP.NE.AND P0, PT, R0, RZ, PT ;  /* 0x000000ff0000720c */ /* 0x001fda0003f05270 */
[----:B------:R-:W-:Y:S05]  /*0030*/  @P0 EXIT ;  /* 0x000000000000094d */ /* 0x000fea0003800000 */
[----:B------:R-:W0:Y:S01]  /*0040*/  LDC.64 R2, c[0x0][0x380] ;  /* 0x0000e000ff027b82 */ /* 0x000e220000000a00 */
[----:B------:R-:W1:Y:S01]  /*0050*/  LDCU.64 UR6, c[0x0][0x358] ;  /* 0x00006b00ff0677ac */ /* 0x000e620008000a00 */
[----:B------:R-:W2:Y:S06]  /*0060*/  LDCU.U8 UR4, c[0x0][0x398] ;  /* 0x00007300ff0477ac */ /* 0x000eac0008000000 */
[----:B------:R-:W0:Y:S02]  /*0070*/  LDC.64 R4, c[0x0][0x390] ;  /* 0x0000e400ff047b82 */ /* 0x000e240000000a00 */
[----:B0-----:R-:W-:-:S05]  /*0080*/  IMAD.WIDE R6, R4, 0x4, R2 ;  /* 0x0000000404067825 */ /* 0x001fca00078e0202 */
[----:B-1----:R0:W5:Y:S01]  /*0090*/  LDG.E R0, desc[UR6][R6.64] ;  /* 0x0000000606007981 */ /* 0x002162000c1e1900 */
[----:B--2---:R-:W-:Y:S01]  /*00a0*/  UPRMT UR4, UR4, 0x8880, URZ ;  /* 0x0000888004047896 */ /* 0x004fe200080000ff */
[----:B------:R-:W-:-:S03]  /*00b0*/  IMAD.WIDE R8, R5, 0x4, R2 ;  /* 0x0000000405087825 */ /* 0x000fc600078e0202 */
[----:B------:R-:W-:-:S09]  /*00c0*/  UISETP.NE.AND UP0, UPT, UR4, 0x1, UPT ;  /* 0x000000010400788c */ /* 0x000fd2000bf05270 */
[----:B0-----:R-:W-:Y:S05]  /*00d0*/  BRA.U !UP0, `(.L_x_251) ;  /* 0x0000000108207547 */ /* 0x001fea000b800000 */
[----:B------:R-:W-:-:S09]  /*00e0*/  UISETP.NE.AND UP0, UPT, UR4, URZ, UPT ;  /* 0x000000ff0400728c */ /* 0x000fd2000bf05270 */
[----:B------:R-:W-:Y:S05]  /*00f0*/  BRA.U UP0, `(.L_x_252) ;  /* 0x0000000100287547 */ /* 0x000fea000b800000 */
[----:B------:R-:W2:Y:S01]  /*0100*/  LDG.E R10, desc[UR6][R8.64] ;  /* 0x00000006080a7981 */ /* 0x000ea2000c1e1900 */
[----:B------:R-:W-:Y:S01]  /*0110*/  PLOP3.LUT P0, PT, PT, PT, PT, 0x8, 0x80 ;  /* 0x000000000080781c */ /* 0x000fe20003f0e170 */
[----:B--2---:R-:W-:-:S05]  /*0120*/  VIADD R10, R10, 0xffffffff ;  /* 0xffffffff0a0a7836 */ /* 0x004fca0000000000 */
[----:B------:R-:W-:-:S13]  /*0130*/  ISETP.GE.U32.AND P1, PT, R10, 0x9, PT ;  /* 0x000000090a00780c */ /* 0x000fda0003f26070 */
[----:B------:R-:W-:Y:S05]  /*0140*/  @!P1 BRA `(.L_x_253) ;  /* 0x0000001800989947 */ /* 0x000fea0003800000 */
[----:B------:R-:W-:Y:S05]  /*0150*/  BRA `(.L_x_252) ;  /* 0x0000000000107947 */ /* 0x000fea0003800000 */
.L_x_251:
[----:B------:R-:W2:Y:S01]  /*0160*/  LDG.E R10, desc[UR6][R8.64] ;  /* 0x00000006080a7981 */ /* 0x000ea2000c1e1900 */
[----:B------:R-:W-:Y:S02]  /*0170*/  PLOP3.LUT P0, PT, PT, PT, PT, 0x8, 0x80 ;  /* 0x000000000080781c */ /* 0x000fe40003f0e170 */
[----:B--2---:R-:W-:-:S13]  /*0180*/  ISETP.GT.AND P1, PT, R10, 0xa, PT ;  /* 0x0000000a0a00780c */ /* 0x004fda0003f24270 */
[----:B------:R-:W-:Y:S05]  /*0190*/  @P1 BRA `(.L_x_253) ;  /* 0x0000001800841947 */ /* 0x000fea0003800000 */
.L_x_252:
[----:B-----5:R-:W-:-:S05]  /*01a0*/  IMAD.HI R10, R0, 0x66666667, RZ ;  /* 0x66666667000a7827 */ /* 0x020fca00078e02ff */
[----:B------:R-:W-:-:S04]  /*01b0*/  SHF.R.U32.HI R11, RZ, 0x1f, R10 ;  /* 0x0000001fff0b7819 */ /* 0x000fc8000001160a */
[----:B------:R-:W-:-:S05]  /*01c0*/  LEA.HI.SX32 R11, R10, R11, 0x1e ;  /* 0x0000000b0a0b7211 */ /* 0x000fca00078ff2ff */
[----:B------:R-:W-:-:S05]  /*01d0*/  IMAD R11, R11, -0xa, R0 ;  /* 0xfffffff60b0b7824 */ /* 0x000fca00078e0200 */
[----:B------:R-:W-:-:S13]  /*01e0*/  ISETP.GT.AND P1, PT, R11, 0x3, PT ;  /* 0x000000030b00780c */ /* 0x000fda0003f24270 */
[----:B------:R-:W-:Y:S05]  /*01f0*/  @P1 BRA `(.L_x_254) ;  /* 0x0000000c00701947 */ /* 0x000fea0003800000 */
[----:B------:R-:W-:-:S05]  /*0200*/  IMAD.MOV.U32 R0, RZ, RZ, -0x1 ;  /* 0xffffffffff007424 */ /* 0x000fca00078e00ff */
[----:B------:R-:W-:-:S05]  /*0210*/  VIADDMNMX.U32 R11, R11, R0, 0x3, PT ;  /* 0x000000030b0b7446 */ /* 0x000fca0003800000 */
[----:B------:R-:W-:-:S04]  /*0220*/  IMAD.SHL.U32 R0, R11, 0x4, RZ ;  /* 0x000000040b007824 */ /* 0x000fc800078e00ff */
[----:B------:R-:W0:Y:S02]  /*0230*/  LDC R10, c[0x2][R0] ;  /* 0x00800000000a7b82 */ /* 0x000e240000000800 */
[----:B0-----:R-:W-:-:S04]  /*0240*/  SHF.R.S32.HI R11, RZ, 0x1f, R10 ;  /* 0x0000001fff0b7819 */ /* 0x001fc8000001140a */
.L_x_339:
[----:B------:R-:W-:Y:S05]  /*0250*/  BRX R10 -0x260                                          (*"BRANCH_TARGETS .L_x_340,.L_x_341,.L_x_342,.L_x_253"*) ;  /* 0xfffffffc0a687949 */ /* 0x000fea000383ffff */
.L_x_342:
[----:B------:R-:W-:Y:S02]  /*0260*/  SHF.R.S32.HI R7, RZ, 0x1f, R4 ;  /* 0x0000001fff077819 */ /* 0x000fe40000011404 */
[----:B------:R-:W-:Y:S02]  /*0270*/  SHF.R.S32.HI R0, RZ, 0x1f, R5 ;  /* 0x0000001fff007819 */ /* 0x000fe40000011405 */
[----:B------:R-:W-:Y:S02]  /*0280*/  LEA.HI R7, R7, R4, RZ, 0x3 ;  /* 0x0000000407077211 */ /* 0x000fe400078f18ff */
[----:B------:R-:W-:Y:S02]  /*0290*/  LEA.HI R11, R0, R5, RZ, 0x3 ;  /* 0x00000005000b7211 */ /* 0x000fe400078f18ff */
[----:B------:R-:W-:Y:S02]  /*02a0*/  LOP3.LUT R9, R7, 0xfffffff8, RZ, 0xc0, !PT ;  /* 0xfffffff807097812 */ /* 0x000fe400078ec0ff */
[----:B------:R-:W-:-:S02]  /*02b0*/  SHF.R.S32.HI R0, RZ, 0x3, R7 ;  /* 0x00000003ff007819 */ /* 0x000fc40000011407 */
[C---:B------:R-:W-:Y:S01]  /*02c0*/  LOP3.LUT R6, R11.reuse, 0xfffffff8, RZ, 0xc0, !PT ;  /* 0xfffffff80b067812 */ /* 0x040fe200078ec0ff */
[----:B------:R-:W-:Y:S01]  /*02d0*/  IMAD.IADD R4, R4, 0x1, -R9 ;  /* 0x0000000104047824 */ /* 0x000fe200078e0a09 */
[----:B------:R-:W-:Y:S02]  /*02e0*/  LEA.HI.SX32 R11, R11, -R0, 0x1d ;  /* 0x800000000b0b7211 */ /* 0x000fe400078feaff */
[----:B------:R-:W-:Y:S02]  /*02f0*/  PLOP3.LUT P0, PT, PT, PT, PT, 0x8, 0x80 ;  /* 0x000000000080781c */ /* 0x000fe40003f0e170 */
[----:B------:R-:W-:Y:S02]  /*0300*/  IADD3 R6, PT, PT, -R4, R5, -R6 ;  /* 0x0000000504067210 */ /* 0x000fe40007ffe906 */
[----:B------:R-:W-:Y:S02]  /*0310*/  IABS R5, R11 ;  /* 0x0000000b00057213 */ /* 0x000fe40000000000 */
[----:B------:R-:W-:-:S04]  /*0320*/  IABS R8, R6 ;  /* 0x0000000600087213 */ /* 0x000fc80000000000 */
[----:B------:R-:W-:-:S13]  /*0330*/  ISETP.NE.AND P1, PT, R5, R8, PT ;  /* 0x000000080500720c */ /* 0x000fda0003f25270 */
[----:B------:R-:W-:Y:S05]  /*0340*/  @P1 BRA `(.L_x_253) ;  /* 0x0000001800181947 */ /* 0x000fea0003800000 */
[----:B------:R-:W-:Y:S02]  /*0350*/  ISETP.GE.U32.AND P1, PT, R5, 0x2, PT ;  /* 0x000000020500780c */ /* 0x000fe40003f26070 */
[----:B------:R-:W-:-:S11]  /*0360*/  PLOP3.LUT P0, PT, PT, PT, PT, 0x80, 0x8 ;  /* 0x000000000008781c */ /* 0x000fd60003f0f070 */
[----:B------:R-:W-:Y:S05]  /*0370*/  @!P1 BRA `(.L_x_253) ;  /* 0x00000018000c9947 */ /* 0x000fea0003800000 */
[----:B------:R-:W-:-:S13]  /*0380*/  ISETP.GT.AND P0, PT, R11, -0x1, PT ;  /* 0xffffffff0b00780c */ /* 0x000fda0003f04270 */
[----:B------:R-:W-:Y:S05]  /*0390*/  @P0 BRA `(.L_x_255) ;  /* 0x0000000000680947 */ /* 0x000fea0003800000 */
[----:B------:R-:W-:-:S13]  /*03a0*/  ISETP.GE.AND P0, PT, R6, RZ, PT ;  /* 0x000000ff0600720c */ /* 0x000fda0003f06270 */
[----:B------:R-:W-:Y:S05]  /*03b0*/  @!P0 BRA `(.L_x_256) ;  /* 0x0000000000308947 */ /* 0x000fea0003800000 */
[----:B------:R-:W-:-:S07]  /*03c0*/  IMAD.MOV.U32 R9, RZ, RZ, 0x1 ;  /* 0x00000001ff097424 */ /* 0x000fce00078e00ff */
.L_x_257:
[--C-:B------:R-:W-:Y:S02]  /*03d0*/  IMAD.IADD R6, R0, 0x1, -R9.reuse ;  /* 0x0000000100067824 */ /* 0x100fe400078e0a09 */
[----:B------:R-:W-:-:S04]  /*03e0*/  IMAD.IADD R7, R4, 0x1, R9 ;  /* 0x0000000104077824 */ /* 0x000fc800078e0209 */
[----:B------:R-:W-:-:S04]  /*03f0*/  IMAD R7, R6, 0x8, R7 ;  /* 0x0000000806077824 */ /* 0x000fc800078e0207 */
[----:B------:R-:W-:-:S06]  /*0400*/  IMAD.WIDE R6, R7, 0x4, R2 ;  /* 0x0000000407067825 */ /* 0x000fcc00078e0202 */
[----:B------:R-:W2:Y:S01]  /*0410*/  LDG.E R6, desc[UR6][R6.64] ;  /* 0x0000000606067981 */ /* 0x000ea2000c1e1900 */
[----:B------:R-:W-:-:S05]  /*0420*/  VIADD R9, R9, 0x1 ;  /* 0x0000000109097836 */ /* 0x000fca0000000000 */
[----:B------:R-:W-:Y:S02]  /*0430*/  ISETP.NE.AND P2, PT, R9, R5, PT ;  /* 0x000000050900720c */ /* 0x000fe40003f45270 */
[----:B--2---:R-:W-:-:S04]  /*0440*/  ISETP.NE.AND P1, PT, R6, RZ, PT ;  /* 0x000000ff0600720c */ /* 0x004fc80003f25270 */
[----:B------:R-:W-:-:S09]  /*0450*/  PLOP3.LUT P0, PT, P1, PT, PT, 0x8, 0x80 ;  /* 0x000000000080781c */ /* 0x000fd20000f0e170 */
[----:B------:R-:W-:Y:S05]  /*0460*/  @!P1 BRA P2, `(.L_x_257) ;  /* 0xfffffffc00d89947 */ /* 0x000fea000103ffff */
[----:B------:R-:W-:Y:S05]  /*0470*/  BRA `(.L_x_253) ;  /* 0x0000001400cc7947 */ /* 0x000fea0003800000 */
.L_x_256:
[----:B------:R-:W-:-:S07]  /*0480*/  IMAD.MOV.U32 R9, RZ, RZ, 0x1 ;  /* 0x00000001ff097424 */ /* 0x000fce00078e00ff */
.L_x_258:
[--C-:B------:R-:W-:Y:S02]  /*0490*/  IMAD.IADD R6, R0, 0x1, -R9.reuse ;  /* 0x0000000100067824 */ /* 0x100fe400078e0a09 */
[----:B------:R-:W-:-:S04]  /*04a0*/  IMAD.IADD R7, R4, 0x1, -R9 ;  /* 0x0000000104077824 */ /* 0x000fc800078e0a09 */
        /* <DEDUP_REMOVED lines=9> */
.L_x_255:
[----:B------:R-:W-:-:S13]  /*0540*/  ISETP.GE.AND P0, PT, R6, RZ, PT ;  /* 0x000000ff0600720c */ /* 0x000fda0003f06270 */
[----:B------:R-:W-:Y:S05]  /*0550*/  @!P0 BRA `(.L_x_259) ;  /* 0x0000000000308947 */ /* 0x000fea0003800000 */
[----:B------:R-:W-:-:S07]  /*0560*/  IMAD.MOV.U32 R9, RZ, RZ, 0x1 ;  /* 0x00000001ff097424 */ /* 0x000fce00078e00ff */
.L_x_260:
[--C-:B------:R-:W-:Y:S02]  /*0570*/  IMAD.IADD R6, R0, 0x1, R9.reuse ;  /* 0x0000000100067824 */ /* 0x100fe400078e0209 */
        /* <DEDUP_REMOVED lines=10> */
.L_x_259:
[----:B------:R-:W-:-:S07]  /*0620*/  IMAD.MOV.U32 R9, RZ, RZ, 0x1 ;  /* 0x00000001ff097424 */ /* 0x000fce00078e00ff */
.L_x_261:
[--C-:B------:R-:W-:Y:S02]  /*0630*/  IMAD.IADD R6, R0, 0x1, R9.reuse ;  /* 0x0000000100067824 */ /* 0x100fe400078e0209 */
        /* <DEDUP_REMOVED lines=10> */
.L_x_340:
[----:B------:R0:W5:Y:S01]  /*06e0*/  LDG.E R8, desc[UR6][R8.64] ;  /* 0x0000000608087981 */ /* 0x000162000c1e1900 */
[----:B------:R-:W-:Y:S01]  /*06f0*/  SHF.R.S32.HI R0, RZ, 0x1f, R5 ;  /* 0x0000001fff007819 */ /* 0x000fe20000011405 */
[----:B------:R-:W-:Y:S01]  /*0700*/  UISETP.NE.AND UP0, UPT, UR4, URZ, UPT ;  /* 0x000000ff0400728c */ /* 0x000fe2000bf05270 */
[----:B------:R-:W-:Y:S02]  /*0710*/  SHF.R.S32.HI R7, RZ, 0x1f, R4 ;  /* 0x0000001fff077819 */ /* 0x000fe40000011404 */
[----:B------:R-:W-:Y:S02]  /*0720*/  LEA.HI R0, R0, R5, RZ, 0x3 ;  /* 0x0000000500007211 */ /* 0x000fe400078f18ff */
[----:B------:R-:W-:Y:S02]  /*0730*/  LEA.HI R7, R7, R4, RZ, 0x3 ;  /* 0x0000000407077211 */ /* 0x000fe400078f18ff */
[----:B------:R-:W-:Y:S02]  /*0740*/  LOP3.LUT R6, R0, 0xfffffff8, RZ, 0xc0, !PT ;  /* 0xfffffff800067812 */ /* 0x000fe400078ec0ff */
[----:B------:R-:W-:-:S02]  /*0750*/  LOP3.LUT R11, R7, 0xfffffff8, RZ, 0xc0, !PT ;  /* 0xfffffff8070b7812 */ /* 0x000fc400078ec0ff */
[----:B------:R-:W-:Y:S01]  /*0760*/  SHF.R.S32.HI R0, RZ, 0x3, R0 ;  /* 0x00000003ff007819 */ /* 0x000fe20000011400 */
[----:B------:R-:W-:Y:S02]  /*0770*/  IMAD.IADD R5, R5, 0x1, -R6 ;  /* 0x0000000105057824 */ /* 0x000fe400078e0a06 */
[----:B------:R-:W-:Y:S01]  /*0780*/  IMAD.IADD R6, R4, 0x1, -R11 ;  /* 0x0000000104067824 */ /* 0x000fe200078e0a0b */
[----:B0-----:R-:W-:Y:S06]  /*0790*/  BRA.U UP0, `(.L_x_262) ;  /* 0x0000000100707547 */ /* 0x001fec000b800000 */
[----:B------:R-:W-:-:S13]  /*07a0*/  ISETP.NE.AND P0, PT, R6, R5, PT ;  /* 0x000000050600720c */ /* 0x000fda0003f05270 */
[----:B------:R-:W-:Y:S05]  /*07b0*/  @P0 BRA `(.L_x_263) ;  /* 0x0000000000440947 */ /* 0x000fea0003800000 */
[----:B------:R-:W-:Y:S02]  /*07c0*/  LEA.HI.SX32 R5, R7, 0xffffffff, 0x1d ;  /* 0xffffffff07057811 */ /* 0x000fe400078feaff */
[----:B-----5:R-:W-:Y:S02]  /*07d0*/  ISETP.NE.AND P1, PT, R8, RZ, PT ;  /* 0x000000ff0800720c */ /* 0x020fe40003f25270 */
[----:B------:R-:W-:Y:S02]  /*07e0*/  ISETP.EQ.AND P2, PT, R0, R5, PT ;  /* 0x000000050000720c */ /* 0x000fe40003f42270 */
[----:B------:R-:W-:-:S11]  /*07f0*/  PLOP3.LUT P0, PT, PT, PT, PT, 0x80, 0x8 ;  /* 0x000000000008781c */ /* 0x000fd60003f0f070 */
[----:B------:R-:W-:Y:S05]  /*0800*/  @!P1 BRA P2, `(.L_x_253) ;  /* 0x0000001000e89947 */ /* 0x000fea0001000000 */
[----:B------:R-:W-:Y:S02]  /*0810*/  ISETP.NE.AND P0, PT, R8, RZ, PT ;  /* 0x000000ff0800720c */ /* 0x000fe40003f05270 */
[----:B------:R-:W-:Y:S02]  /*0820*/  LEA.HI.SX32 R7, R7, 0xfffffffe, 0x1d ;  /* 0xfffffffe07077811 */ /* 0x000fe400078feaff */
[----:B------:R-:W-:Y:S02]  /*0830*/  LOP3.LUT R4, R4, 0xfffffff8, RZ, 0xc0, !PT ;  /* 0xfffffff804047812 */ /* 0x000fe400078ec0ff */
[----:B------:R-:W-:Y:S02]  /*0840*/  ISETP.NE.OR P1, PT, R0, R7, P0 ;  /* 0x000000070000720c */ /* 0x000fe40000725670 */
[----:B------:R-:W-:Y:S02]  /*0850*/  PLOP3.LUT P0, PT, PT, PT, PT, 0x8, 0x80 ;  /* 0x000000000080781c */ /* 0x000fe40003f0e170 */
[----:B------:R-:W-:-:S13]  /*0860*/  ISETP.NE.OR P1, PT, R4, 0x30, P1 ;  /* 0x000000300400780c */ /* 0x000fda0000f25670 */
[----:B------:R-:W-:Y:S05]  /*0870*/  @P1 BRA `(.L_x_253) ;  /* 0x0000001000cc1947 */ /* 0x000fea0003800000 */
[----:B------:R-:W-:-:S04]  /*0880*/  IMAD R5, R5, 0x8, R6 ;  /* 0x0000000805057824 */ /* 0x000fc800078e0206 */
[----:B------:R-:W-:-:S06]  /*0890*/  IMAD.WIDE R2, R5, 0x4, R2 ;  /* 0x0000000405027825 */ /* 0x000fcc00078e0202 */
[----:B------:R-:W2:Y:S02]  /*08a0*/  LDG.E R2, desc[UR6][R2.64] ;  /* 0x0000000602027981 */ /* 0x000ea4000c1e1900 */
[----:B--2---:R-:W-:Y:S01]  /*08b0*/  ISETP.EQ.AND P0, PT, R2, RZ, PT ;  /* 0x000000ff0200720c */ /* 0x004fe20003f02270 */
[----:B------:R-:W-:-:S12]  /*08c0*/  BRA `(.L_x_253) ;  /* 0x0000001000b87947 */ /* 0x000fd80003800000 */
.L_x_263:
[----:B------:R-:W-:Y:S01]  /*08d0*/  IMAD.IADD R5, R6, 0x1, -R5 ;  /* 0x0000000106057824 */ /* 0x000fe200078e0a05 */
[----:B------:R-:W-:-:S04]  /*08e0*/  PLOP3.LUT P0, PT, PT, PT, PT, 0x8, 0x80 ;  /* 0x000000000080781c */ /* 0x000fc80003f0e170 */
[----:B------:R-:W-:-:S04]  /*08f0*/  IABS R2, R5 ;  /* 0x0000000500027213 */ /* 0x000fc80000000000 */
[----:B------:R-:W-:-:S13]  /*0900*/  ISETP.NE.AND P1, PT, R2, 0x1, PT ;  /* 0x000000010200780c */ /* 0x000fda0003f25270 */
[----:B------:R-:W-:Y:S05]  /*0910*/  @P1 BRA `(.L_x_253) ;  /* 0x0000001000a41947 */ /* 0x000fea0003800000 */
[----:B-----5:R-:W-:Y:S02]  /*0920*/  ISETP.NE.AND P0, PT, R8, RZ, PT ;  /* 0x000000ff0800720c */ /* 0x020fe40003f05270 */
[----:B------:R-:W-:-:S04]  /*0930*/  LEA.HI.SX32 R7, R7, 0xffffffff, 0x1d ;  /* 0xffffffff07077811 */ /* 0x000fc800078feaff */
[----:B------:R-:W-:Y:S01]  /*0940*/  ISETP.EQ.AND P0, PT, R0, R7, P0 ;  /* 0x000000070000720c */ /* 0x000fe20000702270 */
[----:B------:R-:W-:-:S12]  /*0950*/  BRA `(.L_x_253) ;  /* 0x0000001000947947 */ /* 0x000fd80003800000 */
.L_x_262:
        /* <DEDUP_REMOVED lines=15> */
[----:B------:R-:W-:-:S06]  /*0a50*/  IMAD.WIDE.U32 R2, R5, 0x4, R2 ;  /* 0x0000000405027825 */ /* 0x000fcc00078e0002 */
[----:B------:R-:W2:Y:S02]  /*0a60*/  LDG.E R2, desc[UR6][R2.64] ;  /* 0x0000000602027981 */ /* 0x000ea4000c1e1900 */
[----:B--2---:R-:W-:Y:S01]  /*0a70*/  ISETP.EQ.AND P0, PT, R2, RZ, PT ;  /* 0x000000ff0200720c */ /* 0x004fe20003f02270 */
[----:B------:R-:W-:-:S12]  /*0a80*/  BRA `(.L_x_253) ;  /* 0x0000001000487947 */ /* 0x000fd80003800000 */
.L_x_264:
        /* <DEDUP_REMOVED lines=9> */
.L_x_341:
[----:B------:R-:W-:Y:S02]  /*0b20*/  SHF.R.S32.HI R0, RZ, 0x1f, R5 ;  /* 0x0000001fff007819 */ /* 0x000fe40000011405 */
[----:B------:R-:W-:Y:S02]  /*0b30*/  SHF.R.S32.HI R9, RZ, 0x1f, R4 ;  /* 0x0000001fff097819 */ /* 0x000fe40000011404 */
[----:B------:R-:W-:Y:S02]  /*0b40*/  LEA.HI R0, R0, R5, RZ, 0x3 ;  /* 0x0000000500007211 */ /* 0x000fe400078f18ff */
[----:B------:R-:W-:Y:S02]  /*0b50*/  LEA.HI R9, R9, R4, RZ, 0x3 ;  /* 0x0000000409097211 */ /* 0x000fe400078f18ff */
[----:B------:R-:W-:Y:S02]  /*0b60*/  LOP3.LUT R8, R0, 0xfffffff8, RZ, 0xc0, !PT ;  /* 0xfffffff800087812 */ /* 0x000fe400078ec0ff */
[----:B------:R-:W-:-:S02]  /*0b70*/  LOP3.LUT R11, R9, 0xfffffff8, RZ, 0xc0, !PT ;  /* 0xfffffff8090b7812 */ /* 0x000fc400078ec0ff */
[----:B------:R-:W-:Y:S01]  /*0b80*/  SHF.R.S32.HI R0, RZ, 0x3, R0 ;  /* 0x00000003ff007819 */ /* 0x000fe20000011400 */
[----:B------:R-:W-:Y:S01]  /*0b90*/  IMAD.IADD R8, R5, 0x1, -R8 ;  /* 0x0000000105087824 */ /* 0x000fe200078e0a08 */
[----:B------:R-:W-:Y:S01]  /*0ba0*/  SHF.R.S32.HI R9, RZ, 0x3, R9 ;  /* 0x00000003ff097819 */ /* 0x000fe20000011409 */
[----:B------:R-:W-:-:S05]  /*0bb0*/  IMAD.IADD R11, R4, 0x1, -R11 ;  /* 0x00000001040b7824 */ /* 0x000fca00078e0a0b */
[----:B------:R-:W-:-:S13]  /*0bc0*/  ISETP.NE.AND P0, PT, R8, R11, PT ;  /* 0x0000000b0800720c */ /* 0x000fda0003f05270 */
[----:B------:R-:W-:Y:S05]  /*0bd0*/  @P0 BRA `(.L_x_265) ;  /* 0x00000000007c0947 */ /* 0x000fea0003800000 */
[----:B------:R-:W-:Y:S01]  /*0be0*/  IMAD.IADD R0, R0, 0x1, -R9 ;  /* 0x0000000100007824 */ /* 0x000fe200078e0a09 */
[----:B------:R-:W-:-:S04]  /*0bf0*/  PLOP3.LUT P0, PT, PT, PT, PT, 0x80, 0x8 ;  /* 0x000000000008781c */ /* 0x000fc80003f0f070 */
[----:B------:R-:W-:-:S04]  /*0c00*/  LOP3.LUT R5, RZ, R0, RZ, 0x33, !PT ;  /* 0x00000000ff057212 */ /* 0x000fc800078e33ff */
[----:B------:R-:W-:-:S04]  /*0c10*/  LEA.HI R5, R5, R0, RZ, 0x1 ;  /* 0x0000000005057211 */ /* 0x000fc800078f08ff */
[----:B------:R-:W-:-:S04]  /*0c20*/  IABS R7, R5 ;  /* 0x0000000500077213 */ /* 0x000fc80000000000 */
[----:B------:R-:W-:-:S13]  /*0c30*/  ISETP.GE.U32.AND P1, PT, R7, 0x2, PT ;  /* 0x000000020700780c */ /* 0x000fda0003f26070 */
[----:B------:R-:W-:Y:S05]  /*0c40*/  @!P1 BRA `(.L_x_253) ;  /* 0x0000000c00d89947 */ /* 0x000fea0003800000 */
[----:B------:R-:W-:-:S13]  /*0c50*/  ISETP.GT.AND P0, PT, R0, -0x1, PT ;  /* 0xffffffff0000780c */ /* 0x000fda0003f04270 */
[----:B------:R-:W-:Y:S05]  /*0c60*/  @P0 BRA `(.L_x_266) ;  /* 0x00000000002c0947 */ /* 0x000fea0003800000 */
[----:B------:R-:W-:-:S07]  /*0c70*/  IMAD.MOV.U32 R0, RZ, RZ, 0x1 ;  /* 0x00000001ff007424 */ /* 0x000fce00078e00ff */
.L_x_267:
        /* <DEDUP_REMOVED lines=10> */
.L_x_266:
[----:B------:R-:W-:-:S07]  /*0d20*/  IMAD.MOV.U32 R0, RZ, RZ, 0x1 ;  /* 0x00000001ff007424 */ /* 0x000fce00078e00ff */
.L_x_268:
        /* <DEDUP_REMOVED lines=10> */
.L_x_265:
[----:B------:R-:W-:Y:S02]  /*0dd0*/  ISETP.NE.AND P1, PT, R0, R9, PT ;  /* 0x000000090000720c */ /* 0x000fe40003f25270 */
[----:B------:R-:W-:-:S11]  /*0de0*/  PLOP3.LUT P0, PT, PT, PT, PT, 0x8, 0x80 ;  /* 0x000000000080781c */ /* 0x000fd60003f0e170 */
        /* <DEDUP_REMOVED lines=11> */
.L_x_270:
[----:B------:R-:W-:-:S04]  /*0ea0*/  IMAD.IADD R7, R4, 0x1, -R5 ;  /* 0x0000000104077824 */ /* 0x000fc800078e0a05 */
        /* <DEDUP_REMOVED lines=8> */
.L_x_269:
[----:B------:R-:W-:-:S07]  /*0f30*/  IMAD.MOV.U32 R5, RZ, RZ, 0x1 ;  /* 0x00000001ff057424 */ /* 0x000fce00078e00ff */
.L_x_271:
        /* <DEDUP_REMOVED lines=8> */
.L_x_254:
[----:B------:R-:W-:-:S05]  /*0fc0*/  IMAD.MOV.U32 R0, RZ, RZ, -0x4 ;  /* 0xfffffffcff007424 */ /* 0x000fca00078e00ff */
[----:B------:R-:W-:-:S05]  /*0fd0*/  VIADDMNMX.U32 R11, R11, R0, 0x3, PT ;  /* 0x000000030b0b7446 */ /* 0x000fca0003800000 */
[----:B------:R-:W-:-:S04]  /*0fe0*/  IMAD.SHL.U32 R11, R11, 0x4, RZ ;  /* 0x000000040b0b7824 */ /* 0x000fc800078e00ff */
[----:B------:R-:W0:Y:S02]  /*0ff0*/  LDC R8, c[0x2][R11+0x10] ;  /* 0x008004000b087b82 */ /* 0x000e240000000800 */
[----:B0-----:R-:W-:-:S04]  /*1000*/  SHF.R.S32.HI R9, RZ, 0x1f, R8 ;  /* 0x0000001fff097819 */ /* 0x001fc80000011408 */
.L_x_344:
[----:B------:R-:W-:Y:S05]  /*1010*/  BRX R8 -0x1020                                          (*"BRANCH_TARGETS .L_x_345,.L_x_346,.L_x_347,.L_x_253"*) ;  /* 0xffffffec08f87949 */ /* 0x000fea000383ffff */
.L_x_347:
[----:B------:R-:W-:Y:S02]  /*1020*/  SHF.R.S32.HI R0, RZ, 0x1f, R5 ;  /* 0x0000001fff007819 */ /* 0x000fe40000011405 */
[----:B------:R-:W-:Y:S02]  /*1030*/  SHF.R.S32.HI R3, RZ, 0x1f, R4 ;  /* 0x0000001fff037819 */ /* 0x000fe40000011404 */
[----:B------:R-:W-:Y:S02]  /*1040*/  LEA.HI R2, R0, R5, RZ, 0x3 ;  /* 0x0000000500027211 */ /* 0x000fe400078f18ff */
[----:B------:R-:W-:Y:S02]  /*1050*/  LEA.HI R3, R3, R4, RZ, 0x3 ;  /* 0x0000000403037211 */ /* 0x000fe400078f18ff */
[----:B------:R-:W-:Y:S02]  /*1060*/  LOP3.LUT R6, R2, 0xfffffff8, RZ, 0xc0, !PT ;  /* 0xfffffff802067812 */ /* 0x000fe400078ec0ff */
[----:B------:R-:W-:-:S02]  /*1070*/  LOP3.LUT R0, R3, 0xfffffff8, RZ, 0xc0, !PT ;  /* 0xfffffff803007812 */ /* 0x000fc400078ec0ff */
[----:B------:R-:W-:Y:S01]  /*1080*/  PLOP3.LUT P0, PT, PT, PT, PT, 0x8, 0x80 ;  /* 0x000000000080781c */ /* 0x000fe20003f0e170 */
[----:B------:R-:W-:-:S05]  /*1090*/  IMAD.IADD R5, R6, 0x1, -R5 ;  /* 0x0000000106057824 */ /* 0x000fca00078e0a05 */
[----:B------:R-:W-:-:S04]  /*10a0*/  IADD3 R5, PT, PT, R5, R4, -R0 ;  /* 0x0000000405057210 */ /* 0x000fc80007ffe800 */
[----:B------:R-:W-:-:S04]  /*10b0*/  IABS R0, R5 ;  /* 0x0000000500007213 */ /* 0x000fc80000000000 */
[----:B------:R-:W-:-:S13]  /*10c0*/  ISETP.GT.U32.AND P1, PT, R0, 0x1, PT ;  /* 0x000000010000780c */ /* 0x000fda0003f24070 */
[----:B------:R-:W-:Y:S05]  /*10d0*/  @P1 BRA `(.L_x_253) ;  /* 0x0000000800b41947 */ /* 0x000fea0003800000 */
[----:B------:R-:W-:-:S04]  /*10e0*/  SHF.R.S32.HI R0, RZ, 0x3, R2 ;  /* 0x00000003ff007819 */ /* 0x000fc80000011402 */
[----:B------:R-:W-:-:S04]  /*10f0*/  LEA.HI.SX32 R0, R3, -R0, 0x1d ;  /* 0x8000000003007211 */ /* 0x000fc800078feaff */
[----:B------:R-:W-:-:S04]  /*1100*/  IABS R0, R0 ;  /* 0x0000000000007213 */ /* 0x000fc80000000000 */
[----:B------:R-:W-:Y:S01]  /*1110*/  ISETP.LT.U32.AND P0, PT, R0, 0x2, PT ;  /* 0x000000020000780c */ /* 0x000fe20003f01070 */
[----:B------:R-:W-:-:S12]  /*1120*/  BRA `(.L_x_253) ;  /* 0x0000000800a07947 */ /* 0x000fd80003800000 */
.L_x_345:
[----:B------:R-:W-:Y:S02]  /*1130*/  SHF.R.S32.HI R0, RZ, 0x1f, R5 ;  /* 0x0000001fff007819 */ /* 0x000fe40000011405 */
[----:B------:R-:W-:Y:S02]  /*1140*/  SHF.R.S32.HI R3, RZ, 0x1f, R4 ;  /* 0x0000001fff037819 */ /* 0x000fe40000011404 */
[----:B------:R-:W-:Y:S02]  /*1150*/  LEA.HI R0, R0, R5, RZ, 0x3 ;  /* 0x0000000500007211 */ /* 0x000fe400078f18ff */
[----:B------:R-:W-:Y:S02]  /*1160*/  LEA.HI R3, R3, R4, RZ, 0x3 ;  /* 0x0000000403037211 */ /* 0x000fe400078f18ff */
[----:B------:R-:W-:Y:S02]  /*1170*/  LOP3.LUT R2, R0, 0xfffffff8, RZ, 0xc0, !PT ;  /* 0xfffffff800027812 */ /* 0x000fe400078ec0ff */
[----:B------:R-:W-:-:S02]  /*1180*/  LOP3.LUT R7, R3, 0xfffffff8, RZ, 0xc0, !PT ;  /* 0xfffffff803077812 */ /* 0x000fc400078ec0ff */
[----:B------:R-:W-:Y:S01]  /*1190*/  SHF.R.S32.HI R0, RZ, 0x3, R0 ;  /* 0x00000003ff007819 */ /* 0x000fe20000011400 */
[----:B------:R-:W-:-:S05]  /*11a0*/  IMAD.IADD R2, R2, 0x1, -R5 ;  /* 0x0000000102027824 */ /* 0x000fca00078e0a05 */
[----:B------:R-:W-:-:S04]  /*11b0*/  IADD3 R2, PT, PT, R2, R4, -R7 ;  /* 0x0000000402027210 */ /* 0x000fc80007ffe807 */
[----:B------:R-:W-:-:S04]  /*11c0*/  IABS R2, R2 ;  /* 0x0000000200027213 */ /* 0x000fc80000000000 */
[----:B------:R-:W-:-:S13]  /*11d0*/  ISETP.NE.AND P0, PT, R2, 0x1, PT ;  /* 0x000000010200780c */ /* 0x000fda0003f05270 */
[----:B------:R-:W-:Y:S05]  /*11e0*/  @!P0 BRA `(.L_x_272) ;  /* 0x00000000001c8947 */ /* 0x000fea0003800000 */
[----:B------:R-:W-:Y:S02]  /*11f0*/  ISETP.NE.AND P1, PT, R2, 0x2, PT ;  /* 0x000000020200780c */ /* 0x000fe40003f25270 */
[----:B------:R-:W-:-:S11]  /*1200*/  PLOP3.LUT P0, PT, PT, PT, PT, 0x8, 0x80 ;  /* 0x000000000080781c */ /* 0x000fd60003f0e170 */
[----:B------:R-:W-:Y:S05]  /*1210*/  @P1 BRA `(.L_x_253) ;  /* 0x0000000800641947 */ /* 0x000fea0003800000 */
[----:B------:R-:W-:-:S04]  /*1220*/  LEA.HI.SX32 R0, R3, -R0, 0x1d ;  /* 0x8000000003007211 */ /* 0x000fc800078feaff */
[----:B------:R-:W-:-:S04]  /*1230*/  IABS R0, R0 ;  /* 0x0000000000007213 */ /* 0x000fc80000000000 */
[----:B------:R-:W-:Y:S01]  /*1240*/  ISETP.EQ.AND P0, PT, R0, 0x1, PT ;  /* 0x000000010000780c */ /* 0x000fe20003f02270 */
[----:B------:R-:W-:-:S12]  /*1250*/  BRA `(.L_x_253) ;  /* 0x0000000800547947 */ /* 0x000fd80003800000 */
.L_x_272:
[----:B------:R-:W-:-:S04]  /*1260*/  LEA.HI.SX32 R0, R3, -R0, 0x1d ;  /* 0x8000000003007211 */ /* 0x000fc800078feaff */
[----:B------:R-:W-:-:S04]  /*1270*/  IABS R0, R0 ;  /* 0x0000000000007213 */ /* 0x000fc80000000000 */
[----:B------:R-:W-:Y:S01]  /*1280*/  ISETP.EQ.AND P0, PT, R0, 0x2, PT ;  /* 0x000000020000780c */ /* 0x000fe20003f02270 */
[----:B------:R-:W-:-:S12]  /*1290*/  BRA `(.L_x_253) ;  /* 0x0000000800447947 */ /* 0x000fd80003800000 */
.L_x_346:
        /* <DEDUP_REMOVED lines=9> */
[----:B------:R-:W-:-:S03]  /*1330*/  IMAD.IADD R0, R4, 0x1, -R11 ;  /* 0x0000000104007824 */ /* 0x000fc600078e0a0b */
[----:B------:R-:W-:Y:S02]  /*1340*/  ISETP.NE.AND P1, PT, R8, R5, PT ;  /* 0x000000050800720c */ /* 0x000fe40003f25270 */
[----:B------:R-:W-:-:S13]  /*1350*/  ISETP.NE.AND P0, PT, R13, R0, PT ;  /* 0x000000000d00720c */ /* 0x000fda0003f05270 */
[----:B------:R-:W-:Y:S05]  /*1360*/  @P1 BRA P0, `(.L_x_273) ;  /* 0x0000000000fc1947 */ /* 0x000fea0000000000 */
        /* <DEDUP_REMOVED lines=12> */
.L_x_276:
        /* <DEDUP_REMOVED lines=10> */
.L_x_275:
[----:B------:R-:W-:-:S07]  /*14d0*/  IMAD.MOV.U32 R4, RZ, RZ, 0x1 ;  /* 0x00000001ff047424 */ /* 0x000fce00078e00ff */
.L_x_277:
        /* <DEDUP_REMOVED lines=10> */
.L_x_274:
[----:B------:R-:W-:Y:S01]  /*1580*/  PLOP3.LUT P0, PT, PT, PT, PT, 0x8, 0x80 ;  /* 0x000000000080781c */ /* 0x000fe20003f0e170 */
[----:B------:R-:W-:-:S12]  /*1590*/  @P1 BRA `(.L_x_253) ;  /* 0x0000000400841947 */ /* 0x000fd80003800000 */
        /* <DEDUP_REMOVED lines=10> */
.L_x_279:
        /* <DEDUP_REMOVED lines=9> */
.L_x_278:
[----:B------:R-:W-:-:S07]  /*16d0*/  IMAD.MOV.U32 R5, RZ, RZ, 0x1 ;  /* 0x00000001ff057424 */ /* 0x000fce00078e00ff */
.L_x_280:
        /* <DEDUP_REMOVED lines=8> */
.L_x_273:
[----:B------:R-:W-:Y:S01]  /*1760*/  IMAD.IADD R4, R5, 0x1, -R8 ;  /* 0x0000000105047824 */ /* 0x000fe200078e0a08 */
[----:B------:R-:W-:Y:S01]  /*1770*/  PLOP3.LUT P0, PT, PT, PT, PT, 0x8, 0x80 ;  /* 0x000000000080781c */ /* 0x000fe20003f0e170 */
[----:B------:R-:W-:-:S03]  /*1780*/  IMAD.IADD R6, R0, 0x1, -R13 ;  /* 0x0000000100067824 */ /* 0x000fc600078e0a0d */
[----:B------:R-:W-:Y:S02]  /*1790*/  IABS R4, R4 ;  /* 0x0000000400047213 */ /* 0x000fe40000000000 */
[----:B------:R-:W-:-:S04]  /*17a0*/  IABS R7, R6 ;  /* 0x0000000600077213 */ /* 0x000fc80000000000 */
[----:B------:R-:W-:-:S13]  /*17b0*/  ISETP.NE.AND P1, PT, R4, R7, PT ;  /* 0x000000070400720c */ /* 0x000fda0003f25270 */
[----:B------:R-:W-:Y:S05]  /*17c0*/  @P1 BRA `(.L_x_253) ;  /* 0x0000000000f81947 */ /* 0x000fea0003800000 */
[----:B------:R-:W-:Y:S02]  /*17d0*/  IMAD.IADD R8, R8, 0x1, -R5 ;  /* 0x0000000108087824 */ /* 0x000fe400078e0a05 */
[----:B------:R-:W-:-:S03]  /*17e0*/  IMAD.IADD R13, R13, 0x1, -R0 ;  /* 0x000000010d0d7824 */ /* 0x000fc600078e0a00 */
        /* <DEDUP_REMOVED lines=12> */
.L_x_283:
        /* <DEDUP_REMOVED lines=11> */
.L_x_282:
[----:B------:R-:W-:-:S07]  /*1960*/  IMAD.MOV.U32 R9, RZ, RZ, 0x1 ;  /* 0x00000001ff097424 */ /* 0x000fce00078e00ff */
.L_x_284:
        /* <DEDUP_REMOVED lines=11> */
.L_x_281:
[----:B------:R-:W-:-:S13]  /*1a20*/  ISETP.GE.AND P0, PT, R13, RZ, PT ;  /* 0x000000ff0d00720c */ /* 0x000fda0003f06270 */
[----:B------:R-:W-:Y:S05]  /*1a30*/  @!P0 BRA `(.L_x_285) ;  /* 0x0000000000308947 */ /* 0x000fea0003800000 */
[----:B------:R-:W-:-:S07]  /*1a40*/  IMAD.MOV.U32 R9, RZ, RZ, 0x1 ;  /* 0x00000001ff097424 */ /* 0x000fce00078e00ff */
.L_x_286:
        /* <DEDUP_REMOVED lines=11> */
.L_x_285:
[----:B------:R-:W-:-:S07]  /*1b00*/  IMAD.MOV.U32 R9, RZ, RZ, 0x1 ;  /* 0x00000001ff097424 */ /* 0x000fce00078e00ff */
.L_x_287:
        /* <DEDUP_REMOVED lines=10> */
.L_x_253:
[----:B------:R-:W0:Y:S01]  /*1bb0*/  LDC.64 R2, c[0x0][0x388] ;  /* 0x0000e200ff027b82 */ /* 0x000e220000000a00 */
[----:B------:R-:W-:-:S05]  /*1bc0*/  SEL R5, RZ, 0x3e8, P0 ;  /* 0x000003e8ff057807 */ /* 0x000fca0000000000 */
[----:B0-----:R-:W-:Y:S01]  /*1bd0*/  STG.E desc[UR6][R2.64], R5 ;  /* 0x0000000502007986 */ /* 0x001fe2000c101906 */
[----:B------:R-:W-:Y:S05]  /*1be0*/  EXIT ;  /* 0x000000000000794d */ /* 0x000fea0003800000 */
.L_x_288:
        /* <DEDUP_REMOVED lines=9> */
.L_x_367:


//--------------------- .text._Z19kernelCheckAllMovesPiS_ib --------------------------
	.section	.text._Z19kernelCheckAllMovesPiS_ib,"ax",@progbits
	.align	128
        .global         _Z19kernelCheckAllMovesPiS_ib
        .type           _Z19kernelCheckAllMovesPiS_ib,@function
        .size           _Z19kernelCheckAllMovesPiS_ib,(.L_x_368 - _Z19kernelCheckAllMovesPiS_ib)
        .other          _Z19kernelCheckAllMovesPiS_ib,@"STO_CUDA_ENTRY STV_DEFAULT"
_Z19kernelCheckAllMovesPiS_ib:
.text._Z19kernelCheckAllMovesPiS_ib:
[----:B------:R-:W-:Y:S01]  /*0000*/  LDC R1, c[0x0][0x37c] ;  /* 0x0000df00ff017b82 */ /* 0x000fe20000000800 */
[----:B------:R-:W0:Y:S02]  /*0010*/  S2R R0, SR_TID.X ;  /* 0x0000000000007919 */ /* 0x000e240000002100 */
[----:B0-----:R-:W-:-:S13]  /*0020*/  ISETP.GT.U32.AND P0, PT, R0, 0x3f, PT ;  /* 0x0000003f0000780c */ /* 0x001fda0003f04070 */
[----:B------:R-:W-:Y:S05]  /*0030*/  @P0 EXIT ;  /* 0x000000000000094d */ /* 0x000fea0003800000 */
[----:B------:R-:W0:Y:S01]  /*0040*/  LDC R7, c[0x0][0x390] ;  /* 0x0000e400ff077b82 */ /* 0x000e220000000800 */
[----:B------:R-:W1:Y:S01]  /*0050*/  LDCU.64 UR6, c[0x0][0x358] ;  /* 0x00006b00ff0677ac */ /* 0x000e620008000a00 */
[----:B------:R-:W2:Y:S06]  /*0060*/  LDCU.U8 UR4, c[0x0][0x394] ;  /* 0x00007280ff0477ac */ /* 0x000eac0008000000 */
[----:B------:R-:W0:Y:S02]  /*0070*/  LDC.64 R4, c[0x0][0x380] ;  /* 0x0000e000ff047b82 */ /* 0x000e240000000a00 */
[----:B0-----:R-:W-:-:S05]  /*0080*/  IMAD.WIDE R2, R7, 0x4, R4 ;  /* 0x0000000407027825 */ /* 0x001fca00078e0204 */
[----:B-1----:R0:W5:Y:S01]  /*0090*/  LDG.E R6, desc[UR6][R2.64] ;  /* 0x0000000602067981 */ /* 0x002162000c1e1900 */
[----:B--2---:R-:W-:Y:S01]  /*00a0*/  UPRMT UR4, UR4, 0x8880, URZ ;  /* 0x0000888004047896 */ /* 0x004fe200080000ff */
[----:B------:R-:W-:Y:S01]  /*00b0*/  BSSY.RECONVERGENT B0, `(.L_x_289) ;  /* 0x000014d000007945 */ /* 0x000fe20003800200 */
[----:B------:R-:W-:Y:S02]  /*00c0*/  IMAD.WIDE.U32 R8, R0, 0x4, R4 ;  /* 0x0000000400087825 */ /* 0x000fe400078e0004 */
        /* <DEDUP_REMOVED lines=10> */
.L_x_290:
[----:B------:R-:W2:Y:S01]  /*0170*/  LDG.E R10, desc[UR6][R8.64] ;  /* 0x00000006080a7981 */ /* 0x000ea2000c1e1900 */
[----:B------:R-:W-:Y:S02]  /*0180*/  PLOP3.LUT P0, PT, PT, PT, PT, 0x8, 0x80 ;  /* 0x000000000080781c */ /* 0x000fe40003f0e170 */
[----:B--2---:R-:W-:-:S13]  /*0190*/  ISETP.GT.AND P1, PT, R10, 0xa, PT ;  /* 0x0000000a0a00780c */ /* 0x004fda0003f24270 */
[----:B------:R-:W-:Y:S05]  /*01a0*/  @P1 BRA `(.L_x_292) ;  /* 0x0000001000f41947 */ /* 0x000fea0003800000 */
.L_x_291:
        /* <DEDUP_REMOVED lines=11> */
.L_x_349:
[----:B------:R-:W-:Y:S05]  /*0260*/  BRX R10 -0x270                                          (*"BRANCH_TARGETS .L_x_350,.L_x_351,.L_x_352,.L_x_292"*) ;  /* 0xfffffffc0a647949 */ /* 0x000fea000383ffff */
.L_x_352:
[----:B------:R-:W-:Y:S01]  /*0270*/  SHF.R.S32.HI R2, RZ, 0x1f, R7 ;  /* 0x0000001fff027819 */ /* 0x000fe20000011407 */
[----:B------:R-:W-:Y:S01]  /*0280*/  BSSY.RECONVERGENT B1, `(.L_x_294) ;  /* 0x0000023000017945 */ /* 0x000fe20003800200 */
[----:B------:R-:W-:Y:S02]  /*0290*/  LOP3.LUT R6, R0, 0x7, RZ, 0xc0, !PT ;  /* 0x0000000700067812 */ /* 0x000fe400078ec0ff */
[----:B------:R-:W-:Y:S02]  /*02a0*/  LEA.HI R2, R2, R7, RZ, 0x3 ;  /* 0x0000000702027211 */ /* 0x000fe400078f18ff */
[----:B------:R-:W-:Y:S02]  /*02b0*/  PLOP3.LUT P0, PT, PT, PT, PT, 0x8, 0x80 ;  /* 0x000000000080781c */ /* 0x000fe40003f0e170 */
[----:B------:R-:W-:Y:S02]  /*02c0*/  LOP3.LUT R4, R2, 0xfffffff8, RZ, 0xc0, !PT ;  /* 0xfffffff802047812 */ /* 0x000fe400078ec0ff */
[----:B------:R-:W-:-:S03]  /*02d0*/  SHF.R.S32.HI R9, RZ, 0x3, R2 ;  /* 0x00000003ff097819 */ /* 0x000fc60000011402 */
[----:B------:R-:W-:Y:S01]  /*02e0*/  IMAD.IADD R7, R7, 0x1, -R4 ;  /* 0x0000000107077824 */ /* 0x000fe200078e0a04 */
[----:B------:R-:W-:-:S03]  /*02f0*/  LEA.HI R10, R0, -R9, RZ, 0x1d ;  /* 0x80000009000a7211 */ /* 0x000fc600078fe8ff */
[----:B------:R-:W-:Y:S01]  /*0300*/  IMAD.IADD R6, R6, 0x1, -R7 ;  /* 0x0000000106067824 */ /* 0x000fe200078e0a07 */
[----:B------:R-:W-:-:S04]  /*0310*/  IABS R2, R10 ;  /* 0x0000000a00027213 */ /* 0x000fc80000000000 */
[----:B------:R-:W-:-:S04]  /*0320*/  IABS R3, R6 ;  /* 0x0000000600037213 */ /* 0x000fc80000000000 */
[----:B------:R-:W-:-:S13]  /*0330*/  ISETP.NE.AND P1, PT, R2, R3, PT ;  /* 0x000000030200720c */ /* 0x000fda0003f25270 */
[----:B------:R-:W-:Y:S05]  /*0340*/  @P1 BRA `(.L_x_295) ;  /* 0x0000000000581947 */ /* 0x000fea0003800000 */
[----:B------:R-:W-:Y:S02]  /*0350*/  ISETP.GE.U32.AND P1, PT, R2, 0x2, PT ;  /* 0x000000020200780c */ /* 0x000fe40003f26070 */
[----:B------:R-:W-:-:S11]  /*0360*/  PLOP3.LUT P0, PT, PT, PT, PT, 0x80, 0x8 ;  /* 0x000000000008781c */ /* 0x000fd60003f0f070 */
[----:B------:R-:W-:Y:S05]  /*0370*/  @!P1 BRA `(.L_x_295) ;  /* 0x00000000004c9947 */ /* 0x000fea0003800000 */
[----:B------:R-:W0:Y:S01]  /*0380*/  LDC.64 R2, c[0x0][0x380] ;  /* 0x0000e000ff027b82 */ /* 0x000e220000000a00 */
[----:B------:R-:W-:Y:S01]  /*0390*/  ISETP.GE.AND P1, PT, R6, RZ, PT ;  /* 0x000000ff0600720c */ /* 0x000fe20003f26270 */
[----:B------:R-:W-:Y:S01]  /*03a0*/  IMAD.MOV.U32 R6, RZ, RZ, 0x1 ;  /* 0x00000001ff067424 */ /* 0x000fe200078e00ff */
[----:B------:R-:W-:-:S13]  /*03b0*/  ISETP.GE.AND P2, PT, R10, RZ, PT ;  /* 0x000000ff0a00720c */ /* 0x000fda0003f46270 */
.L_x_296:
[----:B------:R-:W-:-:S05]  /*03c0*/  IMAD.MOV R5, RZ, RZ, -R6 ;  /* 0x000000ffff057224 */ /* 0x000fca00078e0a06 */
[CC--:B------:R-:W-:Y:S02]  /*03d0*/  SEL R4, R5.reuse, R6.reuse, !P2 ;  /* 0x0000000605047207 */ /* 0x0c0fe40005000000 */
[----:B------:R-:W-:-:S03]  /*03e0*/  SEL R8, R5, R6, !P1 ;  /* 0x0000000605087207 */ /* 0x000fc60004800000 */
[----:B------:R-:W-:Y:S02]  /*03f0*/  IMAD.IADD R4, R9, 0x1, R4 ;  /* 0x0000000109047824 */ /* 0x000fe400078e0204 */
[----:B------:R-:W-:-:S04]  /*0400*/  IMAD.IADD R5, R7, 0x1, R8 ;  /* 0x0000000107057824 */ /* 0x000fc800078e0208 */
[----:B------:R-:W-:-:S04]  /*0410*/  IMAD R5, R4, 0x8, R5 ;  /* 0x0000000804057824 */ /* 0x000fc800078e0205 */
[----:B0-----:R-:W-:-:S06]  /*0420*/  IMAD.WIDE R4, R5, 0x4, R2 ;  /* 0x0000000405047825 */ /* 0x001fcc00078e0202 */
[----:B------:R-:W2:Y:S02]  /*0430*/  LDG.E R4, desc[UR6][R4.64] ;  /* 0x0000000604047981 */ /* 0x000ea4000c1e1900 */
[----:B--2---:R-:W-:-:S04]  /*0440*/  ISETP.NE.AND P3, PT, R4, RZ, PT ;  /* 0x000000ff0400720c */ /* 0x004fc80003f65270 */
[----:B------:R-:W-:-:S09]  /*0450*/  PLOP3.LUT P0, PT, P3, PT, PT, 0x8, 0x80 ;  /* 0x000000000080781c */ /* 0x000fd20001f0e170 */
[----:B------:R-:W-:Y:S05]  /*0460*/  @P3 BRA `(.L_x_295) ;  /* 0x0000000000103947 */ /* 0x000fea0003800000 */
[----:B------:R-:W-:Y:S01]  /*0470*/  VIADD R6, R6, 0x1 ;  /* 0x0000000106067836 */ /* 0x000fe20000000000 */
[----:B------:R-:W-:-:S04]  /*0480*/  IABS R5, R10 ;  /* 0x0000000a00057213 */ /* 0x000fc80000000000 */
[----:B------:R-:W-:-:S13]  /*0490*/  ISETP.NE.AND P3, PT, R6, R5, PT ;  /* 0x000000050600720c */ /* 0x000fda0003f65270 */
[----:B------:R-:W-:Y:S05]  /*04a0*/  @P3 BRA `(.L_x_296) ;  /* 0xfffffffc00c43947 */ /* 0x000fea000383ffff */
.L_x_295:
[----:B------:R-:W-:Y:S05]  /*04b0*/  BSYNC.RECONVERGENT B1 ;  /* 0x0000000000017941 */ /* 0x000fea0003800200 */
.L_x_294:
[----:B------:R-:W-:Y:S05]  /*04c0*/  BRA `(.L_x_292) ;  /* 0x00000010002c7947 */ /* 0x000fea0003800000 */
.L_x_350:
[----:B------:R0:W5:Y:S01]  /*04d0*/  LDG.E R8, desc[UR6][R8.64] ;  /* 0x0000000608087981 */ /* 0x000162000c1e1900 */
[----:B------:R-:W-:Y:S01]  /*04e0*/  SHF.R.S32.HI R2, RZ, 0x1f, R7 ;  /* 0x0000001fff027819 */ /* 0x000fe20000011407 */
[----:B------:R-:W-:Y:S01]  /*04f0*/  UISETP.NE.AND UP0, UPT, UR4, URZ, UPT ;  /* 0x000000ff0400728c */ /* 0x000fe2000bf05270 */
[----:B------:R-:W-:Y:S01]  /*0500*/  BSSY.RECONVERGENT B1, `(.L_x_297) ;  /* 0x000003e000017945 */ /* 0x000fe20003800200 */
[----:B------:R-:W-:Y:S02]  /*0510*/  LOP3.LUT R3, R0, 0x7, RZ, 0xc0, !PT ;  /* 0x0000000700037812 */ /* 0x000fe400078ec0ff */
[----:B------:R-:W-:Y:S02]  /*0520*/  LEA.HI R6, R2, R7, RZ, 0x3 ;  /* 0x0000000702067211 */ /* 0x000fe400078f18ff */
[----:B------:R-:W-:Y:S02]  /*0530*/  SHF.R.U32.HI R2, RZ, 0x3, R0 ;  /* 0x00000003ff027819 */ /* 0x000fe40000011600 */
[----:B------:R-:W-:-:S05]  /*0540*/  LOP3.LUT R10, R6, 0xfffffff8, RZ, 0xc0, !PT ;  /* 0xfffffff8060a7812 */ /* 0x000fca00078ec0ff */
        /* <DEDUP_REMOVED lines=21> */
.L_x_299:
        /* <DEDUP_REMOVED lines=9> */
.L_x_298:
        /* <DEDUP_REMOVED lines=19> */
.L_x_301:
[----:B------:R-:W-:Y:S01]  /*0860*/  IMAD.IADD R3, R10, 0x1, -R3 ;  /* 0x000000010a037824 */ /* 0x000fe200078e0a03 */
[----:B------:R-:W-:-:S04]  /*0870*/  PLOP3.LUT P0, PT, PT, PT, PT, 0x8, 0x80 ;  /* 0x000000000080781c */ /* 0x000fc80003f0e170 */
[----:B------:R-:W-:-:S04]  /*0880*/  IABS R3, R3 ;  /* 0x0000000300037213 */ /* 0x000fc80000000000 */
[----:B------:R-:W-:-:S13]  /*0890*/  ISETP.NE.AND P1, PT, R3, 0x1, PT ;  /* 0x000000010300780c */ /* 0x000fda0003f25270 */
[----:B------:R-:W-:Y:S05]  /*08a0*/  @P1 BRA `(.L_x_300) ;  /* 0x00000000000c1947 */ /* 0x000fea0003800000 */
[----:B-----5:R-:W-:Y:S02]  /*08b0*/  ISETP.NE.AND P0, PT, R8, RZ, PT ;  /* 0x000000ff0800720c */ /* 0x020fe40003f05270 */
[----:B------:R-:W-:-:S04]  /*08c0*/  LEA.HI.SX32 R3, R6, 0x1, 0x1d ;  /* 0x0000000106037811 */ /* 0x000fc800078feaff */
[----:B------:R-:W-:-:S13]  /*08d0*/  ISETP.EQ.AND P0, PT, R2, R3, P0 ;  /* 0x000000030200720c */ /* 0x000fda0000702270 */
.L_x_300:
[----:B------:R-:W-:Y:S05]  /*08e0*/  BSYNC.RECONVERGENT B1 ;  /* 0x0000000000017941 */ /* 0x000fea0003800200 */
.L_x_297:
[----:B------:R-:W-:Y:S05]  /*08f0*/  BRA `(.L_x_292) ;  /* 0x0000000c00207947 */ /* 0x000fea0003800000 */
.L_x_351:
[----:B------:R-:W-:Y:S02]  /*0900*/  SHF.R.S32.HI R4, RZ, 0x1f, R7 ;  /* 0x0000001fff047819 */ /* 0x000fe40000011407 */
[----:B------:R-:W-:Y:S02]  /*0910*/  LOP3.LUT R8, R0, 0x7, RZ, 0xc0, !PT ;  /* 0x0000000700087812 */ /* 0x000fe400078ec0ff */
[----:B------:R-:W-:-:S04]  /*0920*/  LEA.HI R4, R4, R7, RZ, 0x3 ;  /* 0x0000000704047211 */ /* 0x000fc800078f18ff */
[----:B------:R-:W-:Y:S02]  /*0930*/  LOP3.LUT R6, R4, 0xfffffff8, RZ, 0xc0, !PT ;  /* 0xfffffff804067812 */ /* 0x000fe400078ec0ff */
[----:B------:R-:W-:-:S03]  /*0940*/  SHF.R.S32.HI R9, RZ, 0x3, R4 ;  /* 0x00000003ff097819 */ /* 0x000fc60000011404 */
[----:B------:R-:W-:Y:S01]  /*0950*/  IMAD.IADD R11, R7, 0x1, -R6 ;  /* 0x00000001070b7824 */ /* 0x000fe200078e0a06 */
[----:B------:R-:W-:-:S04]  /*0960*/  SHF.R.U32.HI R6, RZ, 0x3, R0 ;  /* 0x00000003ff067819 */ /* 0x000fc80000011600 */
[----:B------:R-:W-:-:S13]  /*0970*/  ISETP.NE.AND P0, PT, R8, R11, PT ;  /* 0x0000000b0800720c */ /* 0x000fda0003f05270 */
[----:B------:R-:W-:Y:S05]  /*0980*/  @P0 BRA `(.L_x_302) ;  /* 0x0000000000680947 */ /* 0x000fea0003800000 */
[----:B------:R-:W-:Y:S01]  /*0990*/  IMAD.IADD R4, R6, 0x1, -R9 ;  /* 0x0000000106047824 */ /* 0x000fe200078e0a09 */
[----:B------:R-:W-:Y:S01]  /*09a0*/  BSSY.RECONVERGENT B1, `(.L_x_303) ;  /* 0x0000017000017945 */ /* 0x000fe20003800200 */
[----:B------:R-:W-:-:S03]  /*09b0*/  PLOP3.LUT P0, PT, PT, PT, PT, 0x80, 0x8 ;  /* 0x000000000008781c */ /* 0x000fc60003f0f070 */
[----:B------:R-:W-:-:S04]  /*09c0*/  LOP3.LUT R3, RZ, R4, RZ, 0x33, !PT ;  /* 0x00000004ff037212 */ /* 0x000fc800078e33ff */
[----:B------:R-:W-:-:S04]  /*09d0*/  LEA.HI R6, R3, R4, RZ, 0x1 ;  /* 0x0000000403067211 */ /* 0x000fc800078f08ff */
[----:B------:R-:W-:-:S04]  /*09e0*/  IABS R2, R6 ;  /* 0x0000000600027213 */ /* 0x000fc80000000000 */
[----:B------:R-:W-:-:S13]  /*09f0*/  ISETP.GE.U32.AND P1, PT, R2, 0x2, PT ;  /* 0x000000020200780c */ /* 0x000fda0003f26070 */
[----:B------:R-:W-:Y:S05]  /*0a00*/  @!P1 BRA `(.L_x_304) ;  /* 0x0000000000409947 */ /* 0x000fea0003800000 */
[----:B------:R-:W0:Y:S01]  /*0a10*/  LDC.64 R2, c[0x0][0x380] ;  /* 0x0000e000ff027b82 */ /* 0x000e220000000a00 */
[----:B------:R-:W-:Y:S01]  /*0a20*/  ISETP.GT.AND P1, PT, R4, -0x1, PT ;  /* 0xffffffff0400780c */ /* 0x000fe20003f24270 */
[----:B------:R-:W-:-:S12]  /*0a30*/  IMAD.MOV.U32 R7, RZ, RZ, 0x1 ;  /* 0x00000001ff077424 */ /* 0x000fd800078e00ff */
.L_x_305:
[----:B------:R-:W-:-:S05]  /*0a40*/  IMAD.MOV R4, RZ, RZ, -R7 ;  /* 0x000000ffff047224 */ /* 0x000fca00078e0a07 */
[----:B------:R-:W-:-:S05]  /*0a50*/  SEL R4, R7, R4, P1 ;  /* 0x0000000407047207 */ /* 0x000fca0000800000 */
        /* <DEDUP_REMOVED lines=11> */
.L_x_304:
[----:B------:R-:W-:Y:S05]  /*0b10*/  BSYNC.RECONVERGENT B1 ;  /* 0x0000000000017941 */ /* 0x000fea0003800200 */
.L_x_303:
[----:B------:R-:W-:Y:S05]  /*0b20*/  BRA `(.L_x_292) ;  /* 0x0000000800947947 */ /* 0x000fea0003800000 */
.L_x_302:
[----:B------:R-:W-:Y:S01]  /*0b30*/  ISETP.NE.AND P1, PT, R6, R9, PT ;  /* 0x000000090600720c */ /* 0x000fe20003f25270 */
[----:B------:R-:W-:Y:S01]  /*0b40*/  BSSY.RECONVERGENT B1, `(.L_x_306) ;  /* 0x0000017000017945 */ /* 0x000fe20003800200 */
        /* <DEDUP_REMOVED lines=9> */
[----:B------:R-:W-:Y:S01]  /*0be0*/  ISETP.GT.AND P1, PT, R11, -0x1, PT ;  /* 0xffffffff0b00780c */ /* 0x000fe20003f24270 */
[----:B------:R-:W-:-:S12]  /*0bf0*/  IMAD.MOV.U32 R7, RZ, RZ, 0x1 ;  /* 0x00000001ff077424 */ /* 0x000fd800078e00ff */
.L_x_308:
[----:B------:R-:W-:-:S05]  /*0c00*/  IMAD.MOV R4, RZ, RZ, -R7 ;  /* 0x000000ffff047224 */ /* 0x000fca00078e0a07 */
[----:B------:R-:W-:-:S05]  /*0c10*/  SEL R5, R7, R4, P1 ;  /* 0x0000000407057207 */ /* 0x000fca0000800000 */
[----:B------:R-:W-:-:S06]  /*0c20*/  IMAD.WIDE R4, R5, 0x4, R2 ;  /* 0x0000000405047825 */ /* 0x000fcc00078e0202 */
        /* <DEDUP_REMOVED lines=8> */
.L_x_307:
[----:B------:R-:W-:Y:S05]  /*0cb0*/  BSYNC.RECONVERGENT B1 ;  /* 0x0000000000017941 */ /* 0x000fea0003800200 */
.L_x_306:
[----:B------:R-:W-:Y:S05]  /*0cc0*/  BRA `(.L_x_292) ;  /* 0x00000008002c7947 */ /* 0x000fea0003800000 */
.L_x_293:
[----:B------:R-:W-:-:S05]  /*0cd0*/  IMAD.MOV.U32 R6, RZ, RZ, -0x4 ;  /* 0xfffffffcff067424 */ /* 0x000fca00078e00ff */
[----:B------:R-:W-:-:S05]  /*0ce0*/  VIADDMNMX.U32 R11, R11, R6, 0x3, PT ;  /* 0x000000030b0b7446 */ /* 0x000fca0003800006 */
[----:B------:R-:W-:-:S04]  /*0cf0*/  IMAD.SHL.U32 R11, R11, 0x4, RZ ;  /* 0x000000040b0b7824 */ /* 0x000fc800078e00ff */
[----:B------:R-:W0:Y:S02]  /*0d00*/  LDC R8, c[0x2][R11+0x10] ;  /* 0x008004000b087b82 */ /* 0x000e240000000800 */
[----:B0-----:R-:W-:-:S04]  /*0d10*/  SHF.R.S32.HI R9, RZ, 0x1f, R8 ;  /* 0x0000001fff097819 */ /* 0x001fc80000011408 */
.L_x_354:
[----:B------:R-:W-:Y:S05]  /*0d20*/  BRX R8 -0xd30                                           (*"BRANCH_TARGETS .L_x_355,.L_x_356,.L_x_357,.L_x_292"*) ;  /* 0xfffffff008b47949 */ /* 0x000fea000383ffff */
.L_x_357:
[----:B------:R-:W-:Y:S01]  /*0d30*/  SHF.R.S32.HI R2, RZ, 0x1f, R7 ;  /* 0x0000001fff027819 */ /* 0x000fe20000011407 */
[----:B------:R-:W-:Y:S01]  /*0d40*/  BSSY.RECONVERGENT B1, `(.L_x_309) ;  /* 0x000000d000017945 */ /* 0x000fe20003800200 */
[----:B------:R-:W-:Y:S02]  /*0d50*/  LOP3.LUT R4, R0, 0x7, RZ, 0xc0, !PT ;  /* 0x0000000700047812 */ /* 0x000fe400078ec0ff */
[----:B------:R-:W-:Y:S02]  /*0d60*/  LEA.HI R3, R2, R7, RZ, 0x3 ;  /* 0x0000000702037211 */ /* 0x000fe400078f18ff */
[----:B------:R-:W-:Y:S02]  /*0d70*/  PLOP3.LUT P0, PT, PT, PT, PT, 0x8, 0x80 ;  /* 0x000000000080781c */ /* 0x000fe40003f0e170 */
[----:B------:R-:W-:-:S04]  /*0d80*/  LOP3.LUT R2, R3, 0xfffffff8, RZ, 0xc0, !PT ;  /* 0xfffffff803027812 */ /* 0x000fc800078ec0ff */
[----:B------:R-:W-:-:S04]  /*0d90*/  IADD3 R7, PT, PT, -R4, R7, -R2 ;  /* 0x0000000704077210 */ /* 0x000fc80007ffe902 */
[----:B------:R-:W-:-:S04]  /*0da0*/  IABS R2, R7 ;  /* 0x0000000700027213 */ /* 0x000fc80000000000 */
[----:B------:R-:W-:-:S13]  /*0db0*/  ISETP.GT.U32.AND P1, PT, R2, 0x1, PT ;  /* 0x000000010200780c */ /* 0x000fda0003f24070 */
[----:B------:R-:W-:Y:S05]  /*0dc0*/  @P1 BRA `(.L_x_310) ;  /* 0x0000000000101947 */ /* 0x000fea0003800000 */
[----:B------:R-:W-:-:S04]  /*0dd0*/  SHF.R.U32.HI R2, RZ, 0x3, R0 ;  /* 0x00000003ff027819 */ /* 0x000fc80000011600 */
[----:B------:R-:W-:-:S04]  /*0de0*/  LEA.HI.SX32 R2, R3, -R2, 0x1d ;  /* 0x8000000203027211 */ /* 0x000fc800078feaff */
[----:B------:R-:W-:-:S04]  /*0df0*/  IABS R2, R2 ;  /* 0x0000000200027213 */ /* 0x000fc80000000000 */
[----:B------:R-:W-:-:S13]  /*0e00*/  ISETP.LT.U32.AND P0, PT, R2, 0x2, PT ;  /* 0x000000020200780c */ /* 0x000fda0003f01070 */
.L_x_310:
[----:B------:R-:W-:Y:S05]  /*0e10*/  BSYNC.RECONVERGENT B1 ;  /* 0x0000000000017941 */ /* 0x000fea0003800200 */
.L_x_309:
[----:B------:R-:W-:Y:S05]  /*0e20*/  BRA `(.L_x_292) ;  /* 0x0000000400d47947 */ /* 0x000fea0003800000 */
.L_x_355:
[----:B------:R-:W-:Y:S01]  /*0e30*/  SHF.R.S32.HI R2, RZ, 0x1f, R7 ;  /* 0x0000001fff027819 */ /* 0x000fe20000011407 */
[----:B------:R-:W-:Y:S01]  /*0e40*/  BSSY.RECONVERGENT B1, `(.L_x_311) ;  /* 0x0000013000017945 */ /* 0x000fe20003800200 */
[----:B------:R-:W-:Y:S02]  /*0e50*/  LOP3.LUT R3, R0, 0x7, RZ, 0xc0, !PT ;  /* 0x0000000700037812 */ /* 0x000fe400078ec0ff */
[----:B------:R-:W-:-:S04]  /*0e60*/  LEA.HI R2, R2, R7, RZ, 0x3 ;  /* 0x0000000702027211 */ /* 0x000fc800078f18ff */
[----:B------:R-:W-:-:S04]  /*0e70*/  LOP3.LUT R4, R2, 0xfffffff8, RZ, 0xc0, !PT ;  /* 0xfffffff802047812 */ /* 0x000fc800078ec0ff */
[----:B------:R-:W-:-:S04]  /*0e80*/  IADD3 R3, PT, PT, -R3, R7, -R4 ;  /* 0x0000000703037210 */ /* 0x000fc80007ffe904 */
[----:B------:R-:W-:Y:S02]  /*0e90*/  IABS R4, R3 ;  /* 0x0000000300047213 */ /* 0x000fe40000000000 */
[----:B------:R-:W-:Y:S02]  /*0ea0*/  SHF.R.U32.HI R3, RZ, 0x3, R0 ;  /* 0x00000003ff037819 */ /* 0x000fe40000011600 */
        /* <DEDUP_REMOVED lines=9> */
.L_x_312:
[----:B------:R-:W-:-:S04]  /*0f40*/  LEA.HI.SX32 R2, R2, -R3, 0x1d ;  /* 0x8000000302027211 */ /* 0x000fc800078feaff */
[----:B------:R-:W-:-:S04]  /*0f50*/  IABS R2, R2 ;  /* 0x0000000200027213 */ /* 0x000fc80000000000 */
[----:B------:R-:W-:-:S13]  /*0f60*/  ISETP.EQ.AND P0, PT, R2, 0x2, PT ;  /* 0x000000020200780c */ /* 0x000fda0003f02270 */
.L_x_313:
[----:B------:R-:W-:Y:S05]  /*0f70*/  BSYNC.RECONVERGENT B1 ;  /* 0x0000000000017941 */ /* 0x000fea0003800200 */
.L_x_311:
[----:B------:R-:W-:Y:S05]  /*0f80*/  BRA `(.L_x_292) ;  /* 0x00000004007c7947 */ /* 0x000fea0003800000 */
.L_x_356:
[----:B------:R-:W-:Y:S02]  /*0f90*/  SHF.R.S32.HI R6, RZ, 0x1f, R7 ;  /* 0x0000001fff067819 */ /* 0x000fe40000011407 */
[----:B------:R-:W-:Y:S02]  /*0fa0*/  SHF.R.U32.HI R9, RZ, 0x3, R0 ;  /* 0x00000003ff097819 */ /* 0x000fe40000011600 */
[----:B------:R-:W-:-:S04]  /*0fb0*/  LEA.HI R6, R6, R7, RZ, 0x3 ;  /* 0x0000000706067211 */ /* 0x000fc800078f18ff */
[----:B------:R-:W-:Y:S02]  /*0fc0*/  LOP3.LUT R8, R6, 0xfffffff8, RZ, 0xc0, !PT ;  /* 0xfffffff806087812 */ /* 0x000fe400078ec0ff */
[----:B------:R-:W-:-:S03]  /*0fd0*/  SHF.R.S32.HI R6, RZ, 0x3, R6 ;  /* 0x00000003ff067819 */ /* 0x000fc60000011406 */
[----:B------:R-:W-:Y:S01]  /*0fe0*/  IMAD.IADD R7, R7, 0x1, -R8 ;  /* 0x0000000107077824 */ /* 0x000fe200078e0a08 */
[----:B------:R-:W-:Y:S02]  /*0ff0*/  LOP3.LUT R8, R0, 0x7, RZ, 0xc0, !PT ;  /* 0x0000000700087812 */ /* 0x000fe400078ec0ff */
[----:B------:R-:W-:Y:S02]  /*1000*/  ISETP.NE.AND P1, PT, R9, R6, PT ;  /* 0x000000060900720c */ /* 0x000fe40003f25270 */
[----:B------:R-:W-:-:S13]  /*1010*/  ISETP.NE.AND P0, PT, R8, R7, PT ;  /* 0x000000070800720c */ /* 0x000fda0003f05270 */
[----:B------:R-:W-:Y:S05]  /*1020*/  @P1 BRA P0, `(.L_x_314) ;  /* 0x0000000000d41947 */ /* 0x000fea0000000000 */
        /* <DEDUP_REMOVED lines=13> */
.L_x_318:
        /* <DEDUP_REMOVED lines=13> */
.L_x_317:
[----:B------:R-:W-:Y:S05]  /*11d0*/  BSYNC.RECONVERGENT B1 ;  /* 0x0000000000017941 */ /* 0x000fea0003800200 */
.L_x_316:
[----:B------:R-:W-:Y:S05]  /*11e0*/  BRA `(.L_x_292) ;  /* 0x0000000000e47947 */ /* 0x000fea0003800000 */
.L_x_315:
[----:B------:R-:W-:Y:S01]  /*11f0*/  BSSY.RECONVERGENT B1, `(.L_x_319) ;  /* 0x0000017000017945 */ /* 0x000fe20003800200 */
[----:B------:R-:W-:-:S03]  /*1200*/  PLOP3.LUT P0, PT, PT, PT, PT, 0x8, 0x80 ;  /* 0x000000000080781c */ /* 0x000fc60003f0e170 */
[----:B------:R-:W-:Y:S10]  /*1210*/  @P1 BRA `(.L_x_320) ;  /* 0x0000000000501947 */ /* 0x000ff40003800000 */
        /* <DEDUP_REMOVED lines=9> */
.L_x_321:
        /* <DEDUP_REMOVED lines=11> */
.L_x_320:
[----:B------:R-:W-:Y:S05]  /*1360*/  BSYNC.RECONVERGENT B1 ;  /* 0x0000000000017941 */ /* 0x000fea0003800200 */
.L_x_319:
[----:B------:R-:W-:Y:S05]  /*1370*/  BRA `(.L_x_292) ;  /* 0x0000000000807947 */ /* 0x000fea0003800000 */
.L_x_314:
        /* <DEDUP_REMOVED lines=16> */
[----:B------:R-:W-:Y:S01]  /*1480*/  ISETP.GE.AND P3, PT, R8, RZ, PT ;  /* 0x000000ff0800720c */ /* 0x000fe20003f66270 */
[----:B------:R-:W-:Y:S01]  /*1490*/  IMAD.MOV.U32 R8, RZ, RZ, 0x1 ;  /* 0x00000001ff087424 */ /* 0x000fe200078e00ff */
[----:B------:R-:W-:-:S13]  /*14a0*/  ISETP.GE.AND P1, PT, R2, RZ, PT ;  /* 0x000000ff0200720c */ /* 0x000fda0003f26270 */
.L_x_322:
[----:B------:R-:W-:-:S05]  /*14b0*/  IMAD.MOV R11, RZ, RZ, -R8 ;  /* 0x000000ffff0b7224 */ /* 0x000fca00078e0a08 */
[CC--:B------:R-:W-:Y:S02]  /*14c0*/  SEL R3, R11.reuse, R8.reuse, !P1 ;  /* 0x000000080b037207 */ /* 0x0c0fe40004800000 */
[----:B------:R-:W-:-:S03]  /*14d0*/  SEL R2, R11, R8, !P3 ;  /* 0x000000080b027207 */ /* 0x000fc60005800000 */
[----:B------:R-:W-:Y:S02]  /*14e0*/  IMAD.IADD R3, R6, 0x1, R3 ;  /* 0x0000000106037824 */ /* 0x000fe400078e0203 */
        /* <DEDUP_REMOVED lines=9> */
.L_x_292:
[----:B------:R-:W-:Y:S05]  /*1580*/  BSYNC.RECONVERGENT B0 ;  /* 0x0000000000007941 */ /* 0x000fea0003800200 */
.L_x_289:
[----:B------:R-:W0:Y:S01]  /*1590*/  LDC.64 R2, c[0x0][0x388] ;  /* 0x0000e200ff027b82 */ /* 0x000e220000000a00 */
[C---:B------:R-:W-:Y:S01]  /*15a0*/  SEL R5, R0.reuse, 0x3e8, P0 ;  /* 0x000003e800057807 */ /* 0x040fe20000000000 */
[----:B0-----:R-:W-:-:S05]  /*15b0*/  IMAD.WIDE.U32 R2, R0, 0x4, R2 ;  /* 0x0000000400027825 */ /* 0x001fca00078e0002 */
[----:B------:R-:W-:Y:S01]  /*15c0*/  STG.E desc[UR6][R2.64], R5 ;  /* 0x0000000502007986 */ /* 0x000fe2000c101906 */
[----:B------:R-:W-:Y:S05]  /*15d0*/  EXIT ;  /* 0x000000000000794d */ /* 0x000fea0003800000 */
.L_x_323:
        /* <DEDUP_REMOVED lines=10> */
.L_x_368:


//--------------------- .text._Z15kernelFindPawnsPiS_b --------------------------
	.section	.text._Z15kernelFindPawnsPiS_b,"ax",@progbits
	.align	128
        .global         _Z15kernelFindPawnsPiS_b
        .type           _Z15kernelFindPawnsPiS_b,@function
        .size           _Z15kernelFindPawnsPiS_b,(.L_x_369 - _Z15kernelFindPawnsPiS_b)
        .other          _Z15kernelFindPawnsPiS_b,@"STO_CUDA_ENTRY STV_DEFAULT"
_Z15kernelFindPawnsPiS_b:
.text._Z15kernelFindPawnsPiS_b:
[----:B------:R-:W-:Y:S01]  /*0000*/  LDC R1, c[0x0][0x37c] ;  /* 0x0000df00ff017b82 */ /* 0x000fe20000000800 */
[----:B------:R-:W0:Y:S02]  /*0010*/  S2R R7, SR_TID.X ;  /* 0x0000000000077919 */ /* 0x000e240000002100 */
[----:B0-----:R-:W-:-:S13]  /*0020*/  ISETP.GT.U32.AND P0, PT, R7, 0x3f, PT ;  /* 0x0000003f0700780c */ /* 0x001fda0003f04070 */
[----:B------:R-:W-:Y:S05]  /*0030*/  @P0 EXIT ;  /* 0x000000000000094d */ /* 0x000fea0003800000 */
[----:B------:R-:W0:Y:S01]  /*0040*/  LDCU.U8 UR4, c[0x0][0x390] ;  /* 0x00007200ff0477ac */ /* 0x000e220008000000 */
[----:B------:R-:W1:Y:S01]  /*0050*/  LDCU.64 UR6, c[0x0][0x358] ;  /* 0x00006b00ff0677ac */ /* 0x000e620008000a00 */
[----:B0-----:R-:W-:-:S04]  /*0060*/  UPRMT UR4, UR4, 0x8880, URZ ;  /* 0x0000888004047896 */ /* 0x001fc800080000ff */
[----:B------:R-:W-:-:S09]  /*0070*/  UISETP.NE.AND UP0, UPT, UR4, 0x1, UPT ;  /* 0x000000010400788c */ /* 0x000fd2000bf05270 */
[----:B-1----:R-:W-:Y:S05]  /*0080*/  BRA.U !UP0, `(.L_x_324) ;  /* 0x0000000108347547 */ /* 0x002fea000b800000 */
[----:B------:R-:W-:Y:S01]  /*0090*/  UISETP.NE.AND UP0, UPT, UR4, URZ, UPT ;  /* 0x000000ff0400728c */ /* 0x000fe2000bf05270 */
[----:B------:R-:W-:-:S08]  /*00a0*/  IMAD.MOV.U32 R5, RZ, RZ, 0x3e8 ;  /* 0x000003e8ff057424 */ /* 0x000fd000078e00ff */
[----:B------:R-:W-:Y:S05]  /*00b0*/  BRA.U UP0, `(.L_x_325) ;  /* 0x00000001003c7547 */ /* 0x000fea000b800000 */
[----:B------:R-:W0:Y:S02]  /*00c0*/  LDC.64 R2, c[0x0][0x380] ;  /* 0x0000e000ff027b82 */ /* 0x000e240000000a00 */
[----:B0-----:R-:W-:-:S06]  /*00d0*/  IMAD.WIDE.U32 R2, R7, 0x4, R2 ;  /* 0x0000000407027825 */ /* 0x001fcc00078e0002 */
[----:B------:R-:W2:Y:S01]  /*00e0*/  LDG.E R2, desc[UR6][R2.64] ;  /* 0x0000000602027981 */ /* 0x000ea2000c1e1900 */
[----:B------:R-:W-:Y:S01]  /*00f0*/  BSSY.RECONVERGENT B0, `(.L_x_326) ;  /* 0x0000005000007945 */ /* 0x000fe20003800200 */
[----:B--2---:R-:W-:-:S13]  /*0100*/  ISETP.GE.AND P0, PT, R2, 0x1, PT ;  /* 0x000000010200780c */ /* 0x004fda0003f06270 */
[----:B------:R-:W-:Y:S05]  /*0110*/  @!P0 BRA `(.L_x_327) ;  /* 0x0000000000088947 */ /* 0x000fea0003800000 */
[----:B------:R-:W-:-:S04]  /*0120*/  ISETP.GE.U32.AND P0, PT, R2, 0xa, PT ;  /* 0x0000000a0200780c */ /* 0x000fc80003f06070 */
[----:B------:R-:W-:-:S09]  /*0130*/  SEL R5, R7, 0x3e8, !P0 ;  /* 0x000003e807057807 */ /* 0x000fd20004000000 */
.L_x_327:
[----:B------:R-:W-:Y:S05]  /*0140*/  BSYNC.RECONVERGENT B0 ;  /* 0x0000000000007941 */ /* 0x000fea0003800200 */
.L_x_326:
[----:B------:R-:W-:Y:S05]  /*0150*/  BRA `(.L_x_325) ;  /* 0x0000000000147947 */ /* 0x000fea0003800000 */
.L_x_324:
[----:B------:R-:W0:Y:S02]  /*0160*/  LDC.64 R2, c[0x0][0x380] ;  /* 0x0000e000ff027b82 */ /* 0x000e240000000a00 */
[----:B0-----:R-:W-:-:S06]  /*0170*/  IMAD.WIDE.U32 R2, R7, 0x4, R2 ;  /* 0x0000000407027825 */ /* 0x001fcc00078e0002 */
[----:B------:R-:W2:Y:S02]  /*0180*/  LDG.E R2, desc[UR6][R2.64] ;  /* 0x0000000602027981 */ /* 0x000ea4000c1e1900 */
[----:B--2---:R-:W-:-:S04]  /*0190*/  ISETP.GT.AND P0, PT, R2, 0xa, PT ;  /* 0x0000000a0200780c */ /* 0x004fc80003f04270 */
[----:B------:R-:W-:-:S09]  /*01a0*/  SEL R5, R7, 0x3e8, P0 ;  /* 0x000003e807057807 */ /* 0x000fd20000000000 */
.L_x_325:
[----:B------:R-:W0:Y:S02]  /*01b0*/  LDC.64 R2, c[0x0][0x388] ;  /* 0x0000e200ff027b82 */ /* 0x000e240000000a00 */
[----:B0-----:R-:W-:-:S05]  /*01c0*/  IMAD.WIDE.U32 R2, R7, 0x4, R2 ;  /* 0x0000000407027825 */ /* 0x001fca00078e0002 */
[----:B------:R-:W-:Y:S01]  /*01d0*/  STG.E desc[UR6][R2.64], R5 ;  /* 0x0000000502007986 */ /* 0x000fe2000c101906 */
[----:B------:R-:W-:Y:S05]  /*01e0*/  EXIT ;  /* 0x000000000000794d */ /* 0x000fea0003800000 */
.L_x_328:
        /* <DEDUP_REMOVED lines=9> */
.L_x_369:


//--------------------- .nv.shared._ZN3cub18CUB_300001_SM_10006detail10radix_sort29DeviceRadixSortOnesweepKernelINS1_5radix10policy_hubIiNS0_8NullTypeEyE10Policy1000ELNS0_9SortOrderE0EiS6_yiiNS1_21identity_decomposer_tEEEvPT5_SC_PT3_PKSD_PT1_PKSH_PT2_PKSL_T4_iiT6_ --------------------------
	.section	.nv.shared._ZN3cub18CUB_300001_SM_10006detail10radix_sort29DeviceRadixSortOnesweepKernelINS1_5radix10policy_hubIiNS0_8NullTypeEyE10Policy1000ELNS0_9SortOrderE0EiS6_yiiNS1_21identity_decomposer_tEEEvPT5_SC_PT3_PKSD_PT1_PKSH_PT2_PKSL_T4_iiT6_,"aw",@nobits
	.sectionflags	@""
	.align	16
.nv.shared._ZN3cub18CUB_300001_SM_10006detail10radix_sort29DeviceRadixSortOnesweepKernelINS1_5radix10policy_hubIiNS0_8NullTypeEyE10Policy1000ELNS0_9SortOrderE0EiS6_yiiNS1_21identity_decomposer_tEEEvPT5_SC_PT3_PKSD_PT1_PKSH_PT2_PKSL_T4_iiT6_:
	.zero		32256


//--------------------- .nv.shared.reserved.0     --------------------------
	.section	.nv.shared.reserved.0,"aw",@nobits
	.weak		__nv_reservedSMEM_offset_0_alias
	.size		__nv_reservedSMEM_offset_0_alias, 0, 64
	.other		__nv_reservedSMEM_offset_0_alias,@"STO_CUDA_RESERVED_SHARED STV_DEFAULT"
__nv_reservedSMEM_offset_0_alias:
	.zero		0
	.zero		64


//--------------------- .nv.global                --------------------------
	.section	.nv.global,"aw",@nobits
.nv.global:
	.type		_ZN34_INTERNAL_e004f76e_4_k_cu_f8e8844f6thrust24THRUST_300001_SM_1000_NS12placeholders2_8E,@object
	.size		_ZN34_INTERNAL_e004f76e_4_k_cu_f8e8844f6thrust24THRUST_300001_SM_1000_NS12placeholders2_8E,(_ZN34_INTERNAL_e004f76e_4_k_cu_f8e8844f4cuda3std3__436_GLOBAL__N__e004f76e_4_k_cu_f8e8844f6ignoreE - _ZN34_INTERNAL_e004f76e_4_k_cu_f8e8844f6thrust24THRUST_300001_SM_1000_NS12placeholders2_8E)
_ZN34_INTERNAL_e004f76e_4_k_cu_f8e8844f6thrust24THRUST_300001_SM_1000_NS12placeholders2_8E:
	.zero		1
	.type		_ZN34_INTERNAL_e004f76e_4_k_cu_f8e8844f4cuda3std3__436_GLOBAL__N__e004f76e_4_k_cu_f8e8844f6ignoreE,@object
	.size		_ZN34_INTERNAL_e004f76e_4_k_cu_f8e8844f4cuda3std3__436_GLOBAL__N__e004f76e_4_k_cu_f8e8844f6ignoreE,(_ZN34_INTERNAL_e004f76e_4_k_cu_f8e8844f4cuda3std6ranges3__45__cpo4dataE - _ZN34_INTERNAL_e004f76e_4_k_cu_f8e8844f4cuda3std3__436_GLOBAL__N__e004f76e_4_k_cu_f8e8844f6ignoreE)
_ZN34_INTERNAL_e004f76e_4_k_cu_f8e8844f4cuda3std3__436_GLOBAL__N__e004f76e_4_k_cu_f8e8844f6ignoreE:
	.zero		1
	.type		_ZN34_INTERNAL_e004f76e_4_k_cu_f8e8844f4cuda3std6ranges3__45__cpo4dataE,@object
	.size		_ZN34_INTERNAL_e004f76e_4_k_cu_f8e8844f4cuda3std6ranges3__45__cpo4dataE,(_ZN34_INTERNAL_e004f76e_4_k_cu_f8e8844f6thrust24THRUST_300001_SM_1000_NS6system3cpp3parE - _ZN34_INTERNAL_e004f76e_4_k_cu_f8e8844f4cuda3std6ranges3__45__cpo4dataE)
_ZN34_INTERNAL_e004f76e_4_k_cu_f8e8844f4cuda3std6ranges3__45__cpo4dataE:
	.zero		1
	.type		_ZN34_INTERNAL_e004f76e_4_k_cu_f8e8844f6thrust24THRUST_300001_SM_1000_NS6system3cpp3parE,@object
	.size		_ZN34_INTERNAL_e004f76e_4_k_cu_f8e8844f6thrust24THRUST_300001_SM_1000_NS6system3cpp3parE,(_ZN34_INTERNAL_e004f76e_4_k_cu_f8e8844f4cuda3std3__45__cpo5beginE - _ZN34_INTERNAL_e004f76e_4_k_cu_f8e8844f6thrust24THRUST_300001_SM_1000_NS6system3cpp3parE)
_ZN34_INTERNAL_e004f76e_4_k_cu_f8e8844f6thrust24THRUST_300001_SM_1000_NS6system3cpp3parE:
	.zero		1
	.type		_ZN34_INTERNAL_e004f76e_4_k_cu_f8e8844f4cuda3std3__45__cpo5beginE,@object
	.size		_ZN34_INTERNAL_e004f76e_4_k_cu_f8e8844f4cuda3std3__45__cpo5beginE,(_ZN34_INTERNAL_e004f76e_4_k_cu_f8e8844f4cuda3std6ranges3__45__cpo5beginE - _ZN34_INTERNAL_e004f76e_4_k_cu_f8e8844f4cuda3std3__45__cpo5beginE)
_ZN34_INTERNAL_e004f76e_4_k_cu_f8e8844f4cuda3std3__45__cpo5beginE:
	.zero		1
	.type		_ZN34_INTERNAL_e004f76e_4_k_cu_f8e8844f4cuda3std6ranges3__45__cpo5beginE,@object
	.size		_ZN34_INTERNAL_e004f76e_4_k_cu_f8e8844f4cuda3std6ranges3__45__cpo5beginE,(_ZN34_INTERNAL_e004f76e_4_k_cu_f8e8844f6thrust24THRUST_300001_SM_1000_NS6deviceE - _ZN34_INTERNAL_e004f76e_4_k_cu_f8e8844f4cuda3std6ranges3__45__cpo5beginE)
_ZN34_INTERNAL_e004f76e_4_k_cu_f8e8844f4cuda3std6ranges3__45__cpo5beginE:
	.zero		1
	.type		_ZN34_INTERNAL_e004f76e_4_k_cu_f8e8844f6thrust24THRUST_300001_SM_1000_NS6deviceE,@object
	.size		_ZN34_INTERNAL_e004f76e_4_k_cu_f8e8844f6thrust24THRUST_300001_SM_1000_NS6deviceE,(_ZN34_INTERNAL_e004f76e_4_k_cu_f8e8844f4cuda3std3__47nulloptE - _ZN34_INTERNAL_e004f76e_4_k_cu_f8e8844f6thrust24THRUST_300001_SM_1000_NS6deviceE)
_ZN34_INTERNAL_e004f76e_4_k_cu_f8e8844f6thrust24THRUST_300001_SM_1000_NS6deviceE:
	.zero		1
	.type		_ZN34_INTERNAL_e004f76e_4_k_cu_f8e8844f4cuda3std3__47nulloptE,@object
	.size		_ZN34_INTERNAL_e004f76e_4_k_cu_f8e8844f4cuda3std3__47nulloptE,(_ZN34_INTERNAL_e004f76e_4_k_cu_f8e8844f4cuda3std6ranges3__45__cpo8distanceE - _ZN34_INTERNAL_e004f76e_4_k_cu_f8e8844f4cuda3std3__47nulloptE)
_ZN34_INTERNAL_e004f76e_4_k_cu_f8e8844f4cuda3std3__47nulloptE:
	.zero		1
	.type		_ZN34_INTERNAL_e004f76e_4_k_cu_f8e8844f4cuda3std6ranges3__45__cpo8distanceE,@object
	.size		_ZN34_INTERNAL_e004f76e_4_k_cu_f8e8844f4cuda3std6ranges3__45__cpo8distanceE,(_ZN34_INTERNAL_e004f76e_4_k_cu_f8e8844f6thrust24THRUST_300001_SM_1000_NS12placeholders2_4E - _ZN34_INTERNAL_e004f76e_4_k_cu_f8e8844f4cuda3std6ranges3__45__cpo8distanceE)
_ZN34_INTERNAL_e004f76e_4_k_cu_f8e8844f4cuda3std6ranges3__45__cpo8distanceE:
	.zero		1
	.type		_ZN34_INTERNAL_e004f76e_4_k_cu_f8e8844f6thrust24THRUST_300001_SM_1000_NS12placeholders2_4E,@object
	.size		_ZN34_INTERNAL_e004f76e_4_k_cu_f8e8844f6thrust24THRUST_300001_SM_1000_NS12placeholders2_4E,(_ZN34_INTERNAL_e004f76e_4_k_cu_f8e8844f4cuda3std3__45__cpo6rbeginE - _ZN34_INTERNAL_e004f76e_4_k_cu_f8e8844f6thrust24THRUST_300001_SM_1000_NS12placeholders2_4E)
_ZN34_INTERNAL_e004f76e_4_k_cu_f8e8844f6thrust24THRUST_300001_SM_1000_NS12placeholders2_4E:
	.zero		1
	.type		_ZN34_INTERNAL_e004f76e_4_k_cu_f8e8844f4cuda3std3__45__cpo6rbeginE,@object
	.size		_ZN34_INTERNAL_e004f76e_4_k_cu_f8e8844f4cuda3std3__45__cpo6rbeginE,(_ZN34_INTERNAL_e004f76e_4_k_cu_f8e8844f4cuda3std6ranges3__45__cpo7advanceE - _ZN34_INTERNAL_e004f76e_4_k_cu_f8e8844f4cuda3std3__45__cpo6rbeginE)
_ZN34_INTERNAL_e004f76e_4_k_cu_f8e8844f4cuda3std3__45__cpo6rbeginE:
	.zero		1
	.type		_ZN34_INTERNAL_e004f76e_4_k_cu_f8e8844f4cuda3std6ranges3__45__cpo7advanceE,@object
	.size		_ZN34_INTERNAL_e004f76e_4_k_cu_f8e8844f4cuda3std6ranges3__45__cpo7advanceE,(_ZN34_INTERNAL_e004f76e_4_k_cu_f8e8844f6thrust24THRUST_300001_SM_1000_NS12placeholders3_10E - _ZN34_INTERNAL_e004f76e_4_k_cu_f8e8844f4cuda3std6ranges3__45__cpo7advanceE)
_ZN34_INTERNAL_e004f76e_4_k_cu_f8e8844f4cuda3std6ranges3__45__cpo7advanceE:
	.zero		1
	.type		_ZN34_INTERNAL_e004f76e_4_k_cu_f8e8844f6thrust24THRUST_300001_SM_1000_NS12placeholders3_10E,@object
	.size		_ZN34_INTERNAL_e004f76e_4_k_cu_f8e8844f6thrust24THRUST_300001_SM_1000_NS12placeholders3_10E,(_ZN34_INTERNAL_e004f76e_4_k_cu_f8e8844f4cuda3std3__48in_placeE - _ZN34_INTERNAL_e004f76e_4_k_cu_f8e8844f6thrust24THRUST_300001_SM_1000_NS12placeholders3_10E)
_ZN34_INTERNAL_e004f76e_4_k_cu_f8e8844f6thrust24THRUST_300001_SM_1000_NS12placeholders3_10E:
	.zero		1
	.type		_ZN34_INTERNAL_e004f76e_4_k_cu_f8e8844f4cuda3std3__48in_placeE,@object
	.size		_ZN34_INTERNAL_e004f76e_4_k_cu_f8e8844f4cuda3std3__48in_placeE,(_ZN34_INTERNAL_e004f76e_4_k_cu_f8e8844f4cuda3std6ranges3__45__cpo4sizeE - _ZN34_INTERNAL_e004f76e_4_k_cu_f8e8844f4cuda3std3__48in_placeE)
_ZN34_INTERNAL_e004f76e_4_k_cu_f8e8844f4cuda3std3__48in_placeE:
	.zero		1
	.type		_ZN34_INTERNAL_e004f76e_4_k_cu_f8e8844f4cuda3std6ranges3__45__cpo4sizeE,@object
	.size		_ZN34_INTERNAL_e004f76e_4_k_cu_f8e8844f4cuda3std6ranges3__45__cpo4sizeE,(_ZN34_INTERNAL_e004f76e_4_k_cu_f8e8844f6thrust24THRUST_300001_SM_1000_NS12placeholders2_2E - _ZN34_INTERNAL_e004f76e_4_k_cu_f8e8844f4cuda3std6ranges3__45__cpo4sizeE)
_ZN34_INTERNAL_e004f76e_4_k_cu_f8e8844f4cuda3std6ranges3__45__cpo4sizeE:
	.zero		1
	.type		_ZN34_INTERNAL_e004f76e_4_k_cu_f8e8844f6thrust24THRUST_300001_SM_1000_NS12placeholders2_2E,@object
	.size		_ZN34_INTERNAL_e004f76e_4_k_cu_f8e8844f6thrust24THRUST_300001_SM_1000_NS12placeholders2_2E,(_ZN34_INTERNAL_e004f76e_4_k_cu_f8e8844f4cuda3std3__45__cpo6cbeginE - _ZN34_INTERNAL_e004f76e_4_k_cu_f8e8844f6thrust24THRUST_300001_SM_1000_NS12placeholders2_2E)
_ZN34_INTERNAL_e004f76e_4_k_cu_f8e8844f6thrust24THRUST_300001_SM_1000_NS12placeholders2_2E:
	.zero		1
	.type		_ZN34_INTERNAL_e004f76e_4_k_cu_f8e8844f4cuda3std3__45__cpo6cbeginE,@object
	.size		_ZN34_INTERNAL_e004f76e_4_k_cu_f8e8844f4cuda3std3__45__cpo6cbeginE,(_ZN34_INTERNAL_e004f76e_4_k_cu_f8e8844f4cuda3std6ranges3__45__cpo6cbeginE - _ZN34_INTERNAL_e004f76e_4_k_cu_f8e8844f4cuda3std3__45__cpo6cbeginE)
_ZN34_INTERNAL_e004f76e_4_k_cu_f8e8844f4cuda3std3__45__cpo6cbeginE:
	.zero		1
	.type		_ZN34_INTERNAL_e004f76e_4_k_cu_f8e8844f4cuda3std6ranges3__45__cpo6cbeginE,@object
	.size		_ZN34_INTERNAL_e004f76e_4_k_cu_f8e8844f4cuda3std6ranges3__45__cpo6cbeginE,(_ZN34_INTERNAL_e004f76e_4_k_cu_f8e8844f6thrust24THRUST_300001_SM_1000_NS12placeholders2_6E - _ZN34_INTERNAL_e004f76e_4_k_cu_f8e8844f4cuda3std6ranges3__45__cpo6cbeginE)
_ZN34_INTERNAL_e004f76e_4_k_cu_f8e8844f4cuda3std6ranges3__45__cpo6cbeginE:
	.zero		1
	.type		_ZN34_INTERNAL_e004f76e_4_k_cu_f8e8844f6thrust24THRUST_300001_SM_1000_NS12placeholders2_6E,@object
	.size		_ZN34_INTERNAL_e004f76e_4_k_cu_f8e8844f6thrust24THRUST_300001_SM_1000_NS12placeholders2_6E,(_ZN34_INTERNAL_e004f76e_4_k_cu_f8e8844f4cuda3std3__45__cpo7crbeginE - _ZN34_INTERNAL_e004f76e_4_k_cu_f8e8844f6thrust24THRUST_300001_SM_1000_NS12placeholders2_6E)
_ZN34_INTERNAL_e004f76e_4_k_cu_f8e8844f6thrust24THRUST_300001_SM_1000_NS12placeholders2_6E:
	.zero		1
	.type		_ZN34_INTERNAL_e004f76e_4_k_cu_f8e8844f4cuda3std3__45__cpo7crbeginE,@object
	.size		_ZN34_INTERNAL_e004f76e_4_k_cu_f8e8844f4cuda3std3__45__cpo7crbeginE,(_ZN34_INTERNAL_e004f76e_4_k_cu_f8e8844f4cuda3std6ranges3__45__cpo4nextE - _ZN34_INTERNAL_e004f76e_4_k_cu_f8e8844f4cuda3std3__45__cpo7crbeginE)
_ZN34_INTERNAL_e004f76e_4_k_cu_f8e8844f4cuda3std3__45__cpo7crbeginE:
	.zero		1
	.type		_ZN34_INTERNAL_e004f76e_4_k_cu_f8e8844f4cuda3std6ranges3__45__cpo4nextE,@object
	.size		_ZN34_INTERNAL_e004f76e_4_k_cu_f8e8844f4cuda3std6ranges3__45__cpo4nextE,(_ZN34_INTERNAL_e004f76e_4_k_cu_f8e8844f4cuda3std6ranges3__45__cpo4swapE - _ZN34_INTERNAL_e004f76e_4_k_cu_f8e8844f4cuda3std6ranges3__45__cpo4nextE)
_ZN34_INTERNAL_e004f76e_4_k_cu_f8e8844f4cuda3std6ranges3__45__cpo4nextE:
	.zero		1
	.type		_ZN34_INTERNAL_e004f76e_4_k_cu_f8e8844f4cuda3std6ranges3__45__cpo4swapE,@object
	.size		_ZN34_INTERNAL_e004f76e_4_k_cu_f8e8844f4cuda3std6ranges3__45__cpo4swapE,(_ZN34_INTERNAL_e004f76e_4_k_cu_f8e8844f6thrust24THRUST_300001_SM_1000_NS8cuda_cub10par_nosyncE - _ZN34_INTERNAL_e004f76e_4_k_cu_f8e8844f4cuda3std6ranges3__45__cpo4swapE)
_ZN34_INTERNAL_e004f76e_4_k_cu_f8e8844f4cuda3std6ranges3__45__cpo4swapE:
	.zero		1
	.type		_ZN34_INTERNAL_e004f76e_4_k_cu_f8e8844f6thrust24THRUST_300001_SM_1000_NS8cuda_cub10par_nosyncE,@object
	.size		_ZN34_INTERNAL_e004f76e_4_k_cu_f8e8844f6thrust24THRUST_300001_SM_1000_NS8cuda_cub10par_nosyncE,(_ZN34_INTERNAL_e004f76e_4_k_cu_f8e8844f6thrust24THRUST_300001_SM_1000_NS3seqE - _ZN34_INTERNAL_e004f76e_4_k_cu_f8e8844f6thrust24THRUST_300001_SM_1000_NS8cuda_cub10par_nosyncE)
_ZN34_INTERNAL_e004f76e_4_k_cu_f8e8844f6thrust24THRUST_300001_SM_1000_NS8cuda_cub10par_nosyncE:
	.zero		1
	.type		_ZN34_INTERNAL_e004f76e_4_k_cu_f8e8844f6thrust24THRUST_300001_SM_1000_NS3seqE,@object
	.size		_ZN34_INTERNAL_e004f76e_4_k_cu_f8e8844f6thrust24THRUST_300001_SM_1000_NS3seqE,(_ZN34_INTERNAL_e004f76e_4_k_cu_f8e8844f4cuda3std3__420unreachable_sentinelE - _ZN34_INTERNAL_e004f76e_4_k_cu_f8e8844f6thrust24THRUST_300001_SM_1000_NS3seqE)
_ZN34_INTERNAL_e004f76e_4_k_cu_f8e8844f6thrust24THRUST_300001_SM_1000_NS3seqE:
	.zero		1
	.type		_ZN34_INTERNAL_e004f76e_4_k_cu_f8e8844f4cuda3std3__420unreachable_sentinelE,@object
	.size		_ZN34_INTERNAL_e004f76e_4_k_cu_f8e8844f4cuda3std3__420unreachable_sentinelE,(_ZN34_INTERNAL_e004f76e_4_k_cu_f8e8844f4cuda3std6ranges3__45__cpo5ssizeE - _ZN34_INTERNAL_e004f76e_4_k_cu_f8e8844f4cuda3std3__420unreachable_sentinelE)
_ZN34_INTERNAL_e004f76e_4_k_cu_f8e8844f4cuda3std3__420unreachable_sentinelE:
	.zero		1
	.type		_ZN34_INTERNAL_e004f76e_4_k_cu_f8e8844f4cuda3std6ranges3__45__cpo5ssizeE,@object
	.size		_ZN34_INTERNAL_e004f76e_4_k_cu_f8e8844f4cuda3std6ranges3__45__cpo5ssizeE,(_ZN34_INTERNAL_e004f76e_4_k_cu_f8e8844f6thrust24THRUST_300001_SM_1000_NS12placeholders2_3E - _ZN34_INTERNAL_e004f76e_4_k_cu_f8e8844f4cuda3std6ranges3__45__cpo5ssizeE)
_ZN34_INTERNAL_e004f76e_4_k_cu_f8e8844f4cuda3std6ranges3__45__cpo5ssizeE:
	.zero		1
	.type		_ZN34_INTERNAL_e004f76e_4_k_cu_f8e8844f6thrust24THRUST_300001_SM_1000_NS12placeholders2_3E,@object
	.size		_ZN34_INTERNAL_e004f76e_4_k_cu_f8e8844f6thrust24THRUST_300001_SM_1000_NS12placeholders2_3E,(_ZN34_INTERNAL_e004f76e_4_k_cu_f8e8844f4cuda3std3__45__cpo4cendE - _ZN34_INTERNAL_e004f76e_4_k_cu_f8e8844f6thrust24THRUST_300001_SM_1000_NS12placeholders2_3E)
_ZN34_INTERNAL_e004f76e_4_k_cu_f8e8844f6thrust24THRUST_300001_SM_1000_NS12placeholders2_3E:
	.zero		1
	.type		_ZN34_INTERNAL_e004f76e_4_k_cu_f8e8844f4cuda3std3__45__cpo4cendE,@object
	.size		_ZN34_INTERNAL_e004f76e_4_k_cu_f8e8844f4cuda3std3__45__cpo4cendE,(_ZN34_INTERNAL_e004f76e_4_k_cu_f8e8844f4cuda3std6ranges3__45__cpo4cendE - _ZN34_INTERNAL_e004f76e_4_k_cu_f8e8844f4cuda3std3__45__cpo4cendE)
_ZN34_INTERNAL_e004f76e_4_k_cu_f8e8844f4cuda3std3__45__cpo4cendE:
	.zero		1
	.type		_ZN34_INTERNAL_e004f76e_4_k_cu_f8e8844f4cuda3std6ranges3__45__cpo4cendE,@object
	.size		_ZN34_INTERNAL_e004f76e_4_k_cu_f8e8844f4cuda3std6ranges3__45__cpo4cendE,(_ZN34_INTERNAL_e004f76e_4_k_cu_f8e8844f6thrust24THRUST_300001_SM_1000_NS12placeholders2_7E - _ZN34_INTERNAL_e004f76e_4_k_cu_f8e8844f4cuda3std6ranges3__45__cpo4cendE)
_ZN34_INTERNAL_e004f76e_4_k_cu_f8e8844f4cuda3std6ranges3__45__cpo4cendE:
	.zero		1
	.type		_ZN34_INTERNAL_e004f76e_4_k_cu_f8e8844f6thrust24THRUST_300001_SM_1000_NS12placeholders2_7E,@object
	.size		_ZN34_INTERNAL_e004f76e_4_k_cu_f8e8844f6thrust24THRUST_300001_SM_1000_NS12placeholders2_7E,(_ZN34_INTERNAL_e004f76e_4_k_cu_f8e8844f4cuda3std3__45__cpo5crendE - _ZN34_INTERNAL_e004f76e_4_k_cu_f8e8844f6thrust24THRUST_300001_SM_1000_NS12placeholders2_7E)
_ZN34_INTERNAL_e004f76e_4_k_cu_f8e8844f6thrust24THRUST_300001_SM_1000_NS12placeholders2_7E:
	.zero		1
	.type		_ZN34_INTERNAL_e004f76e_4_k_cu_f8e8844f4cuda3std3__45__cpo5crendE,@object
	.size		_ZN34_INTERNAL_e004f76e_4_k_cu_f8e8844f4cuda3std3__45__cpo5crendE,(_ZN34_INTERNAL_e004f76e_4_k_cu_f8e8844f4cuda3std6ranges3__45__cpo4prevE - _ZN34_INTERNAL_e004f76e_4_k_cu_f8e8844f4cuda3std3__45__cpo5crendE)
_ZN34_INTERNAL_e004f76e_4_k_cu_f8e8844f4cuda3std3__45__cpo5crendE:
	.zero		1
	.type		_ZN34_INTERNAL_e004f76e_4_k_cu_f8e8844f4cuda3std6ranges3__45__cpo4prevE,@object
	.size		_ZN34_INTERNAL_e004f76e_4_k_cu_f8e8844f4cuda3std6ranges3__45__cpo4prevE,(_ZN34_INTERNAL_e004f76e_4_k_cu_f8e8844f4cuda3std6ranges3__45__cpo9iter_moveE - _ZN34_INTERNAL_e004f76e_4_k_cu_f8e8844f4cuda3std6ranges3__45__cpo4prevE)
_ZN34_INTERNAL_e004f76e_4_k_cu_f8e8844f4cuda3std6ranges3__45__cpo4prevE:
	.zero		1
	.type		_ZN34_INTERNAL_e004f76e_4_k_cu_f8e8844f4cuda3std6ranges3__45__cpo9iter_moveE,@object
	.size		_ZN34_INTERNAL_e004f76e_4_k_cu_f8e8844f4cuda3std6ranges3__45__cpo9iter_moveE,(_ZN34_INTERNAL_e004f76e_4_k_cu_f8e8844f6thrust24THRUST_300001_SM_1000_NS6system6detail10sequential3seqE - _ZN34_INTERNAL_e004f76e_4_k_cu_f8e8844f4cuda3std6ranges3__45__cpo9iter_moveE)
_ZN34_INTERNAL_e004f76e_4_k_cu_f8e8844f4cuda3std6ranges3__45__cpo9iter_moveE:
	.zero		1
	.type		_ZN34_INTERNAL_e004f76e_4_k_cu_f8e8844f6thrust24THRUST_300001_SM_1000_NS6system6detail10sequential3seqE,@object
	.size		_ZN34_INTERNAL_e004f76e_4_k_cu_f8e8844f6thrust24THRUST_300001_SM_1000_NS6system6detail10sequential3seqE,(_ZN34_INTERNAL_e004f76e_4_k_cu_f8e8844f6thrust24THRUST_300001_SM_1000_NS12placeholders2_9E - _ZN34_INTERNAL_e004f76e_4_k_cu_f8e8844f6thrust24THRUST_300001_SM_1000_NS6system6detail10sequential3seqE)
_ZN34_INTERNAL_e004f76e_4_k_cu_f8e8844f6thrust24THRUST_300001_SM_1000_NS6system6detail10sequential3seqE:
	.zero		1
	.type		_ZN34_INTERNAL_e004f76e_4_k_cu_f8e8844f6thrust24THRUST_300001_SM_1000_NS12placeholders2_9E,@object
	.size		_ZN34_INTERNAL_e004f76e_4_k_cu_f8e8844f6thrust24THRUST_300001_SM_1000_NS12placeholders2_9E,(_ZN34_INTERNAL_e004f76e_4_k_cu_f8e8844f4cuda3std3__419piecewise_constructE - _ZN34_INTERNAL_e004f76e_4_k_cu_f8e8844f6thrust24THRUST_300001_SM_1000_NS12placeholders2_9E)
_ZN34_INTERNAL_e004f76e_4_k_cu_f8e8844f6thrust24THRUST_300001_SM_1000_NS12placeholders2_9E:
	.zero		1
	.type		_ZN34_INTERNAL_e004f76e_4_k_cu_f8e8844f4cuda3std3__419piecewise_constructE,@object
	.size		_ZN34_INTERNAL_e004f76e_4_k_cu_f8e8844f4cuda3std3__419piecewise_constructE,(_ZN34_INTERNAL_e004f76e_4_k_cu_f8e8844f4cuda3std6ranges3__45__cpo5cdataE - _ZN34_INTERNAL_e004f76e_4_k_cu_f8e8844f4cuda3std3__419piecewise_constructE)
_ZN34_INTERNAL_e004f76e_4_k_cu_f8e8844f4cuda3std3__419piecewise_constructE:
	.zero		1
	.type		_ZN34_INTERNAL_e004f76e_4_k_cu_f8e8844f4cuda3std6ranges3__45__cpo5cdataE,@object
	.size		_ZN34_INTERNAL_e004f76e_4_k_cu_f8e8844f4cuda3std6ranges3__45__cpo5cdataE,(_ZN34_INTERNAL_e004f76e_4_k_cu_f8e8844f6thrust24THRUST_300001_SM_1000_NS12placeholders2_1E - _ZN34_INTERNAL_e004f76e_4_k_cu_f8e8844f4cuda3std6ranges3__45__cpo5cdataE)
_ZN34_INTERNAL_e004f76e_4_k_cu_f8e8844f4cuda3std6ranges3__45__cpo5cdataE:
	.zero		1
	.type		_ZN34_INTERNAL_e004f76e_4_k_cu_f8e8844f6thrust24THRUST_300001_SM_1000_NS12placeholders2_1E,@object
	.size		_ZN34_INTERNAL_e004f76e_4_k_cu_f8e8844f6thrust24THRUST_300001_SM_1000_NS12placeholders2_1E,(_ZN34_INTERNAL_e004f76e_4_k_cu_f8e8844f4cuda3std3__45__cpo3endE - _ZN34_INTERNAL_e004f76e_4_k_cu_f8e8844f6thrust24THRUST_300001_SM_1000_NS12placeholders2_1E)
_ZN34_INTERNAL_e004f76e_4_k_cu_f8e8844f6thrust24THRUST_300001_SM_1000_NS12placeholders2_1E:
	.zero		1
	.type		_ZN34_INTERNAL_e004f76e_4_k_cu_f8e8844f4cuda3std3__45__cpo3endE,@object
	.size		_ZN34_INTERNAL_e004f76e_4_k_cu_f8e8844f4cuda3std3__45__cpo3endE,(_ZN34_INTERNAL_e004f76e_4_k_cu_f8e8844f4cuda3std6ranges3__45__cpo3endE - _ZN34_INTERNAL_e004f76e_4_k_cu_f8e8844f4cuda3std3__45__cpo3endE)
_ZN34_INTERNAL_e004f76e_4_k_cu_f8e8844f4cuda3std3__45__cpo3endE:
	.zero		1
	.type		_ZN34_INTERNAL_e004f76e_4_k_cu_f8e8844f4cuda3std6ranges3__45__cpo3endE,@object
	.size		_ZN34_INTERNAL_e004f76e_4_k_cu_f8e8844f4cuda3std6ranges3__45__cpo3endE,(_ZN34_INTERNAL_e004f76e_4_k_cu_f8e8844f6thrust24THRUST_300001_SM_1000_NS12placeholders2_5E - _ZN34_INTERNAL_e004f76e_4_k_cu_f8e8844f4cuda3std6ranges3__45__cpo3endE)
_ZN34_INTERNAL_e004f76e_4_k_cu_f8e8844f4cuda3std6ranges3__45__cpo3endE:
	.zero		1
	.type		_ZN34_INTERNAL_e004f76e_4_k_cu_f8e8844f6thrust24THRUST_300001_SM_1000_NS12placeholders2_5E,@object
	.size		_ZN34_INTERNAL_e004f76e_4_k_cu_f8e8844f6thrust24THRUST_300001_SM_1000_NS12placeholders2_5E,(_ZN34_INTERNAL_e004f76e_4_k_cu_f8e8844f4cuda3std3__45__cpo4rendE - _ZN34_INTERNAL_e004f76e_4_k_cu_f8e8844f6thrust24THRUST_300001_SM_1000_NS12placeholders2_5E)
_ZN34_INTERNAL_e004f76e_4_k_cu_f8e8844f6thrust24THRUST_300001_SM_1000_NS12placeholders2_5E:
	.zero		1
	.type		_ZN34_INTERNAL_e004f76e_4_k_cu_f8e8844f4cuda3std3__45__cpo4rendE,@object
	.size		_ZN34_INTERNAL_e004f76e_4_k_cu_f8e8844f4cuda3std3__45__cpo4rendE,(_ZN34_INTERNAL_e004f76e_4_k_cu_f8e8844f4cuda3std6ranges3__45__cpo9iter_swapE - _ZN34_INTERNAL_e004f76e_4_k_cu_f8e8844f4cuda3std3__45__cpo4rendE)
_ZN34_INTERNAL_e004f76e_4_k_cu_f8e8844f4cuda3std3__45__cpo4rendE:
	.zero		1
	.type		_ZN34_INTERNAL_e004f76e_4_k_cu_f8e8844f4cuda3std6ranges3__45__cpo9iter_swapE,@object
	.size		_ZN34_INTERNAL_e004f76e_4_k_cu_f8e8844f4cuda3std6ranges3__45__cpo9iter_swapE,(_ZN34_INTERNAL_e004f76e_4_k_cu_f8e8844f4cuda3std3__48unexpectE - _ZN34_INTERNAL_e004f76e_4_k_cu_f8e8844f4cuda3std6ranges3__45__cpo9iter_swapE)
_ZN34_INTERNAL_e004f76e_4_k_cu_f8e8844f4cuda3std6ranges3__45__cpo9iter_swapE:
	.zero		1
	.type		_ZN34_INTERNAL_e004f76e_4_k_cu_f8e8844f4cuda3std3__48unexpectE,@object
	.size		_ZN34_INTERNAL_e004f76e_4_k_cu_f8e8844f4cuda3std3__48unexpectE,(_ZN34_INTERNAL_e004f76e_4_k_cu_f8e8844f6thrust24THRUST_300001_SM_1000_NS8cuda_cub3parE - _ZN34_INTERNAL_e004f76e_4_k_cu_f8e8844f4cuda3std3__48unexpectE)
_ZN34_INTERNAL_e004f76e_4_k_cu_f8e8844f4cuda3std3__48unexpectE:
	.zero		1
	.type		_ZN34_INTERNAL_e004f76e_4_k_cu_f8e8844f6thrust24THRUST_300001_SM_1000_NS8cuda_cub3parE,@object
	.size		_ZN34_INTERNAL_e004f76e_4_k_cu_f8e8844f6thrust24THRUST_300001_SM_1000_NS8cuda_cub3parE,(.L_29 - _ZN34_INTERNAL_e004f76e_4_k_cu_f8e8844f6thrust24THRUST_300001_SM_1000_NS8cuda_cub3parE)
_ZN34_INTERNAL_e004f76e_4_k_cu_f8e8844f6thrust24THRUST_300001_SM_1000_NS8cuda_cub3parE:
	.zero		1
.L_29:


//--------------------- .nv.shared._ZN3cub18CUB_300001_SM_10006detail10radix_sort33DeviceRadixSortExclusiveSumKernelINS1_5radix10policy_hubIiNS0_8NullTypeEyE10Policy1000EyEEvPT0_ --------------------------
	.section	.nv.shared._ZN3cub18CUB_300001_SM_10006detail10radix_sort33DeviceRadixSortExclusiveSumKernelINS1_5radix10policy_hubIiNS0_8NullTypeEyE10Policy1000EyEEvPT0_,"aw",@nobits
	.sectionflags	@""
	.align	16
.nv.shared._ZN3cub18CUB_300001_SM_10006detail10radix_sort33DeviceRadixSortExclusiveSumKernelINS1_5radix10policy_hubIiNS0_8NullTypeEyE10Policy1000EyEEvPT0_:
	.zero		3360


//--------------------- .nv.shared._ZN3cub18CUB_300001_SM_10006detail10radix_sort30DeviceRadixSortHistogramKernelINS1_5radix10policy_hubIiNS0_8NullTypeEyE10Policy1000ELNS0_9SortOrderE0EiyNS1_21identity_decomposer_tEEEvPT2_PKT1_SB_iiT3_ --------------------------
	.section	.nv.shared._ZN3cub18CUB_300001_SM_10006detail10radix_sort30DeviceRadixSortHistogramKernelINS1_5radix10policy_hubIiNS0_8NullTypeEyE10Policy1000ELNS0_9SortOrderE0EiyNS1_21identity_decomposer_tEEEvPT2_PKT1_SB_iiT3_,"aw",@nobits
	.sectionflags	@""
	.align	4
.nv.shared._ZN3cub18CUB_300001_SM_10006detail10radix_sort30DeviceRadixSortHistogramKernelINS1_5radix10policy_hubIiNS0_8NullTypeEyE10Policy1000ELNS0_9SortOrderE0EiyNS1_21identity_decomposer_tEEEvPT2_PKT1_SB_iiT3_:
	.zero		5120


//--------------------- .nv.shared._ZN3cub18CUB_300001_SM_10006detail10radix_sort31DeviceRadixSortSingleTileKernelINS1_5radix10policy_hubIiNS0_8NullTypeEyE10Policy1000ELNS0_9SortOrderE0EiS6_yNS1_21identity_decomposer_tEEEvPKT1_PSB_PKT2_PSF_T3_iiT4_ --------------------------
	.section	.nv.shared._ZN3cub18CUB_300001_SM_10006detail10radix_sort31DeviceRadixSortSingleTileKernelINS1_5radix10policy_hubIiNS0_8NullTypeEyE10Policy1000ELNS0_9SortOrderE0EiS6_yNS1_21identity_decomposer_tEEEvPKT1_PSB_PKT2_PSF_T3_iiT4_,"aw",@nobits
	.sectionflags	@""
	.align	16
.nv.shared._ZN3cub18CUB_300001_SM_10006detail10radix_sort31DeviceRadixSortSingleTileKernelINS1_5radix10policy_hubIiNS0_8NullTypeEyE10Policy1000ELNS0_9SortOrderE0EiS6_yNS1_21identity_decomposer_tEEEvPKT1_PSB_PKT2_PSF_T3_iiT4_:
	.zero		34880


//--------------------- .nv.shared._Z9kernelMinPiS_j --------------------------
	.section	.nv.shared._Z9kernelMinPiS_j,"aw",@nobits
	.sectionflags	@""
	.align	4
.nv.shared._Z9kernelMinPiS_j:
	.zero		1152


//--------------------- .nv.shared._Z9kernelMaxPiS_j --------------------------
	.section	.nv.shared._Z9kernelMaxPiS_j,"aw",@nobits
	.sectionflags	@""
	.align	4
.nv.shared._Z9kernelMaxPiS_j:
	.zero		1152


//--------------------- .nv.shared._Z16kernelEvalPointsPKiPib --------------------------
	.section	.nv.shared._Z16kernelEvalPointsPKiPib,"aw",@nobits
	.sectionflags	@""
	.align	8
.nv.shared._Z16kernelEvalPointsPKiPib:
	.zero		1280


//--------------------- .nv.constant0._ZN3cub18CUB_300001_SM_10006detail10radix_sort29DeviceRadixSortOnesweepKernelINS1_5radix10policy_hubIiNS0_8NullTypeEyE10Policy1000ELNS0_9SortOrderE0EiS6_yiiNS1_21identity_decomposer_tEEEvPT5_SC_PT3_PKSD_PT1_PKSH_PT2_PKSL_T4_iiT6_ --------------------------
	.section	.nv.constant0._ZN3cub18CUB_300001_SM_10006detail10radix_sort29DeviceRadixSortOnesweepKernelINS1_5radix10policy_hubIiNS0_8NullTypeEyE10Policy1000ELNS0_9SortOrderE0EiS6_yiiNS1_21identity_decomposer_tEEEvPT5_SC_PT3_PKSD_PT1_PKSH_PT2_PKSL_T4_iiT6_,"a",@progbits
	.sectionflags	@""
	.align	4
.nv.constant0._ZN3cub18CUB_300001_SM_10006detail10radix_sort29DeviceRadixSortOnesweepKernelINS1_5radix10policy_hubIiNS0_8NullTypeEyE10Policy1000ELNS0_9SortOrderE0EiS6_yiiNS1_21identity_decomposer_tEEEvPT5_SC_PT3_PKSD_PT1_PKSH_PT2_PKSL_T4_iiT6_:
	.zero		973


//--------------------- .nv.constant0._ZN3cub18CUB_300001_SM_10006detail10radix_sort33DeviceRadixSortExclusiveSumKernelINS1_5radix10policy_hubIiNS0_8NullTypeEyE10Policy1000EyEEvPT0_ --------------------------
	.section	.nv.constant0._ZN3cub18CUB_300001_SM_10006detail10radix_sort33DeviceRadixSortExclusiveSumKernelINS1_5radix10policy_hubIiNS0_8NullTypeEyE10Policy1000EyEEvPT0_,"a",@progbits
	.sectionflags	@""
	.align	4
.nv.constant0._ZN3cub18CUB_300001_SM_10006detail10radix_sort33DeviceRadixSortExclusiveSumKernelINS1_5radix10policy_hubIiNS0_8NullTypeEyE10Policy1000EyEEvPT0_:
	.zero		904


//--------------------- .nv.constant0._ZN3cub18CUB_300001_SM_10006detail10radix_sort30DeviceRadixSortHistogramKernelINS1_5radix10policy_hubIiNS0_8NullTypeEyE10Policy1000ELNS0_9SortOrderE0EiyNS1_21identity_decomposer_tEEEvPT2_PKT1_SB_iiT3_ --------------------------
	.section	.nv.constant0._ZN3cub18CUB_300001_SM_10006detail10radix_sort30DeviceRadixSortHistogramKernelINS1_5radix10policy_hubIiNS0_8NullTypeEyE10Policy1000ELNS0_9SortOrderE0EiyNS1_21identity_decomposer_tEEEvPT2_PKT1_SB_iiT3_,"a",@progbits
	.sectionflags	@""
	.align	4
.nv.constant0._ZN3cub18CUB_300001_SM_10006detail10radix_sort30DeviceRadixSortHistogramKernelINS1_5radix10policy_hubIiNS0_8NullTypeEyE10Policy1000ELNS0_9SortOrderE0EiyNS1_21identity_decomposer_tEEEvPT2_PKT1_SB_iiT3_:
	.zero		929


//--------------------- .nv.constant0._ZN3cub18CUB_300001_SM_10006detail10radix_sort31DeviceRadixSortSingleTileKernelINS1_5radix10policy_hubIiNS0_8NullTypeEyE10Policy1000ELNS0_9SortOrderE0EiS6_yNS1_21identity_decomposer_tEEEvPKT1_PSB_PKT2_PSF_T3_iiT4_ --------------------------
	.section	.nv.constant0._ZN3cub18CUB_300001_SM_10006detail10radix_sort31DeviceRadixSortSingleTileKernelINS1_5radix10policy_hubIiNS0_8NullTypeEyE10Policy1000ELNS0_9SortOrderE0EiS6_yNS1_21identity_decomposer_tEEEvPKT1_PSB_PKT2_PSF_T3_iiT4_,"a",@progbits
	.sectionflags	@""
	.align	4
.nv.constant0._ZN3cub18CUB_300001_SM_10006detail10radix_sort31DeviceRadixSortSingleTileKernelINS1_5radix10policy_hubIiNS0_8NullTypeEyE10Policy1000ELNS0_9SortOrderE0EiS6_yNS1_21identity_decomposer_tEEEvPKT1_PSB_PKT2_PSF_T3_iiT4_:
	.zero		945


//--------------------- .nv.constant0._ZN3cub18CUB_300001_SM_10006detail11EmptyKernelIvEEvv --------------------------
	.section	.nv.constant0._ZN3cub18CUB_300001_SM_10006detail11EmptyKernelIvEEvv,"a",@progbits
	.sectionflags	@""
	.align	4
.nv.constant0._ZN3cub18CUB_300001_SM_10006detail11EmptyKernelIvEEvv:
	.zero		896


//--------------------- .nv.constant0._Z9kernelMinPiS_j --------------------------
	.section	.nv.constant0._Z9kernelMinPiS_j,"a",@progbits
	.sectionflags	@""
	.align	4
.nv.constant0._Z9kernelMinPiS_j:
	.zero		916


//--------------------- .nv.constant0._Z9kernelMaxPiS_j --------------------------
	.section	.nv.constant0._Z9kernelMaxPiS_j,"a",@progbits
	.sectionflags	@""
	.align	4
.nv.constant0._Z9kernelMaxPiS_j:
	.zero		916


//--------------------- .nv.constant0._Z16kernelEvalPointsPKiPib --------------------------
	.section	.nv.constant0._Z16kernelEvalPointsPKiPib,"a",@progbits
	.sectionflags	@""
	.align	4
.nv.constant0._Z16kernelEvalPointsPKiPib:
	.zero		913


//--------------------- .nv.constant0._Z15kernelCheckMovePiS_iib --------------------------
	.section	.nv.constant0._Z15kernelCheckMovePiS_iib,"a",@progbits
	.sectionflags	@""
	.align	4
.nv.constant0._Z15kernelCheckMovePiS_iib:
	.zero		921


//--------------------- .nv.constant0._Z19kernelCheckAllMovesPiS_ib --------------------------
	.section	.nv.constant0._Z19kernelCheckAllMovesPiS_ib,"a",@progbits
	.sectionflags	@""
	.align	4
.nv.constant0._Z19kernelCheckAllMovesPiS_ib:
	.zero		917


//--------------------- .nv.constant0._Z15kernelFindPawnsPiS_b --------------------------
	.section	.nv.constant0._Z15kernelFindPawnsPiS_b,"a",@progbits
	.sectionflags	@""
	.align	4
.nv.constant0._Z15kernelFindPawnsPiS_b:
	.zero		913


//--------------------- SYMBOLS --------------------------

	.type		.nv.reservedSmem.offset0,@object
	.size		.nv.reservedSmem.offset0,0x4
	.type		.nv.reservedSmem.cap,@object
	.size		.nv.reservedSmem.cap,0x4
